//
// Generated by NVIDIA NVVM Compiler
//
// Compiler Build ID: CL-36424714
// Cuda compilation tools, release 13.0, V13.0.88
// Based on NVVM 20.0.0
//

.version 9.0
.target sm_100
.address_size 64

	// .globl	_Z12qpol_shl_GPUffffffibP6float4S0_S0_Pf

.visible .entry _Z12qpol_shl_GPUffffffibP6float4S0_S0_Pf(
	.param .f32 _Z12qpol_shl_GPUffffffibP6float4S0_S0_Pf_param_0,
	.param .f32 _Z12qpol_shl_GPUffffffibP6float4S0_S0_Pf_param_1,
	.param .f32 _Z12qpol_shl_GPUffffffibP6float4S0_S0_Pf_param_2,
	.param .f32 _Z12qpol_shl_GPUffffffibP6float4S0_S0_Pf_param_3,
	.param .f32 _Z12qpol_shl_GPUffffffibP6float4S0_S0_Pf_param_4,
	.param .f32 _Z12qpol_shl_GPUffffffibP6float4S0_S0_Pf_param_5,
	.param .u32 _Z12qpol_shl_GPUffffffibP6float4S0_S0_Pf_param_6,
	.param .u8 _Z12qpol_shl_GPUffffffibP6float4S0_S0_Pf_param_7,
	.param .u64 .ptr .align 1 _Z12qpol_shl_GPUffffffibP6float4S0_S0_Pf_param_8,
	.param .u64 .ptr .align 1 _Z12qpol_shl_GPUffffffibP6float4S0_S0_Pf_param_9,
	.param .u64 .ptr .align 1 _Z12qpol_shl_GPUffffffibP6float4S0_S0_Pf_param_10,
	.param .u64 .ptr .align 1 _Z12qpol_shl_GPUffffffibP6float4S0_S0_Pf_param_11
)
{
	.reg .pred 	%p<3>;
	.reg .b32 	%r<6>;
	.reg .b32 	%f<93>;
	.reg .b64 	%rd<19>;

	ld.param.f32 	%f2, [_Z12qpol_shl_GPUffffffibP6float4S0_S0_Pf_param_1];
	ld.param.f32 	%f3, [_Z12qpol_shl_GPUffffffibP6float4S0_S0_Pf_param_2];
	ld.param.f32 	%f4, [_Z12qpol_shl_GPUffffffibP6float4S0_S0_Pf_param_3];
	ld.param.f32 	%f5, [_Z12qpol_shl_GPUffffffibP6float4S0_S0_Pf_param_4];
	ld.param.f32 	%f6, [_Z12qpol_shl_GPUffffffibP6float4S0_S0_Pf_param_5];
	ld.param.u32 	%r2, [_Z12qpol_shl_GPUffffffibP6float4S0_S0_Pf_param_6];
	mov.u32 	%r3, %ctaid.x;
	mov.u32 	%r4, %ntid.x;
	mov.u32 	%r5, %tid.x;
	mad.lo.s32 	%r1, %r3, %r4, %r5;
	setp.ge.u32 	%p1, %r1, %r2;
	@%p1 bra 	$L__BB0_2;
	ld.param.u64 	%rd18, [_Z12qpol_shl_GPUffffffibP6float4S0_S0_Pf_param_11];
	ld.param.u64 	%rd17, [_Z12qpol_shl_GPUffffffibP6float4S0_S0_Pf_param_10];
	ld.param.u64 	%rd16, [_Z12qpol_shl_GPUffffffibP6float4S0_S0_Pf_param_9];
	ld.param.u64 	%rd15, [_Z12qpol_shl_GPUffffffibP6float4S0_S0_Pf_param_8];
	ld.param.f32 	%f92, [_Z12qpol_shl_GPUffffffibP6float4S0_S0_Pf_param_0];
	cvta.to.global.u64 	%rd5, %rd18;
	cvta.to.global.u64 	%rd6, %rd15;
	cvta.to.global.u64 	%rd7, %rd16;
	cvta.to.global.u64 	%rd8, %rd17;
	mul.wide.u32 	%rd9, %r1, 16;
	add.s64 	%rd10, %rd6, %rd9;
	ld.global.v4.f32 	{%f7, %f8, %f9, %f10}, [%rd10];
	add.s64 	%rd11, %rd7, %rd9;
	ld.global.v4.f32 	{%f11, %f12, %f13, %f14}, [%rd11];
	add.s64 	%rd12, %rd8, %rd9;
	ld.global.v4.f32 	{%f15, %f16, %f17, %f18}, [%rd12];
	mul.f32 	%f19, %f4, %f7;
	cvt.rni.f32.f32 	%f20, %f19;
	mul.f32 	%f21, %f92, %f20;
	sub.f32 	%f22, %f7, %f21;
	mul.f32 	%f23, %f5, %f8;
	cvt.rni.f32.f32 	%f24, %f23;
	mul.f32 	%f25, %f2, %f24;
	sub.f32 	%f26, %f8, %f25;
	mul.f32 	%f27, %f6, %f9;
	cvt.rni.f32.f32 	%f28, %f27;
	mul.f32 	%f29, %f3, %f28;
	sub.f32 	%f30, %f9, %f29;
	mul.f32 	%f31, %f4, %f11;
	cvt.rni.f32.f32 	%f32, %f31;
	mul.f32 	%f33, %f92, %f32;
	sub.f32 	%f34, %f11, %f33;
	mul.f32 	%f35, %f5, %f12;
	cvt.rni.f32.f32 	%f36, %f35;
	mul.f32 	%f37, %f2, %f36;
	sub.f32 	%f38, %f12, %f37;
	mul.f32 	%f39, %f6, %f13;
	cvt.rni.f32.f32 	%f40, %f39;
	mul.f32 	%f41, %f3, %f40;
	sub.f32 	%f42, %f13, %f41;
	sub.f32 	%f43, %f22, %f34;
	sub.f32 	%f44, %f26, %f38;
	sub.f32 	%f45, %f30, %f42;
	mul.f32 	%f46, %f44, %f44;
	fma.rn.f32 	%f47, %f43, %f43, %f46;
	fma.rn.f32 	%f48, %f45, %f45, %f47;
	rsqrt.approx.f32 	%f49, %f48;
	mul.f32 	%f50, %f4, %f15;
	cvt.rni.f32.f32 	%f51, %f50;
	mul.f32 	%f52, %f92, %f51;
	sub.f32 	%f53, %f15, %f52;
	mul.f32 	%f54, %f5, %f16;
	cvt.rni.f32.f32 	%f55, %f54;
	mul.f32 	%f56, %f2, %f55;
	sub.f32 	%f57, %f16, %f56;
	mul.f32 	%f58, %f6, %f17;
	cvt.rni.f32.f32 	%f59, %f58;
	mul.f32 	%f60, %f3, %f59;
	sub.f32 	%f61, %f17, %f60;
	sub.f32 	%f62, %f22, %f53;
	sub.f32 	%f63, %f26, %f57;
	sub.f32 	%f64, %f30, %f61;
	mul.f32 	%f65, %f63, %f63;
	fma.rn.f32 	%f66, %f62, %f62, %f65;
	fma.rn.f32 	%f67, %f64, %f64, %f66;
	rsqrt.approx.f32 	%f68, %f67;
	max.f32 	%f70, %f49, %f68;
	setp.leu.f32 	%p2, %f70, 0f3ECCCCCD;
	selp.f32 	%f71, %f22, %f7, %p2;
	selp.f32 	%f72, %f26, %f8, %p2;
	selp.f32 	%f73, %f30, %f9, %p2;
	selp.f32 	%f74, %f61, %f17, %p2;
	selp.f32 	%f75, %f57, %f16, %p2;
	selp.f32 	%f76, %f53, %f15, %p2;
	selp.f32 	%f77, %f42, %f13, %p2;
	selp.f32 	%f78, %f38, %f12, %p2;
	selp.f32 	%f79, %f34, %f11, %p2;
	mul.f32 	%f80, %f14, %f79;
	fma.rn.f32 	%f81, %f10, %f71, %f80;
	mul.f32 	%f82, %f14, %f78;
	fma.rn.f32 	%f83, %f10, %f72, %f82;
	mul.f32 	%f84, %f14, %f77;
	fma.rn.f32 	%f85, %f10, %f73, %f84;
	fma.rn.f32 	%f86, %f18, %f76, %f81;
	fma.rn.f32 	%f87, %f18, %f75, %f83;
	fma.rn.f32 	%f88, %f18, %f74, %f85;
	mul.f32 	%f89, %f72, %f87;
	fma.rn.f32 	%f90, %f71, %f86, %f89;
	fma.rn.f32 	%f91, %f73, %f88, %f90;
	mul.wide.u32 	%rd13, %r1, 4;
	add.s64 	%rd14, %rd5, %rd13;
	st.global.f32 	[%rd14], %f91;
$L__BB0_2:
	bar.sync 	0;
	ret;

}
	// .globl	_Z12vpol_shl_GPUffffffiibP6float4S0_S0_S0_Pf
.visible .entry _Z12vpol_shl_GPUffffffiibP6float4S0_S0_S0_Pf(
	.param .f32 _Z12vpol_shl_GPUffffffiibP6float4S0_S0_S0_Pf_param_0,
	.param .f32 _Z12vpol_shl_GPUffffffiibP6float4S0_S0_S0_Pf_param_1,
	.param .f32 _Z12vpol_shl_GPUffffffiibP6float4S0_S0_S0_Pf_param_2,
	.param .f32 _Z12vpol_shl_GPUffffffiibP6float4S0_S0_S0_Pf_param_3,
	.param .f32 _Z12vpol_shl_GPUffffffiibP6float4S0_S0_S0_Pf_param_4,
	.param .f32 _Z12vpol_shl_GPUffffffiibP6float4S0_S0_S0_Pf_param_5,
	.param .u32 _Z12vpol_shl_GPUffffffiibP6float4S0_S0_S0_Pf_param_6,
	.param .u32 _Z12vpol_shl_GPUffffffiibP6float4S0_S0_S0_Pf_param_7,
	.param .u8 _Z12vpol_shl_GPUffffffiibP6float4S0_S0_S0_Pf_param_8,
	.param .u64 .ptr .align 1 _Z12vpol_shl_GPUffffffiibP6float4S0_S0_S0_Pf_param_9,
	.param .u64 .ptr .align 1 _Z12vpol_shl_GPUffffffiibP6float4S0_S0_S0_Pf_param_10,
	.param .u64 .ptr .align 1 _Z12vpol_shl_GPUffffffiibP6float4S0_S0_S0_Pf_param_11,
	.param .u64 .ptr .align 1 _Z12vpol_shl_GPUffffffiibP6float4S0_S0_S0_Pf_param_12,
	.param .u64 .ptr .align 1 _Z12vpol_shl_GPUffffffiibP6float4S0_S0_S0_Pf_param_13
)
{
	.reg .pred 	%p<7>;
	.reg .b32 	%r<14>;
	.reg .b32 	%f<228>;
	.reg .b64 	%rd<31>;

	ld.param.f32 	%f20, [_Z12vpol_shl_GPUffffffiibP6float4S0_S0_S0_Pf_param_1];
	ld.param.f32 	%f21, [_Z12vpol_shl_GPUffffffiibP6float4S0_S0_S0_Pf_param_2];
	ld.param.f32 	%f22, [_Z12vpol_shl_GPUffffffiibP6float4S0_S0_S0_Pf_param_3];
	ld.param.f32 	%f23, [_Z12vpol_shl_GPUffffffiibP6float4S0_S0_S0_Pf_param_4];
	ld.param.f32 	%f24, [_Z12vpol_shl_GPUffffffiibP6float4S0_S0_S0_Pf_param_5];
	ld.param.u32 	%r6, [_Z12vpol_shl_GPUffffffiibP6float4S0_S0_S0_Pf_param_6];
	ld.param.u32 	%r5, [_Z12vpol_shl_GPUffffffiibP6float4S0_S0_S0_Pf_param_7];
	ld.param.u64 	%rd6, [_Z12vpol_shl_GPUffffffiibP6float4S0_S0_S0_Pf_param_9];
	ld.param.u64 	%rd7, [_Z12vpol_shl_GPUffffffiibP6float4S0_S0_S0_Pf_param_10];
	ld.param.u64 	%rd8, [_Z12vpol_shl_GPUffffffiibP6float4S0_S0_S0_Pf_param_11];
	mov.u32 	%r7, %ctaid.x;
	mov.u32 	%r8, %ntid.x;
	mov.u32 	%r9, %tid.x;
	mad.lo.s32 	%r1, %r7, %r8, %r9;
	setp.ge.u32 	%p1, %r1, %r6;
	@%p1 bra 	$L__BB1_9;
	cvta.to.global.u64 	%rd11, %rd6;
	cvta.to.global.u64 	%rd12, %rd7;
	cvta.to.global.u64 	%rd13, %rd8;
	mul.wide.u32 	%rd14, %r1, 16;
	add.s64 	%rd15, %rd11, %rd14;
	ld.global.v4.f32 	{%f1, %f2, %f3, %f4}, [%rd15];
	add.s64 	%rd16, %rd12, %rd14;
	ld.global.v4.f32 	{%f5, %f6, %f7, %f8}, [%rd16];
	add.s64 	%rd17, %rd13, %rd14;
	ld.global.v4.f32 	{%f9, %f10, %f11, %f12}, [%rd17];
	setp.lt.s32 	%p2, %r5, 1;
	mov.f32 	%f227, 0f00000000;
	@%p2 bra 	$L__BB1_8;
	setp.eq.s32 	%p3, %r5, 1;
	mov.f32 	%f227, 0f00000000;
	mov.b64 	%rd30, 0;
	@%p3 bra 	$L__BB1_6;
	ld.param.u64 	%rd26, [_Z12vpol_shl_GPUffffffiibP6float4S0_S0_S0_Pf_param_12];
	and.b32  	%r10, %r5, 2147483646;
	neg.s32 	%r13, %r10;
	cvta.to.global.u64 	%rd19, %rd26;
	add.s64 	%rd29, %rd19, 16;
	mov.f32 	%f227, 0f00000000;
	ld.param.f32 	%f222, [_Z12vpol_shl_GPUffffffiibP6float4S0_S0_S0_Pf_param_0];
$L__BB1_4:
	ld.global.v4.f32 	{%f29, %f30, %f31, %f32}, [%rd29+-16];
	sub.f32 	%f33, %f29, %f1;
	mul.f32 	%f34, %f22, %f33;
	cvt.rni.f32.f32 	%f35, %f34;
	mul.f32 	%f36, %f222, %f35;
	sub.f32 	%f37, %f33, %f36;
	sub.f32 	%f38, %f30, %f2;
	mul.f32 	%f39, %f23, %f38;
	cvt.rni.f32.f32 	%f40, %f39;
	mul.f32 	%f41, %f20, %f40;
	sub.f32 	%f42, %f38, %f41;
	sub.f32 	%f43, %f31, %f3;
	mul.f32 	%f44, %f24, %f43;
	cvt.rni.f32.f32 	%f45, %f44;
	mul.f32 	%f46, %f21, %f45;
	sub.f32 	%f47, %f43, %f46;
	mul.f32 	%f48, %f42, %f42;
	fma.rn.f32 	%f49, %f37, %f37, %f48;
	fma.rn.f32 	%f50, %f47, %f47, %f49;
	mul.f32 	%f51, %f4, %f32;
	sub.f32 	%f52, %f29, %f5;
	mul.f32 	%f53, %f22, %f52;
	cvt.rni.f32.f32 	%f54, %f53;
	mul.f32 	%f55, %f222, %f54;
	sub.f32 	%f56, %f52, %f55;
	sub.f32 	%f57, %f30, %f6;
	mul.f32 	%f58, %f23, %f57;
	cvt.rni.f32.f32 	%f59, %f58;
	mul.f32 	%f60, %f20, %f59;
	sub.f32 	%f61, %f57, %f60;
	sub.f32 	%f62, %f31, %f7;
	mul.f32 	%f63, %f24, %f62;
	cvt.rni.f32.f32 	%f64, %f63;
	mul.f32 	%f65, %f21, %f64;
	sub.f32 	%f66, %f62, %f65;
	mul.f32 	%f67, %f61, %f61;
	fma.rn.f32 	%f68, %f56, %f56, %f67;
	fma.rn.f32 	%f69, %f66, %f66, %f68;
	mul.f32 	%f70, %f8, %f32;
	mul.f32 	%f71, %f70, %f69;
	sub.f32 	%f72, %f29, %f9;
	mul.f32 	%f73, %f22, %f72;
	cvt.rni.f32.f32 	%f74, %f73;
	mul.f32 	%f75, %f222, %f74;
	sub.f32 	%f76, %f72, %f75;
	sub.f32 	%f77, %f30, %f10;
	mul.f32 	%f78, %f23, %f77;
	cvt.rni.f32.f32 	%f79, %f78;
	mul.f32 	%f80, %f20, %f79;
	sub.f32 	%f81, %f77, %f80;
	sub.f32 	%f82, %f31, %f11;
	mul.f32 	%f83, %f24, %f82;
	cvt.rni.f32.f32 	%f84, %f83;
	mul.f32 	%f85, %f21, %f84;
	sub.f32 	%f86, %f82, %f85;
	mul.f32 	%f87, %f81, %f81;
	fma.rn.f32 	%f88, %f76, %f76, %f87;
	fma.rn.f32 	%f89, %f86, %f86, %f88;
	mul.f32 	%f90, %f12, %f32;
	fma.rn.f32 	%f91, %f51, %f50, %f71;
	fma.rn.f32 	%f92, %f90, %f89, %f91;
	add.f32 	%f93, %f227, %f92;
	ld.global.v4.f32 	{%f94, %f95, %f96, %f97}, [%rd29];
	sub.f32 	%f98, %f94, %f1;
	mul.f32 	%f99, %f22, %f98;
	cvt.rni.f32.f32 	%f100, %f99;
	mul.f32 	%f101, %f222, %f100;
	sub.f32 	%f102, %f98, %f101;
	sub.f32 	%f103, %f95, %f2;
	mul.f32 	%f104, %f23, %f103;
	cvt.rni.f32.f32 	%f105, %f104;
	mul.f32 	%f106, %f20, %f105;
	sub.f32 	%f107, %f103, %f106;
	sub.f32 	%f108, %f96, %f3;
	mul.f32 	%f109, %f24, %f108;
	cvt.rni.f32.f32 	%f110, %f109;
	mul.f32 	%f111, %f21, %f110;
	sub.f32 	%f112, %f108, %f111;
	mul.f32 	%f113, %f107, %f107;
	fma.rn.f32 	%f114, %f102, %f102, %f113;
	fma.rn.f32 	%f115, %f112, %f112, %f114;
	mul.f32 	%f116, %f4, %f97;
	sub.f32 	%f117, %f94, %f5;
	mul.f32 	%f118, %f22, %f117;
	cvt.rni.f32.f32 	%f119, %f118;
	mul.f32 	%f120, %f222, %f119;
	sub.f32 	%f121, %f117, %f120;
	sub.f32 	%f122, %f95, %f6;
	mul.f32 	%f123, %f23, %f122;
	cvt.rni.f32.f32 	%f124, %f123;
	mul.f32 	%f125, %f20, %f124;
	sub.f32 	%f126, %f122, %f125;
	sub.f32 	%f127, %f96, %f7;
	mul.f32 	%f128, %f24, %f127;
	cvt.rni.f32.f32 	%f129, %f128;
	mul.f32 	%f130, %f21, %f129;
	sub.f32 	%f131, %f127, %f130;
	mul.f32 	%f132, %f126, %f126;
	fma.rn.f32 	%f133, %f121, %f121, %f132;
	fma.rn.f32 	%f134, %f131, %f131, %f133;
	mul.f32 	%f135, %f8, %f97;
	mul.f32 	%f136, %f135, %f134;
	sub.f32 	%f137, %f94, %f9;
	mul.f32 	%f138, %f22, %f137;
	cvt.rni.f32.f32 	%f139, %f138;
	mul.f32 	%f140, %f222, %f139;
	sub.f32 	%f141, %f137, %f140;
	sub.f32 	%f142, %f95, %f10;
	mul.f32 	%f143, %f23, %f142;
	cvt.rni.f32.f32 	%f144, %f143;
	mul.f32 	%f145, %f20, %f144;
	sub.f32 	%f146, %f142, %f145;
	sub.f32 	%f147, %f96, %f11;
	mul.f32 	%f148, %f24, %f147;
	cvt.rni.f32.f32 	%f149, %f148;
	mul.f32 	%f150, %f21, %f149;
	sub.f32 	%f151, %f147, %f150;
	mul.f32 	%f152, %f146, %f146;
	fma.rn.f32 	%f153, %f141, %f141, %f152;
	fma.rn.f32 	%f154, %f151, %f151, %f153;
	mul.f32 	%f155, %f12, %f97;
	fma.rn.f32 	%f156, %f116, %f115, %f136;
	fma.rn.f32 	%f157, %f155, %f154, %f156;
	add.f32 	%f227, %f93, %f157;
	add.s32 	%r13, %r13, 2;
	add.s64 	%rd29, %rd29, 32;
	setp.ne.s32 	%p4, %r13, 0;
	@%p4 bra 	$L__BB1_4;
	and.b32  	%r11, %r5, 2147483646;
	cvt.u64.u32 	%rd30, %r11;
$L__BB1_6:
	and.b32  	%r12, %r5, 1;
	setp.eq.b32 	%p5, %r12, 1;
	not.pred 	%p6, %p5;
	@%p6 bra 	$L__BB1_8;
	ld.param.u64 	%rd27, [_Z12vpol_shl_GPUffffffiibP6float4S0_S0_S0_Pf_param_12];
	ld.param.f32 	%f223, [_Z12vpol_shl_GPUffffffiibP6float4S0_S0_S0_Pf_param_0];
	cvta.to.global.u64 	%rd20, %rd27;
	shl.b64 	%rd21, %rd30, 4;
	add.s64 	%rd22, %rd20, %rd21;
	ld.global.v4.f32 	{%f158, %f159, %f160, %f161}, [%rd22];
	sub.f32 	%f162, %f158, %f1;
	mul.f32 	%f163, %f22, %f162;
	cvt.rni.f32.f32 	%f164, %f163;
	mul.f32 	%f165, %f223, %f164;
	sub.f32 	%f166, %f162, %f165;
	sub.f32 	%f167, %f159, %f2;
	mul.f32 	%f168, %f23, %f167;
	cvt.rni.f32.f32 	%f169, %f168;
	mul.f32 	%f170, %f20, %f169;
	sub.f32 	%f171, %f167, %f170;
	sub.f32 	%f172, %f160, %f3;
	mul.f32 	%f173, %f24, %f172;
	cvt.rni.f32.f32 	%f174, %f173;
	mul.f32 	%f175, %f21, %f174;
	sub.f32 	%f176, %f172, %f175;
	mul.f32 	%f177, %f171, %f171;
	fma.rn.f32 	%f178, %f166, %f166, %f177;
	fma.rn.f32 	%f179, %f176, %f176, %f178;
	mul.f32 	%f180, %f4, %f161;
	sub.f32 	%f181, %f158, %f5;
	mul.f32 	%f182, %f22, %f181;
	cvt.rni.f32.f32 	%f183, %f182;
	mul.f32 	%f184, %f223, %f183;
	sub.f32 	%f185, %f181, %f184;
	sub.f32 	%f186, %f159, %f6;
	mul.f32 	%f187, %f23, %f186;
	cvt.rni.f32.f32 	%f188, %f187;
	mul.f32 	%f189, %f20, %f188;
	sub.f32 	%f190, %f186, %f189;
	sub.f32 	%f191, %f160, %f7;
	mul.f32 	%f192, %f24, %f191;
	cvt.rni.f32.f32 	%f193, %f192;
	mul.f32 	%f194, %f21, %f193;
	sub.f32 	%f195, %f191, %f194;
	mul.f32 	%f196, %f190, %f190;
	fma.rn.f32 	%f197, %f185, %f185, %f196;
	fma.rn.f32 	%f198, %f195, %f195, %f197;
	mul.f32 	%f199, %f8, %f161;
	mul.f32 	%f200, %f199, %f198;
	sub.f32 	%f201, %f158, %f9;
	mul.f32 	%f202, %f22, %f201;
	cvt.rni.f32.f32 	%f203, %f202;
	mul.f32 	%f204, %f223, %f203;
	sub.f32 	%f205, %f201, %f204;
	sub.f32 	%f206, %f159, %f10;
	mul.f32 	%f207, %f23, %f206;
	cvt.rni.f32.f32 	%f208, %f207;
	mul.f32 	%f209, %f20, %f208;
	sub.f32 	%f210, %f206, %f209;
	sub.f32 	%f211, %f160, %f11;
	mul.f32 	%f212, %f24, %f211;
	cvt.rni.f32.f32 	%f213, %f212;
	mul.f32 	%f214, %f21, %f213;
	sub.f32 	%f215, %f211, %f214;
	mul.f32 	%f216, %f210, %f210;
	fma.rn.f32 	%f217, %f205, %f205, %f216;
	fma.rn.f32 	%f218, %f215, %f215, %f217;
	mul.f32 	%f219, %f12, %f161;
	fma.rn.f32 	%f220, %f180, %f179, %f200;
	fma.rn.f32 	%f221, %f219, %f218, %f220;
	add.f32 	%f227, %f227, %f221;
$L__BB1_8:
	ld.param.u64 	%rd28, [_Z12vpol_shl_GPUffffffiibP6float4S0_S0_S0_Pf_param_13];
	cvta.to.global.u64 	%rd23, %rd28;
	mul.wide.u32 	%rd24, %r1, 4;
	add.s64 	%rd25, %rd23, %rd24;
	st.global.f32 	[%rd25], %f227;
$L__BB1_9:
	bar.sync 	0;
	ret;

}
	// .globl	_Z14efield_shl_GPUffffffiibP6float4S0_Pf
.visible .entry _Z14efield_shl_GPUffffffiibP6float4S0_Pf(
	.param .f32 _Z14efield_shl_GPUffffffiibP6float4S0_Pf_param_0,
	.param .f32 _Z14efield_shl_GPUffffffiibP6float4S0_Pf_param_1,
	.param .f32 _Z14efield_shl_GPUffffffiibP6float4S0_Pf_param_2,
	.param .f32 _Z14efield_shl_GPUffffffiibP6float4S0_Pf_param_3,
	.param .f32 _Z14efield_shl_GPUffffffiibP6float4S0_Pf_param_4,
	.param .f32 _Z14efield_shl_GPUffffffiibP6float4S0_Pf_param_5,
	.param .u32 _Z14efield_shl_GPUffffffiibP6float4S0_Pf_param_6,
	.param .u32 _Z14efield_shl_GPUffffffiibP6float4S0_Pf_param_7,
	.param .u8 _Z14efield_shl_GPUffffffiibP6float4S0_Pf_param_8,
	.param .u64 .ptr .align 1 _Z14efield_shl_GPUffffffiibP6float4S0_Pf_param_9,
	.param .u64 .ptr .align 1 _Z14efield_shl_GPUffffffiibP6float4S0_Pf_param_10,
	.param .u64 .ptr .align 1 _Z14efield_shl_GPUffffffiibP6float4S0_Pf_param_11
)
{
	.reg .pred 	%p<9>;
	.reg .b32 	%r<20>;
	.reg .b32 	%f<259>;
	.reg .b64 	%rd<19>;

	ld.param.f32 	%f31, [_Z14efield_shl_GPUffffffiibP6float4S0_Pf_param_0];
	ld.param.f32 	%f32, [_Z14efield_shl_GPUffffffiibP6float4S0_Pf_param_1];
	ld.param.f32 	%f33, [_Z14efield_shl_GPUffffffiibP6float4S0_Pf_param_2];
	ld.param.f32 	%f34, [_Z14efield_shl_GPUffffffiibP6float4S0_Pf_param_3];
	ld.param.f32 	%f35, [_Z14efield_shl_GPUffffffiibP6float4S0_Pf_param_4];
	ld.param.f32 	%f36, [_Z14efield_shl_GPUffffffiibP6float4S0_Pf_param_5];
	ld.param.u32 	%r11, [_Z14efield_shl_GPUffffffiibP6float4S0_Pf_param_6];
	ld.param.u32 	%r10, [_Z14efield_shl_GPUffffffiibP6float4S0_Pf_param_7];
	ld.param.u64 	%rd5, [_Z14efield_shl_GPUffffffiibP6float4S0_Pf_param_9];
	ld.param.u64 	%rd7, [_Z14efield_shl_GPUffffffiibP6float4S0_Pf_param_10];
	ld.param.u64 	%rd6, [_Z14efield_shl_GPUffffffiibP6float4S0_Pf_param_11];
	cvta.to.global.u64 	%rd1, %rd7;
	mov.u32 	%r12, %ctaid.x;
	mov.u32 	%r13, %ntid.x;
	mov.u32 	%r14, %tid.x;
	mad.lo.s32 	%r1, %r12, %r13, %r14;
	setp.ge.u32 	%p1, %r1, %r11;
	@%p1 bra 	$L__BB2_11;
	cvta.to.global.u64 	%rd8, %rd5;
	mul.wide.u32 	%rd9, %r1, 16;
	add.s64 	%rd10, %rd8, %rd9;
	.pragma "used_bytes_mask 4095";
	ld.global.v4.f32 	{%f1, %f2, %f3, %f38}, [%rd10];
	setp.lt.s32 	%p2, %r10, 1;
	mov.f32 	%f256, 0f00000000;
	mov.f32 	%f257, %f256;
	mov.f32 	%f258, %f256;
	@%p2 bra 	$L__BB2_10;
	and.b32  	%r2, %r10, 3;
	setp.lt.u32 	%p3, %r10, 4;
	mov.f32 	%f258, 0f00000000;
	mov.b32 	%r19, 0;
	mov.f32 	%f257, %f258;
	mov.f32 	%f256, %f258;
	@%p3 bra 	$L__BB2_5;
	and.b32  	%r19, %r10, 2147483644;
	neg.s32 	%r17, %r19;
	add.s64 	%rd18, %rd1, 32;
	mov.f32 	%f258, 0f00000000;
$L__BB2_4:
	.pragma "nounroll";
	ld.global.v4.f32 	{%f42, %f43, %f44, %f45}, [%rd18+-32];
	sub.f32 	%f46, %f1, %f42;
	mul.f32 	%f47, %f34, %f46;
	cvt.rni.f32.f32 	%f48, %f47;
	mul.f32 	%f49, %f31, %f48;
	sub.f32 	%f50, %f46, %f49;
	sub.f32 	%f51, %f2, %f43;
	mul.f32 	%f52, %f35, %f51;
	cvt.rni.f32.f32 	%f53, %f52;
	mul.f32 	%f54, %f32, %f53;
	sub.f32 	%f55, %f51, %f54;
	sub.f32 	%f56, %f3, %f44;
	mul.f32 	%f57, %f36, %f56;
	cvt.rni.f32.f32 	%f58, %f57;
	mul.f32 	%f59, %f33, %f58;
	sub.f32 	%f60, %f56, %f59;
	mul.f32 	%f61, %f55, %f55;
	fma.rn.f32 	%f62, %f50, %f50, %f61;
	fma.rn.f32 	%f63, %f60, %f60, %f62;
	rsqrt.approx.f32 	%f64, %f63;
	mul.f32 	%f65, %f64, %f64;
	mul.f32 	%f66, %f64, %f65;
	mul.f32 	%f67, %f45, %f66;
	fma.rn.f32 	%f68, %f50, %f67, %f256;
	fma.rn.f32 	%f69, %f55, %f67, %f257;
	fma.rn.f32 	%f70, %f60, %f67, %f258;
	ld.global.v4.f32 	{%f71, %f72, %f73, %f74}, [%rd18+-16];
	sub.f32 	%f75, %f1, %f71;
	mul.f32 	%f76, %f34, %f75;
	cvt.rni.f32.f32 	%f77, %f76;
	mul.f32 	%f78, %f31, %f77;
	sub.f32 	%f79, %f75, %f78;
	sub.f32 	%f80, %f2, %f72;
	mul.f32 	%f81, %f35, %f80;
	cvt.rni.f32.f32 	%f82, %f81;
	mul.f32 	%f83, %f32, %f82;
	sub.f32 	%f84, %f80, %f83;
	sub.f32 	%f85, %f3, %f73;
	mul.f32 	%f86, %f36, %f85;
	cvt.rni.f32.f32 	%f87, %f86;
	mul.f32 	%f88, %f33, %f87;
	sub.f32 	%f89, %f85, %f88;
	mul.f32 	%f90, %f84, %f84;
	fma.rn.f32 	%f91, %f79, %f79, %f90;
	fma.rn.f32 	%f92, %f89, %f89, %f91;
	rsqrt.approx.f32 	%f93, %f92;
	mul.f32 	%f94, %f93, %f93;
	mul.f32 	%f95, %f93, %f94;
	mul.f32 	%f96, %f74, %f95;
	fma.rn.f32 	%f97, %f79, %f96, %f68;
	fma.rn.f32 	%f98, %f84, %f96, %f69;
	fma.rn.f32 	%f99, %f89, %f96, %f70;
	ld.global.v4.f32 	{%f100, %f101, %f102, %f103}, [%rd18];
	sub.f32 	%f104, %f1, %f100;
	mul.f32 	%f105, %f34, %f104;
	cvt.rni.f32.f32 	%f106, %f105;
	mul.f32 	%f107, %f31, %f106;
	sub.f32 	%f108, %f104, %f107;
	sub.f32 	%f109, %f2, %f101;
	mul.f32 	%f110, %f35, %f109;
	cvt.rni.f32.f32 	%f111, %f110;
	mul.f32 	%f112, %f32, %f111;
	sub.f32 	%f113, %f109, %f112;
	sub.f32 	%f114, %f3, %f102;
	mul.f32 	%f115, %f36, %f114;
	cvt.rni.f32.f32 	%f116, %f115;
	mul.f32 	%f117, %f33, %f116;
	sub.f32 	%f118, %f114, %f117;
	mul.f32 	%f119, %f113, %f113;
	fma.rn.f32 	%f120, %f108, %f108, %f119;
	fma.rn.f32 	%f121, %f118, %f118, %f120;
	rsqrt.approx.f32 	%f122, %f121;
	mul.f32 	%f123, %f122, %f122;
	mul.f32 	%f124, %f122, %f123;
	mul.f32 	%f125, %f103, %f124;
	fma.rn.f32 	%f126, %f108, %f125, %f97;
	fma.rn.f32 	%f127, %f113, %f125, %f98;
	fma.rn.f32 	%f128, %f118, %f125, %f99;
	ld.global.v4.f32 	{%f129, %f130, %f131, %f132}, [%rd18+16];
	sub.f32 	%f133, %f1, %f129;
	mul.f32 	%f134, %f34, %f133;
	cvt.rni.f32.f32 	%f135, %f134;
	mul.f32 	%f136, %f31, %f135;
	sub.f32 	%f137, %f133, %f136;
	sub.f32 	%f138, %f2, %f130;
	mul.f32 	%f139, %f35, %f138;
	cvt.rni.f32.f32 	%f140, %f139;
	mul.f32 	%f141, %f32, %f140;
	sub.f32 	%f142, %f138, %f141;
	sub.f32 	%f143, %f3, %f131;
	mul.f32 	%f144, %f36, %f143;
	cvt.rni.f32.f32 	%f145, %f144;
	mul.f32 	%f146, %f33, %f145;
	sub.f32 	%f147, %f143, %f146;
	mul.f32 	%f148, %f142, %f142;
	fma.rn.f32 	%f149, %f137, %f137, %f148;
	fma.rn.f32 	%f150, %f147, %f147, %f149;
	rsqrt.approx.f32 	%f151, %f150;
	mul.f32 	%f152, %f151, %f151;
	mul.f32 	%f153, %f151, %f152;
	mul.f32 	%f154, %f132, %f153;
	fma.rn.f32 	%f256, %f137, %f154, %f126;
	fma.rn.f32 	%f257, %f142, %f154, %f127;
	fma.rn.f32 	%f258, %f147, %f154, %f128;
	add.s32 	%r17, %r17, 4;
	add.s64 	%rd18, %rd18, 64;
	setp.ne.s32 	%p4, %r17, 0;
	@%p4 bra 	$L__BB2_4;
$L__BB2_5:
	setp.eq.s32 	%p5, %r2, 0;
	@%p5 bra 	$L__BB2_10;
	setp.eq.s32 	%p6, %r2, 1;
	@%p6 bra 	$L__BB2_8;
	mul.wide.u32 	%rd11, %r19, 16;
	add.s64 	%rd12, %rd1, %rd11;
	ld.global.v4.f32 	{%f156, %f157, %f158, %f159}, [%rd12];
	sub.f32 	%f160, %f1, %f156;
	mul.f32 	%f161, %f34, %f160;
	cvt.rni.f32.f32 	%f162, %f161;
	mul.f32 	%f163, %f31, %f162;
	sub.f32 	%f164, %f160, %f163;
	sub.f32 	%f165, %f2, %f157;
	mul.f32 	%f166, %f35, %f165;
	cvt.rni.f32.f32 	%f167, %f166;
	mul.f32 	%f168, %f32, %f167;
	sub.f32 	%f169, %f165, %f168;
	sub.f32 	%f170, %f3, %f158;
	mul.f32 	%f171, %f36, %f170;
	cvt.rni.f32.f32 	%f172, %f171;
	mul.f32 	%f173, %f33, %f172;
	sub.f32 	%f174, %f170, %f173;
	mul.f32 	%f175, %f169, %f169;
	fma.rn.f32 	%f176, %f164, %f164, %f175;
	fma.rn.f32 	%f177, %f174, %f174, %f176;
	rsqrt.approx.f32 	%f178, %f177;
	mul.f32 	%f179, %f178, %f178;
	mul.f32 	%f180, %f178, %f179;
	mul.f32 	%f181, %f159, %f180;
	fma.rn.f32 	%f182, %f164, %f181, %f256;
	fma.rn.f32 	%f183, %f169, %f181, %f257;
	fma.rn.f32 	%f184, %f174, %f181, %f258;
	ld.global.v4.f32 	{%f185, %f186, %f187, %f188}, [%rd12+16];
	sub.f32 	%f189, %f1, %f185;
	mul.f32 	%f190, %f34, %f189;
	cvt.rni.f32.f32 	%f191, %f190;
	mul.f32 	%f192, %f31, %f191;
	sub.f32 	%f193, %f189, %f192;
	sub.f32 	%f194, %f2, %f186;
	mul.f32 	%f195, %f35, %f194;
	cvt.rni.f32.f32 	%f196, %f195;
	mul.f32 	%f197, %f32, %f196;
	sub.f32 	%f198, %f194, %f197;
	sub.f32 	%f199, %f3, %f187;
	mul.f32 	%f200, %f36, %f199;
	cvt.rni.f32.f32 	%f201, %f200;
	mul.f32 	%f202, %f33, %f201;
	sub.f32 	%f203, %f199, %f202;
	mul.f32 	%f204, %f198, %f198;
	fma.rn.f32 	%f205, %f193, %f193, %f204;
	fma.rn.f32 	%f206, %f203, %f203, %f205;
	rsqrt.approx.f32 	%f207, %f206;
	mul.f32 	%f208, %f207, %f207;
	mul.f32 	%f209, %f207, %f208;
	mul.f32 	%f210, %f188, %f209;
	fma.rn.f32 	%f256, %f193, %f210, %f182;
	fma.rn.f32 	%f257, %f198, %f210, %f183;
	fma.rn.f32 	%f258, %f203, %f210, %f184;
	add.s32 	%r19, %r19, 2;
$L__BB2_8:
	and.b32  	%r16, %r10, 1;
	setp.eq.b32 	%p7, %r16, 1;
	not.pred 	%p8, %p7;
	@%p8 bra 	$L__BB2_10;
	mul.wide.u32 	%rd13, %r19, 16;
	add.s64 	%rd14, %rd1, %rd13;
	ld.global.v4.f32 	{%f211, %f212, %f213, %f214}, [%rd14];
	sub.f32 	%f215, %f1, %f211;
	mul.f32 	%f216, %f34, %f215;
	cvt.rni.f32.f32 	%f217, %f216;
	mul.f32 	%f218, %f31, %f217;
	sub.f32 	%f219, %f215, %f218;
	sub.f32 	%f220, %f2, %f212;
	mul.f32 	%f221, %f35, %f220;
	cvt.rni.f32.f32 	%f222, %f221;
	mul.f32 	%f223, %f32, %f222;
	sub.f32 	%f224, %f220, %f223;
	sub.f32 	%f225, %f3, %f213;
	mul.f32 	%f226, %f36, %f225;
	cvt.rni.f32.f32 	%f227, %f226;
	mul.f32 	%f228, %f33, %f227;
	sub.f32 	%f229, %f225, %f228;
	mul.f32 	%f230, %f224, %f224;
	fma.rn.f32 	%f231, %f219, %f219, %f230;
	fma.rn.f32 	%f232, %f229, %f229, %f231;
	rsqrt.approx.f32 	%f233, %f232;
	mul.f32 	%f234, %f233, %f233;
	mul.f32 	%f235, %f233, %f234;
	mul.f32 	%f236, %f214, %f235;
	fma.rn.f32 	%f256, %f219, %f236, %f256;
	fma.rn.f32 	%f257, %f224, %f236, %f257;
	fma.rn.f32 	%f258, %f229, %f236, %f258;
$L__BB2_10:
	mul.f32 	%f237, %f257, %f257;
	fma.rn.f32 	%f238, %f256, %f256, %f237;
	fma.rn.f32 	%f239, %f258, %f258, %f238;
	sqrt.rn.f32 	%f240, %f239;
	cvta.to.global.u64 	%rd15, %rd6;
	mul.wide.u32 	%rd16, %r1, 4;
	add.s64 	%rd17, %rd15, %rd16;
	st.global.f32 	[%rd17], %f240;
$L__BB2_11:
	bar.sync 	0;
	ret;

}
	// .globl	_Z11vol_shl_GPUffffffffffiiibP6float4S0_S0_S0_S0_PfS1_S1_
.visible .entry _Z11vol_shl_GPUffffffffffiiibP6float4S0_S0_S0_S0_PfS1_S1_(
	.param .f32 _Z11vol_shl_GPUffffffffffiiibP6float4S0_S0_S0_S0_PfS1_S1__param_0,
	.param .f32 _Z11vol_shl_GPUffffffffffiiibP6float4S0_S0_S0_S0_PfS1_S1__param_1,
	.param .f32 _Z11vol_shl_GPUffffffffffiiibP6float4S0_S0_S0_S0_PfS1_S1__param_2,
	.param .f32 _Z11vol_shl_GPUffffffffffiiibP6float4S0_S0_S0_S0_PfS1_S1__param_3,
	.param .f32 _Z11vol_shl_GPUffffffffffiiibP6float4S0_S0_S0_S0_PfS1_S1__param_4,
	.param .f32 _Z11vol_shl_GPUffffffffffiiibP6float4S0_S0_S0_S0_PfS1_S1__param_5,
	.param .f32 _Z11vol_shl_GPUffffffffffiiibP6float4S0_S0_S0_S0_PfS1_S1__param_6,
	.param .f32 _Z11vol_shl_GPUffffffffffiiibP6float4S0_S0_S0_S0_PfS1_S1__param_7,
	.param .f32 _Z11vol_shl_GPUffffffffffiiibP6float4S0_S0_S0_S0_PfS1_S1__param_8,
	.param .f32 _Z11vol_shl_GPUffffffffffiiibP6float4S0_S0_S0_S0_PfS1_S1__param_9,
	.param .u32 _Z11vol_shl_GPUffffffffffiiibP6float4S0_S0_S0_S0_PfS1_S1__param_10,
	.param .u32 _Z11vol_shl_GPUffffffffffiiibP6float4S0_S0_S0_S0_PfS1_S1__param_11,
	.param .u32 _Z11vol_shl_GPUffffffffffiiibP6float4S0_S0_S0_S0_PfS1_S1__param_12,
	.param .u8 _Z11vol_shl_GPUffffffffffiiibP6float4S0_S0_S0_S0_PfS1_S1__param_13,
	.param .u64 .ptr .align 1 _Z11vol_shl_GPUffffffffffiiibP6float4S0_S0_S0_S0_PfS1_S1__param_14,
	.param .u64 .ptr .align 1 _Z11vol_shl_GPUffffffffffiiibP6float4S0_S0_S0_S0_PfS1_S1__param_15,
	.param .u64 .ptr .align 1 _Z11vol_shl_GPUffffffffffiiibP6float4S0_S0_S0_S0_PfS1_S1__param_16,
	.param .u64 .ptr .align 1 _Z11vol_shl_GPUffffffffffiiibP6float4S0_S0_S0_S0_PfS1_S1__param_17,
	.param .u64 .ptr .align 1 _Z11vol_shl_GPUffffffffffiiibP6float4S0_S0_S0_S0_PfS1_S1__param_18,
	.param .u64 .ptr .align 1 _Z11vol_shl_GPUffffffffffiiibP6float4S0_S0_S0_S0_PfS1_S1__param_19,
	.param .u64 .ptr .align 1 _Z11vol_shl_GPUffffffffffiiibP6float4S0_S0_S0_S0_PfS1_S1__param_20,
	.param .u64 .ptr .align 1 _Z11vol_shl_GPUffffffffffiiibP6float4S0_S0_S0_S0_PfS1_S1__param_21
)
{
	.reg .pred 	%p<33>;
	.reg .b32 	%r<29>;
	.reg .b32 	%f<385>;
	.reg .b64 	%rd<47>;

	ld.param.f32 	%f25, [_Z11vol_shl_GPUffffffffffiiibP6float4S0_S0_S0_S0_PfS1_S1__param_0];
	ld.param.f32 	%f26, [_Z11vol_shl_GPUffffffffffiiibP6float4S0_S0_S0_S0_PfS1_S1__param_1];
	ld.param.f32 	%f27, [_Z11vol_shl_GPUffffffffffiiibP6float4S0_S0_S0_S0_PfS1_S1__param_2];
	ld.param.f32 	%f28, [_Z11vol_shl_GPUffffffffffiiibP6float4S0_S0_S0_S0_PfS1_S1__param_3];
	ld.param.f32 	%f29, [_Z11vol_shl_GPUffffffffffiiibP6float4S0_S0_S0_S0_PfS1_S1__param_4];
	ld.param.f32 	%f30, [_Z11vol_shl_GPUffffffffffiiibP6float4S0_S0_S0_S0_PfS1_S1__param_5];
	ld.param.f32 	%f31, [_Z11vol_shl_GPUffffffffffiiibP6float4S0_S0_S0_S0_PfS1_S1__param_6];
	ld.param.f32 	%f32, [_Z11vol_shl_GPUffffffffffiiibP6float4S0_S0_S0_S0_PfS1_S1__param_7];
	ld.param.f32 	%f33, [_Z11vol_shl_GPUffffffffffiiibP6float4S0_S0_S0_S0_PfS1_S1__param_8];
	ld.param.f32 	%f34, [_Z11vol_shl_GPUffffffffffiiibP6float4S0_S0_S0_S0_PfS1_S1__param_9];
	ld.param.u32 	%r16, [_Z11vol_shl_GPUffffffffffiiibP6float4S0_S0_S0_S0_PfS1_S1__param_10];
	ld.param.u32 	%r17, [_Z11vol_shl_GPUffffffffffiiibP6float4S0_S0_S0_S0_PfS1_S1__param_11];
	ld.param.u32 	%r18, [_Z11vol_shl_GPUffffffffffiiibP6float4S0_S0_S0_S0_PfS1_S1__param_12];
	ld.param.u64 	%rd16, [_Z11vol_shl_GPUffffffffffiiibP6float4S0_S0_S0_S0_PfS1_S1__param_16];
	ld.param.u64 	%rd21, [_Z11vol_shl_GPUffffffffffiiibP6float4S0_S0_S0_S0_PfS1_S1__param_17];
	ld.param.u64 	%rd17, [_Z11vol_shl_GPUffffffffffiiibP6float4S0_S0_S0_S0_PfS1_S1__param_18];
	cvta.to.global.u64 	%rd1, %rd21;
	mov.u32 	%r19, %ctaid.x;
	mov.u32 	%r20, %ntid.x;
	mov.u32 	%r21, %tid.x;
	mad.lo.s32 	%r1, %r19, %r20, %r21;
	setp.ge.u32 	%p1, %r1, %r18;
	@%p1 bra 	$L__BB3_18;
	cvta.to.global.u64 	%rd22, %rd17;
	mul.wide.u32 	%rd23, %r1, 16;
	add.s64 	%rd24, %rd22, %rd23;
	.pragma "used_bytes_mask 4095";
	ld.global.v4.f32 	{%f36, %f37, %f38, %f39}, [%rd24];
	fma.rn.f32 	%f40, %f36, 0f40000000, 0fBF800000;
	mul.f32 	%f1, %f31, %f40;
	fma.rn.f32 	%f41, %f37, 0f40000000, 0fBF800000;
	mul.f32 	%f2, %f31, %f41;
	fma.rn.f32 	%f42, %f38, 0f40000000, 0fBF800000;
	mul.f32 	%f3, %f31, %f42;
	mul.f32 	%f43, %f2, %f2;
	fma.rn.f32 	%f44, %f1, %f1, %f43;
	fma.rn.f32 	%f45, %f3, %f3, %f44;
	mul.f32 	%f46, %f31, %f31;
	setp.lt.f32 	%p2, %f45, %f46;
	selp.f32 	%f4, 0f3F800000, 0f00000000, %p2;
	setp.lt.s32 	%p3, %r17, 1;
	mov.f32 	%f379, 0f00000000;
	@%p3 bra 	$L__BB3_13;
	and.b32  	%r2, %r17, 7;
	setp.lt.u32 	%p4, %r17, 8;
	mov.f32 	%f379, 0f00000000;
	mov.b32 	%r24, 0;
	@%p4 bra 	$L__BB3_5;
	and.b32  	%r24, %r17, 2147483640;
	neg.s32 	%r27, %r24;
	add.s64 	%rd43, %rd1, 64;
	mov.f32 	%f379, 0f00000000;
$L__BB3_4:
	.pragma "nounroll";
	ld.global.v4.f32 	{%f50, %f51, %f52, %f53}, [%rd43+-64];
	mul.f32 	%f54, %f53, %f53;
	sub.f32 	%f55, %f50, %f32;
	sub.f32 	%f56, %f55, %f1;
	sub.f32 	%f57, %f51, %f33;
	sub.f32 	%f58, %f57, %f2;
	sub.f32 	%f59, %f52, %f34;
	sub.f32 	%f60, %f59, %f3;
	mul.f32 	%f61, %f58, %f58;
	fma.rn.f32 	%f62, %f56, %f56, %f61;
	fma.rn.f32 	%f63, %f60, %f60, %f62;
	setp.lt.f32 	%p5, %f63, %f54;
	add.f32 	%f64, %f379, 0f3F800000;
	selp.f32 	%f65, %f64, %f379, %p5;
	ld.global.v4.f32 	{%f66, %f67, %f68, %f69}, [%rd43+-48];
	mul.f32 	%f70, %f69, %f69;
	sub.f32 	%f71, %f66, %f32;
	sub.f32 	%f72, %f71, %f1;
	sub.f32 	%f73, %f67, %f33;
	sub.f32 	%f74, %f73, %f2;
	sub.f32 	%f75, %f68, %f34;
	sub.f32 	%f76, %f75, %f3;
	mul.f32 	%f77, %f74, %f74;
	fma.rn.f32 	%f78, %f72, %f72, %f77;
	fma.rn.f32 	%f79, %f76, %f76, %f78;
	setp.lt.f32 	%p6, %f79, %f70;
	add.f32 	%f80, %f65, 0f3F800000;
	selp.f32 	%f81, %f80, %f65, %p6;
	ld.global.v4.f32 	{%f82, %f83, %f84, %f85}, [%rd43+-32];
	mul.f32 	%f86, %f85, %f85;
	sub.f32 	%f87, %f82, %f32;
	sub.f32 	%f88, %f87, %f1;
	sub.f32 	%f89, %f83, %f33;
	sub.f32 	%f90, %f89, %f2;
	sub.f32 	%f91, %f84, %f34;
	sub.f32 	%f92, %f91, %f3;
	mul.f32 	%f93, %f90, %f90;
	fma.rn.f32 	%f94, %f88, %f88, %f93;
	fma.rn.f32 	%f95, %f92, %f92, %f94;
	setp.lt.f32 	%p7, %f95, %f86;
	add.f32 	%f96, %f81, 0f3F800000;
	selp.f32 	%f97, %f96, %f81, %p7;
	ld.global.v4.f32 	{%f98, %f99, %f100, %f101}, [%rd43+-16];
	mul.f32 	%f102, %f101, %f101;
	sub.f32 	%f103, %f98, %f32;
	sub.f32 	%f104, %f103, %f1;
	sub.f32 	%f105, %f99, %f33;
	sub.f32 	%f106, %f105, %f2;
	sub.f32 	%f107, %f100, %f34;
	sub.f32 	%f108, %f107, %f3;
	mul.f32 	%f109, %f106, %f106;
	fma.rn.f32 	%f110, %f104, %f104, %f109;
	fma.rn.f32 	%f111, %f108, %f108, %f110;
	setp.lt.f32 	%p8, %f111, %f102;
	add.f32 	%f112, %f97, 0f3F800000;
	selp.f32 	%f113, %f112, %f97, %p8;
	ld.global.v4.f32 	{%f114, %f115, %f116, %f117}, [%rd43];
	mul.f32 	%f118, %f117, %f117;
	sub.f32 	%f119, %f114, %f32;
	sub.f32 	%f120, %f119, %f1;
	sub.f32 	%f121, %f115, %f33;
	sub.f32 	%f122, %f121, %f2;
	sub.f32 	%f123, %f116, %f34;
	sub.f32 	%f124, %f123, %f3;
	mul.f32 	%f125, %f122, %f122;
	fma.rn.f32 	%f126, %f120, %f120, %f125;
	fma.rn.f32 	%f127, %f124, %f124, %f126;
	setp.lt.f32 	%p9, %f127, %f118;
	add.f32 	%f128, %f113, 0f3F800000;
	selp.f32 	%f129, %f128, %f113, %p9;
	ld.global.v4.f32 	{%f130, %f131, %f132, %f133}, [%rd43+16];
	mul.f32 	%f134, %f133, %f133;
	sub.f32 	%f135, %f130, %f32;
	sub.f32 	%f136, %f135, %f1;
	sub.f32 	%f137, %f131, %f33;
	sub.f32 	%f138, %f137, %f2;
	sub.f32 	%f139, %f132, %f34;
	sub.f32 	%f140, %f139, %f3;
	mul.f32 	%f141, %f138, %f138;
	fma.rn.f32 	%f142, %f136, %f136, %f141;
	fma.rn.f32 	%f143, %f140, %f140, %f142;
	setp.lt.f32 	%p10, %f143, %f134;
	add.f32 	%f144, %f129, 0f3F800000;
	selp.f32 	%f145, %f144, %f129, %p10;
	ld.global.v4.f32 	{%f146, %f147, %f148, %f149}, [%rd43+32];
	mul.f32 	%f150, %f149, %f149;
	sub.f32 	%f151, %f146, %f32;
	sub.f32 	%f152, %f151, %f1;
	sub.f32 	%f153, %f147, %f33;
	sub.f32 	%f154, %f153, %f2;
	sub.f32 	%f155, %f148, %f34;
	sub.f32 	%f156, %f155, %f3;
	mul.f32 	%f157, %f154, %f154;
	fma.rn.f32 	%f158, %f152, %f152, %f157;
	fma.rn.f32 	%f159, %f156, %f156, %f158;
	setp.lt.f32 	%p11, %f159, %f150;
	add.f32 	%f160, %f145, 0f3F800000;
	selp.f32 	%f161, %f160, %f145, %p11;
	ld.global.v4.f32 	{%f162, %f163, %f164, %f165}, [%rd43+48];
	mul.f32 	%f166, %f165, %f165;
	sub.f32 	%f167, %f162, %f32;
	sub.f32 	%f168, %f167, %f1;
	sub.f32 	%f169, %f163, %f33;
	sub.f32 	%f170, %f169, %f2;
	sub.f32 	%f171, %f164, %f34;
	sub.f32 	%f172, %f171, %f3;
	mul.f32 	%f173, %f170, %f170;
	fma.rn.f32 	%f174, %f168, %f168, %f173;
	fma.rn.f32 	%f175, %f172, %f172, %f174;
	setp.lt.f32 	%p12, %f175, %f166;
	add.f32 	%f176, %f161, 0f3F800000;
	selp.f32 	%f379, %f176, %f161, %p12;
	add.s32 	%r27, %r27, 8;
	add.s64 	%rd43, %rd43, 128;
	setp.eq.s32 	%p13, %r27, 0;
	@%p13 bra 	$L__BB3_5;
	bra.uni 	$L__BB3_4;
$L__BB3_5:
	setp.eq.s32 	%p14, %r2, 0;
	@%p14 bra 	$L__BB3_13;
	and.b32  	%r6, %r17, 3;
	setp.lt.u32 	%p15, %r2, 4;
	@%p15 bra 	$L__BB3_8;
	mul.wide.u32 	%rd25, %r24, 16;
	add.s64 	%rd26, %rd1, %rd25;
	ld.global.v4.f32 	{%f178, %f179, %f180, %f181}, [%rd26];
	mul.f32 	%f182, %f181, %f181;
	sub.f32 	%f183, %f178, %f32;
	sub.f32 	%f184, %f183, %f1;
	sub.f32 	%f185, %f179, %f33;
	sub.f32 	%f186, %f185, %f2;
	sub.f32 	%f187, %f180, %f34;
	sub.f32 	%f188, %f187, %f3;
	mul.f32 	%f189, %f186, %f186;
	fma.rn.f32 	%f190, %f184, %f184, %f189;
	fma.rn.f32 	%f191, %f188, %f188, %f190;
	setp.lt.f32 	%p16, %f191, %f182;
	add.f32 	%f192, %f379, 0f3F800000;
	selp.f32 	%f193, %f192, %f379, %p16;
	ld.global.v4.f32 	{%f194, %f195, %f196, %f197}, [%rd26+16];
	mul.f32 	%f198, %f197, %f197;
	sub.f32 	%f199, %f194, %f32;
	sub.f32 	%f200, %f199, %f1;
	sub.f32 	%f201, %f195, %f33;
	sub.f32 	%f202, %f201, %f2;
	sub.f32 	%f203, %f196, %f34;
	sub.f32 	%f204, %f203, %f3;
	mul.f32 	%f205, %f202, %f202;
	fma.rn.f32 	%f206, %f200, %f200, %f205;
	fma.rn.f32 	%f207, %f204, %f204, %f206;
	setp.lt.f32 	%p17, %f207, %f198;
	add.f32 	%f208, %f193, 0f3F800000;
	selp.f32 	%f209, %f208, %f193, %p17;
	ld.global.v4.f32 	{%f210, %f211, %f212, %f213}, [%rd26+32];
	mul.f32 	%f214, %f213, %f213;
	sub.f32 	%f215, %f210, %f32;
	sub.f32 	%f216, %f215, %f1;
	sub.f32 	%f217, %f211, %f33;
	sub.f32 	%f218, %f217, %f2;
	sub.f32 	%f219, %f212, %f34;
	sub.f32 	%f220, %f219, %f3;
	mul.f32 	%f221, %f218, %f218;
	fma.rn.f32 	%f222, %f216, %f216, %f221;
	fma.rn.f32 	%f223, %f220, %f220, %f222;
	setp.lt.f32 	%p18, %f223, %f214;
	add.f32 	%f224, %f209, 0f3F800000;
	selp.f32 	%f225, %f224, %f209, %p18;
	ld.global.v4.f32 	{%f226, %f227, %f228, %f229}, [%rd26+48];
	mul.f32 	%f230, %f229, %f229;
	sub.f32 	%f231, %f226, %f32;
	sub.f32 	%f232, %f231, %f1;
	sub.f32 	%f233, %f227, %f33;
	sub.f32 	%f234, %f233, %f2;
	sub.f32 	%f235, %f228, %f34;
	sub.f32 	%f236, %f235, %f3;
	mul.f32 	%f237, %f234, %f234;
	fma.rn.f32 	%f238, %f232, %f232, %f237;
	fma.rn.f32 	%f239, %f236, %f236, %f238;
	setp.lt.f32 	%p19, %f239, %f230;
	add.f32 	%f240, %f225, 0f3F800000;
	selp.f32 	%f379, %f240, %f225, %p19;
	add.s32 	%r24, %r24, 4;
$L__BB3_8:
	setp.eq.s32 	%p20, %r6, 0;
	@%p20 bra 	$L__BB3_13;
	setp.eq.s32 	%p21, %r6, 1;
	@%p21 bra 	$L__BB3_11;
	mul.wide.u32 	%rd27, %r24, 16;
	add.s64 	%rd28, %rd1, %rd27;
	ld.global.v4.f32 	{%f242, %f243, %f244, %f245}, [%rd28];
	mul.f32 	%f246, %f245, %f245;
	sub.f32 	%f247, %f242, %f32;
	sub.f32 	%f248, %f247, %f1;
	sub.f32 	%f249, %f243, %f33;
	sub.f32 	%f250, %f249, %f2;
	sub.f32 	%f251, %f244, %f34;
	sub.f32 	%f252, %f251, %f3;
	mul.f32 	%f253, %f250, %f250;
	fma.rn.f32 	%f254, %f248, %f248, %f253;
	fma.rn.f32 	%f255, %f252, %f252, %f254;
	setp.lt.f32 	%p22, %f255, %f246;
	add.f32 	%f256, %f379, 0f3F800000;
	selp.f32 	%f257, %f256, %f379, %p22;
	ld.global.v4.f32 	{%f258, %f259, %f260, %f261}, [%rd28+16];
	mul.f32 	%f262, %f261, %f261;
	sub.f32 	%f263, %f258, %f32;
	sub.f32 	%f264, %f263, %f1;
	sub.f32 	%f265, %f259, %f33;
	sub.f32 	%f266, %f265, %f2;
	sub.f32 	%f267, %f260, %f34;
	sub.f32 	%f268, %f267, %f3;
	mul.f32 	%f269, %f266, %f266;
	fma.rn.f32 	%f270, %f264, %f264, %f269;
	fma.rn.f32 	%f271, %f268, %f268, %f270;
	setp.lt.f32 	%p23, %f271, %f262;
	add.f32 	%f272, %f257, 0f3F800000;
	selp.f32 	%f379, %f272, %f257, %p23;
	add.s32 	%r24, %r24, 2;
$L__BB3_11:
	and.b32  	%r23, %r17, 1;
	setp.eq.b32 	%p24, %r23, 1;
	not.pred 	%p25, %p24;
	@%p25 bra 	$L__BB3_13;
	mul.wide.u32 	%rd29, %r24, 16;
	add.s64 	%rd30, %rd1, %rd29;
	ld.global.v4.f32 	{%f273, %f274, %f275, %f276}, [%rd30];
	mul.f32 	%f277, %f276, %f276;
	sub.f32 	%f278, %f273, %f32;
	sub.f32 	%f279, %f278, %f1;
	sub.f32 	%f280, %f274, %f33;
	sub.f32 	%f281, %f280, %f2;
	sub.f32 	%f282, %f275, %f34;
	sub.f32 	%f283, %f282, %f3;
	mul.f32 	%f284, %f281, %f281;
	fma.rn.f32 	%f285, %f279, %f279, %f284;
	fma.rn.f32 	%f286, %f283, %f283, %f285;
	setp.lt.f32 	%p26, %f286, %f277;
	add.f32 	%f287, %f379, 0f3F800000;
	selp.f32 	%f379, %f287, %f379, %p26;
$L__BB3_13:
	setp.lt.s32 	%p27, %r16, 1;
	mov.f32 	%f384, 0f00000000;
	@%p27 bra 	$L__BB3_17;
	ld.param.u64 	%rd39, [_Z11vol_shl_GPUffffffffffiiibP6float4S0_S0_S0_S0_PfS1_S1__param_15];
	ld.param.u64 	%rd38, [_Z11vol_shl_GPUffffffffffiiibP6float4S0_S0_S0_S0_PfS1_S1__param_14];
	neg.s32 	%r28, %r16;
	cvta.to.global.u64 	%rd44, %rd38;
	cvta.to.global.u64 	%rd45, %rd39;
	cvta.to.global.u64 	%rd46, %rd16;
	mov.f32 	%f381, 0f00000000;
	mov.f32 	%f382, %f381;
	mov.f32 	%f383, %f381;
$L__BB3_15:
	ld.global.v4.f32 	{%f290, %f291, %f292, %f293}, [%rd44];
	mul.f32 	%f294, %f293, %f293;
	sub.f32 	%f295, %f290, %f32;
	mul.f32 	%f296, %f28, %f295;
	cvt.rni.f32.f32 	%f297, %f296;
	mul.f32 	%f298, %f25, %f297;
	sub.f32 	%f299, %f295, %f298;
	sub.f32 	%f300, %f299, %f1;
	sub.f32 	%f301, %f291, %f33;
	mul.f32 	%f302, %f29, %f301;
	cvt.rni.f32.f32 	%f303, %f302;
	mul.f32 	%f304, %f26, %f303;
	sub.f32 	%f305, %f301, %f304;
	sub.f32 	%f306, %f305, %f2;
	sub.f32 	%f307, %f292, %f34;
	mul.f32 	%f308, %f30, %f307;
	cvt.rni.f32.f32 	%f309, %f308;
	mul.f32 	%f310, %f27, %f309;
	sub.f32 	%f311, %f307, %f310;
	sub.f32 	%f312, %f311, %f3;
	mul.f32 	%f313, %f306, %f306;
	fma.rn.f32 	%f314, %f300, %f300, %f313;
	fma.rn.f32 	%f315, %f312, %f312, %f314;
	setp.lt.f32 	%p28, %f315, %f294;
	add.f32 	%f316, %f383, 0f3F800000;
	selp.f32 	%f383, %f316, %f383, %p28;
	ld.global.v4.f32 	{%f317, %f318, %f319, %f320}, [%rd45];
	mul.f32 	%f321, %f320, %f320;
	sub.f32 	%f322, %f317, %f32;
	mul.f32 	%f323, %f28, %f322;
	cvt.rni.f32.f32 	%f324, %f323;
	mul.f32 	%f325, %f25, %f324;
	sub.f32 	%f326, %f322, %f325;
	sub.f32 	%f327, %f326, %f1;
	sub.f32 	%f328, %f318, %f33;
	mul.f32 	%f329, %f29, %f328;
	cvt.rni.f32.f32 	%f330, %f329;
	mul.f32 	%f331, %f26, %f330;
	sub.f32 	%f332, %f328, %f331;
	sub.f32 	%f333, %f332, %f2;
	sub.f32 	%f334, %f319, %f34;
	mul.f32 	%f335, %f30, %f334;
	cvt.rni.f32.f32 	%f336, %f335;
	mul.f32 	%f337, %f27, %f336;
	sub.f32 	%f338, %f334, %f337;
	sub.f32 	%f339, %f338, %f3;
	mul.f32 	%f340, %f333, %f333;
	fma.rn.f32 	%f341, %f327, %f327, %f340;
	fma.rn.f32 	%f342, %f339, %f339, %f341;
	setp.lt.f32 	%p29, %f342, %f321;
	add.f32 	%f343, %f382, 0f3F800000;
	selp.f32 	%f382, %f343, %f382, %p29;
	ld.global.v4.f32 	{%f344, %f345, %f346, %f347}, [%rd46];
	mul.f32 	%f348, %f347, %f347;
	sub.f32 	%f349, %f344, %f32;
	mul.f32 	%f350, %f28, %f349;
	cvt.rni.f32.f32 	%f351, %f350;
	mul.f32 	%f352, %f25, %f351;
	sub.f32 	%f353, %f349, %f352;
	sub.f32 	%f354, %f353, %f1;
	sub.f32 	%f355, %f345, %f33;
	mul.f32 	%f356, %f29, %f355;
	cvt.rni.f32.f32 	%f357, %f356;
	mul.f32 	%f358, %f26, %f357;
	sub.f32 	%f359, %f355, %f358;
	sub.f32 	%f360, %f359, %f2;
	sub.f32 	%f361, %f346, %f34;
	mul.f32 	%f362, %f30, %f361;
	cvt.rni.f32.f32 	%f363, %f362;
	mul.f32 	%f364, %f27, %f363;
	sub.f32 	%f365, %f361, %f364;
	sub.f32 	%f366, %f365, %f3;
	mul.f32 	%f367, %f360, %f360;
	fma.rn.f32 	%f368, %f354, %f354, %f367;
	fma.rn.f32 	%f369, %f366, %f366, %f368;
	setp.lt.f32 	%p30, %f369, %f348;
	add.f32 	%f370, %f381, 0f3F800000;
	selp.f32 	%f381, %f370, %f381, %p30;
	add.s32 	%r28, %r28, 1;
	setp.ne.s32 	%p31, %r28, 0;
	add.s64 	%rd46, %rd46, 16;
	add.s64 	%rd45, %rd45, 16;
	add.s64 	%rd44, %rd44, 16;
	@%p31 bra 	$L__BB3_15;
	add.f32 	%f371, %f383, %f382;
	add.f32 	%f384, %f371, %f381;
$L__BB3_17:
	ld.param.u64 	%rd42, [_Z11vol_shl_GPUffffffffffiiibP6float4S0_S0_S0_S0_PfS1_S1__param_21];
	ld.param.u64 	%rd41, [_Z11vol_shl_GPUffffffffffiiibP6float4S0_S0_S0_S0_PfS1_S1__param_20];
	ld.param.u64 	%rd40, [_Z11vol_shl_GPUffffffffffiiibP6float4S0_S0_S0_S0_PfS1_S1__param_19];
	setp.gt.f32 	%p32, %f384, 0f3F800000;
	selp.f32 	%f372, 0f3F800000, %f384, %p32;
	cvta.to.global.u64 	%rd31, %rd40;
	mul.wide.u32 	%rd32, %r1, 4;
	add.s64 	%rd33, %rd31, %rd32;
	st.global.f32 	[%rd33], %f379;
	cvta.to.global.u64 	%rd34, %rd41;
	add.s64 	%rd35, %rd34, %rd32;
	st.global.f32 	[%rd35], %f372;
	cvta.to.global.u64 	%rd36, %rd42;
	add.s64 	%rd37, %rd36, %rd32;
	st.global.f32 	[%rd37], %f4;
$L__BB3_18:
	bar.sync 	0;
	ret;

}
	// .globl	_Z12dvos_shl_GPUffffffiiibP6float4S0_S0_S0_S0_PfS1_
.visible .entry _Z12dvos_shl_GPUffffffiiibP6float4S0_S0_S0_S0_PfS1_(
	.param .f32 _Z12dvos_shl_GPUffffffiiibP6float4S0_S0_S0_S0_PfS1__param_0,
	.param .f32 _Z12dvos_shl_GPUffffffiiibP6float4S0_S0_S0_S0_PfS1__param_1,
	.param .f32 _Z12dvos_shl_GPUffffffiiibP6float4S0_S0_S0_S0_PfS1__param_2,
	.param .f32 _Z12dvos_shl_GPUffffffiiibP6float4S0_S0_S0_S0_PfS1__param_3,
	.param .f32 _Z12dvos_shl_GPUffffffiiibP6float4S0_S0_S0_S0_PfS1__param_4,
	.param .f32 _Z12dvos_shl_GPUffffffiiibP6float4S0_S0_S0_S0_PfS1__param_5,
	.param .u32 _Z12dvos_shl_GPUffffffiiibP6float4S0_S0_S0_S0_PfS1__param_6,
	.param .u32 _Z12dvos_shl_GPUffffffiiibP6float4S0_S0_S0_S0_PfS1__param_7,
	.param .u32 _Z12dvos_shl_GPUffffffiiibP6float4S0_S0_S0_S0_PfS1__param_8,
	.param .u8 _Z12dvos_shl_GPUffffffiiibP6float4S0_S0_S0_S0_PfS1__param_9,
	.param .u64 .ptr .align 1 _Z12dvos_shl_GPUffffffiiibP6float4S0_S0_S0_S0_PfS1__param_10,
	.param .u64 .ptr .align 1 _Z12dvos_shl_GPUffffffiiibP6float4S0_S0_S0_S0_PfS1__param_11,
	.param .u64 .ptr .align 1 _Z12dvos_shl_GPUffffffiiibP6float4S0_S0_S0_S0_PfS1__param_12,
	.param .u64 .ptr .align 1 _Z12dvos_shl_GPUffffffiiibP6float4S0_S0_S0_S0_PfS1__param_13,
	.param .u64 .ptr .align 1 _Z12dvos_shl_GPUffffffiiibP6float4S0_S0_S0_S0_PfS1__param_14,
	.param .u64 .ptr .align 1 _Z12dvos_shl_GPUffffffiiibP6float4S0_S0_S0_S0_PfS1__param_15,
	.param .u64 .ptr .align 1 _Z12dvos_shl_GPUffffffiiibP6float4S0_S0_S0_S0_PfS1__param_16
)
{
	.reg .pred 	%p<12>;
	.reg .b32 	%r<22>;
	.reg .b32 	%f<451>;
	.reg .b64 	%rd<44>;

	ld.param.f32 	%f25, [_Z12dvos_shl_GPUffffffiiibP6float4S0_S0_S0_S0_PfS1__param_0];
	ld.param.f32 	%f26, [_Z12dvos_shl_GPUffffffiiibP6float4S0_S0_S0_S0_PfS1__param_1];
	ld.param.f32 	%f27, [_Z12dvos_shl_GPUffffffiiibP6float4S0_S0_S0_S0_PfS1__param_2];
	ld.param.f32 	%f28, [_Z12dvos_shl_GPUffffffiiibP6float4S0_S0_S0_S0_PfS1__param_3];
	ld.param.f32 	%f29, [_Z12dvos_shl_GPUffffffiiibP6float4S0_S0_S0_S0_PfS1__param_4];
	ld.param.f32 	%f30, [_Z12dvos_shl_GPUffffffiiibP6float4S0_S0_S0_S0_PfS1__param_5];
	ld.param.u32 	%r10, [_Z12dvos_shl_GPUffffffiiibP6float4S0_S0_S0_S0_PfS1__param_6];
	ld.param.u32 	%r8, [_Z12dvos_shl_GPUffffffiiibP6float4S0_S0_S0_S0_PfS1__param_7];
	ld.param.u32 	%r9, [_Z12dvos_shl_GPUffffffiiibP6float4S0_S0_S0_S0_PfS1__param_8];
	ld.param.u64 	%rd13, [_Z12dvos_shl_GPUffffffiiibP6float4S0_S0_S0_S0_PfS1__param_10];
	ld.param.u64 	%rd14, [_Z12dvos_shl_GPUffffffiiibP6float4S0_S0_S0_S0_PfS1__param_11];
	ld.param.u64 	%rd15, [_Z12dvos_shl_GPUffffffiiibP6float4S0_S0_S0_S0_PfS1__param_12];
	ld.param.u64 	%rd18, [_Z12dvos_shl_GPUffffffiiibP6float4S0_S0_S0_S0_PfS1__param_13];
	ld.param.u64 	%rd19, [_Z12dvos_shl_GPUffffffiiibP6float4S0_S0_S0_S0_PfS1__param_14];
	ld.param.u64 	%rd17, [_Z12dvos_shl_GPUffffffiiibP6float4S0_S0_S0_S0_PfS1__param_16];
	cvta.to.global.u64 	%rd1, %rd18;
	cvta.to.global.u64 	%rd2, %rd19;
	mov.u32 	%r11, %ctaid.x;
	mov.u32 	%r12, %ntid.x;
	mov.u32 	%r13, %tid.x;
	mad.lo.s32 	%r1, %r11, %r12, %r13;
	setp.ge.u32 	%p1, %r1, %r10;
	@%p1 bra 	$L__BB4_16;
	cvta.to.global.u64 	%rd20, %rd13;
	cvta.to.global.u64 	%rd21, %rd14;
	cvta.to.global.u64 	%rd22, %rd15;
	mul.wide.u32 	%rd23, %r1, 16;
	add.s64 	%rd24, %rd20, %rd23;
	ld.global.v4.f32 	{%f1, %f2, %f3, %f4}, [%rd24];
	add.s64 	%rd25, %rd21, %rd23;
	ld.global.v4.f32 	{%f5, %f6, %f7, %f8}, [%rd25];
	add.s64 	%rd26, %rd22, %rd23;
	ld.global.v4.f32 	{%f9, %f10, %f11, %f12}, [%rd26];
	setp.lt.s32 	%p2, %r8, 1;
	mov.f32 	%f446, 0f00000000;
	@%p2 bra 	$L__BB4_8;
	setp.eq.s32 	%p3, %r8, 1;
	mov.f32 	%f446, 0f00000000;
	mov.b64 	%rd41, 0;
	@%p3 bra 	$L__BB4_6;
	and.b32  	%r14, %r8, 2147483646;
	neg.s32 	%r20, %r14;
	add.s64 	%rd40, %rd1, 16;
	mov.f32 	%f446, 0f00000000;
$L__BB4_4:
	ld.global.v4.f32 	{%f35, %f36, %f37, %f38}, [%rd40+-16];
	sub.f32 	%f39, %f35, %f1;
	mul.f32 	%f40, %f28, %f39;
	cvt.rni.f32.f32 	%f41, %f40;
	mul.f32 	%f42, %f25, %f41;
	sub.f32 	%f43, %f39, %f42;
	sub.f32 	%f44, %f36, %f2;
	mul.f32 	%f45, %f29, %f44;
	cvt.rni.f32.f32 	%f46, %f45;
	mul.f32 	%f47, %f26, %f46;
	sub.f32 	%f48, %f44, %f47;
	sub.f32 	%f49, %f37, %f3;
	mul.f32 	%f50, %f30, %f49;
	cvt.rni.f32.f32 	%f51, %f50;
	mul.f32 	%f52, %f27, %f51;
	sub.f32 	%f53, %f49, %f52;
	mul.f32 	%f54, %f48, %f48;
	fma.rn.f32 	%f55, %f43, %f43, %f54;
	fma.rn.f32 	%f56, %f53, %f53, %f55;
	rsqrt.approx.f32 	%f57, %f56;
	mul.f32 	%f58, %f4, %f38;
	sub.f32 	%f59, %f35, %f5;
	mul.f32 	%f60, %f28, %f59;
	cvt.rni.f32.f32 	%f61, %f60;
	mul.f32 	%f62, %f25, %f61;
	sub.f32 	%f63, %f59, %f62;
	sub.f32 	%f64, %f36, %f6;
	mul.f32 	%f65, %f29, %f64;
	cvt.rni.f32.f32 	%f66, %f65;
	mul.f32 	%f67, %f26, %f66;
	sub.f32 	%f68, %f64, %f67;
	sub.f32 	%f69, %f37, %f7;
	mul.f32 	%f70, %f30, %f69;
	cvt.rni.f32.f32 	%f71, %f70;
	mul.f32 	%f72, %f27, %f71;
	sub.f32 	%f73, %f69, %f72;
	mul.f32 	%f74, %f68, %f68;
	fma.rn.f32 	%f75, %f63, %f63, %f74;
	fma.rn.f32 	%f76, %f73, %f73, %f75;
	rsqrt.approx.f32 	%f77, %f76;
	mul.f32 	%f78, %f8, %f38;
	mul.f32 	%f79, %f78, %f77;
	sub.f32 	%f80, %f35, %f9;
	mul.f32 	%f81, %f28, %f80;
	cvt.rni.f32.f32 	%f82, %f81;
	mul.f32 	%f83, %f25, %f82;
	sub.f32 	%f84, %f80, %f83;
	sub.f32 	%f85, %f36, %f10;
	mul.f32 	%f86, %f29, %f85;
	cvt.rni.f32.f32 	%f87, %f86;
	mul.f32 	%f88, %f26, %f87;
	sub.f32 	%f89, %f85, %f88;
	sub.f32 	%f90, %f37, %f11;
	mul.f32 	%f91, %f30, %f90;
	cvt.rni.f32.f32 	%f92, %f91;
	mul.f32 	%f93, %f27, %f92;
	sub.f32 	%f94, %f90, %f93;
	mul.f32 	%f95, %f89, %f89;
	fma.rn.f32 	%f96, %f84, %f84, %f95;
	fma.rn.f32 	%f97, %f94, %f94, %f96;
	rsqrt.approx.f32 	%f98, %f97;
	mul.f32 	%f99, %f12, %f38;
	fma.rn.f32 	%f100, %f58, %f57, %f79;
	fma.rn.f32 	%f101, %f99, %f98, %f100;
	add.f32 	%f102, %f446, %f101;
	ld.global.v4.f32 	{%f103, %f104, %f105, %f106}, [%rd40];
	sub.f32 	%f107, %f103, %f1;
	mul.f32 	%f108, %f28, %f107;
	cvt.rni.f32.f32 	%f109, %f108;
	mul.f32 	%f110, %f25, %f109;
	sub.f32 	%f111, %f107, %f110;
	sub.f32 	%f112, %f104, %f2;
	mul.f32 	%f113, %f29, %f112;
	cvt.rni.f32.f32 	%f114, %f113;
	mul.f32 	%f115, %f26, %f114;
	sub.f32 	%f116, %f112, %f115;
	sub.f32 	%f117, %f105, %f3;
	mul.f32 	%f118, %f30, %f117;
	cvt.rni.f32.f32 	%f119, %f118;
	mul.f32 	%f120, %f27, %f119;
	sub.f32 	%f121, %f117, %f120;
	mul.f32 	%f122, %f116, %f116;
	fma.rn.f32 	%f123, %f111, %f111, %f122;
	fma.rn.f32 	%f124, %f121, %f121, %f123;
	rsqrt.approx.f32 	%f125, %f124;
	mul.f32 	%f126, %f4, %f106;
	sub.f32 	%f127, %f103, %f5;
	mul.f32 	%f128, %f28, %f127;
	cvt.rni.f32.f32 	%f129, %f128;
	mul.f32 	%f130, %f25, %f129;
	sub.f32 	%f131, %f127, %f130;
	sub.f32 	%f132, %f104, %f6;
	mul.f32 	%f133, %f29, %f132;
	cvt.rni.f32.f32 	%f134, %f133;
	mul.f32 	%f135, %f26, %f134;
	sub.f32 	%f136, %f132, %f135;
	sub.f32 	%f137, %f105, %f7;
	mul.f32 	%f138, %f30, %f137;
	cvt.rni.f32.f32 	%f139, %f138;
	mul.f32 	%f140, %f27, %f139;
	sub.f32 	%f141, %f137, %f140;
	mul.f32 	%f142, %f136, %f136;
	fma.rn.f32 	%f143, %f131, %f131, %f142;
	fma.rn.f32 	%f144, %f141, %f141, %f143;
	rsqrt.approx.f32 	%f145, %f144;
	mul.f32 	%f146, %f8, %f106;
	mul.f32 	%f147, %f146, %f145;
	sub.f32 	%f148, %f103, %f9;
	mul.f32 	%f149, %f28, %f148;
	cvt.rni.f32.f32 	%f150, %f149;
	mul.f32 	%f151, %f25, %f150;
	sub.f32 	%f152, %f148, %f151;
	sub.f32 	%f153, %f104, %f10;
	mul.f32 	%f154, %f29, %f153;
	cvt.rni.f32.f32 	%f155, %f154;
	mul.f32 	%f156, %f26, %f155;
	sub.f32 	%f157, %f153, %f156;
	sub.f32 	%f158, %f105, %f11;
	mul.f32 	%f159, %f30, %f158;
	cvt.rni.f32.f32 	%f160, %f159;
	mul.f32 	%f161, %f27, %f160;
	sub.f32 	%f162, %f158, %f161;
	mul.f32 	%f163, %f157, %f157;
	fma.rn.f32 	%f164, %f152, %f152, %f163;
	fma.rn.f32 	%f165, %f162, %f162, %f164;
	rsqrt.approx.f32 	%f166, %f165;
	mul.f32 	%f167, %f12, %f106;
	fma.rn.f32 	%f168, %f126, %f125, %f147;
	fma.rn.f32 	%f169, %f167, %f166, %f168;
	add.f32 	%f446, %f102, %f169;
	add.s32 	%r20, %r20, 2;
	add.s64 	%rd40, %rd40, 32;
	setp.ne.s32 	%p4, %r20, 0;
	@%p4 bra 	$L__BB4_4;
	and.b32  	%r15, %r8, 2147483646;
	cvt.u64.u32 	%rd41, %r15;
$L__BB4_6:
	and.b32  	%r16, %r8, 1;
	setp.eq.b32 	%p5, %r16, 1;
	not.pred 	%p6, %p5;
	@%p6 bra 	$L__BB4_8;
	shl.b64 	%rd28, %rd41, 4;
	add.s64 	%rd29, %rd1, %rd28;
	ld.global.v4.f32 	{%f170, %f171, %f172, %f173}, [%rd29];
	sub.f32 	%f174, %f170, %f1;
	mul.f32 	%f175, %f28, %f174;
	cvt.rni.f32.f32 	%f176, %f175;
	mul.f32 	%f177, %f25, %f176;
	sub.f32 	%f178, %f174, %f177;
	sub.f32 	%f179, %f171, %f2;
	mul.f32 	%f180, %f29, %f179;
	cvt.rni.f32.f32 	%f181, %f180;
	mul.f32 	%f182, %f26, %f181;
	sub.f32 	%f183, %f179, %f182;
	sub.f32 	%f184, %f172, %f3;
	mul.f32 	%f185, %f30, %f184;
	cvt.rni.f32.f32 	%f186, %f185;
	mul.f32 	%f187, %f27, %f186;
	sub.f32 	%f188, %f184, %f187;
	mul.f32 	%f189, %f183, %f183;
	fma.rn.f32 	%f190, %f178, %f178, %f189;
	fma.rn.f32 	%f191, %f188, %f188, %f190;
	rsqrt.approx.f32 	%f192, %f191;
	mul.f32 	%f193, %f4, %f173;
	sub.f32 	%f194, %f170, %f5;
	mul.f32 	%f195, %f28, %f194;
	cvt.rni.f32.f32 	%f196, %f195;
	mul.f32 	%f197, %f25, %f196;
	sub.f32 	%f198, %f194, %f197;
	sub.f32 	%f199, %f171, %f6;
	mul.f32 	%f200, %f29, %f199;
	cvt.rni.f32.f32 	%f201, %f200;
	mul.f32 	%f202, %f26, %f201;
	sub.f32 	%f203, %f199, %f202;
	sub.f32 	%f204, %f172, %f7;
	mul.f32 	%f205, %f30, %f204;
	cvt.rni.f32.f32 	%f206, %f205;
	mul.f32 	%f207, %f27, %f206;
	sub.f32 	%f208, %f204, %f207;
	mul.f32 	%f209, %f203, %f203;
	fma.rn.f32 	%f210, %f198, %f198, %f209;
	fma.rn.f32 	%f211, %f208, %f208, %f210;
	rsqrt.approx.f32 	%f212, %f211;
	mul.f32 	%f213, %f8, %f173;
	mul.f32 	%f214, %f213, %f212;
	sub.f32 	%f215, %f170, %f9;
	mul.f32 	%f216, %f28, %f215;
	cvt.rni.f32.f32 	%f217, %f216;
	mul.f32 	%f218, %f25, %f217;
	sub.f32 	%f219, %f215, %f218;
	sub.f32 	%f220, %f171, %f10;
	mul.f32 	%f221, %f29, %f220;
	cvt.rni.f32.f32 	%f222, %f221;
	mul.f32 	%f223, %f26, %f222;
	sub.f32 	%f224, %f220, %f223;
	sub.f32 	%f225, %f172, %f11;
	mul.f32 	%f226, %f30, %f225;
	cvt.rni.f32.f32 	%f227, %f226;
	mul.f32 	%f228, %f27, %f227;
	sub.f32 	%f229, %f225, %f228;
	mul.f32 	%f230, %f224, %f224;
	fma.rn.f32 	%f231, %f219, %f219, %f230;
	fma.rn.f32 	%f232, %f229, %f229, %f231;
	rsqrt.approx.f32 	%f233, %f232;
	mul.f32 	%f234, %f12, %f173;
	fma.rn.f32 	%f235, %f193, %f192, %f214;
	fma.rn.f32 	%f236, %f234, %f233, %f235;
	add.f32 	%f446, %f446, %f236;
$L__BB4_8:
	ld.param.u64 	%rd39, [_Z12dvos_shl_GPUffffffiiibP6float4S0_S0_S0_S0_PfS1__param_15];
	cvta.to.global.u64 	%rd30, %rd39;
	mul.wide.u32 	%rd31, %r1, 4;
	add.s64 	%rd32, %rd30, %rd31;
	st.global.f32 	[%rd32], %f446;
	setp.lt.s32 	%p7, %r9, 1;
	mov.f32 	%f450, 0f00000000;
	@%p7 bra 	$L__BB4_15;
	setp.eq.s32 	%p8, %r9, 1;
	mov.f32 	%f450, 0f00000000;
	mov.b64 	%rd43, 0;
	@%p8 bra 	$L__BB4_13;
	and.b32  	%r17, %r9, 2147483646;
	neg.s32 	%r21, %r17;
	add.s64 	%rd42, %rd2, 16;
	mov.f32 	%f450, 0f00000000;
$L__BB4_11:
	ld.global.v4.f32 	{%f241, %f242, %f243, %f244}, [%rd42+-16];
	sub.f32 	%f245, %f241, %f1;
	mul.f32 	%f246, %f28, %f245;
	cvt.rni.f32.f32 	%f247, %f246;
	mul.f32 	%f248, %f25, %f247;
	sub.f32 	%f249, %f245, %f248;
	sub.f32 	%f250, %f242, %f2;
	mul.f32 	%f251, %f29, %f250;
	cvt.rni.f32.f32 	%f252, %f251;
	mul.f32 	%f253, %f26, %f252;
	sub.f32 	%f254, %f250, %f253;
	sub.f32 	%f255, %f243, %f3;
	mul.f32 	%f256, %f30, %f255;
	cvt.rni.f32.f32 	%f257, %f256;
	mul.f32 	%f258, %f27, %f257;
	sub.f32 	%f259, %f255, %f258;
	mul.f32 	%f260, %f254, %f254;
	fma.rn.f32 	%f261, %f249, %f249, %f260;
	fma.rn.f32 	%f262, %f259, %f259, %f261;
	rsqrt.approx.f32 	%f263, %f262;
	mul.f32 	%f264, %f4, %f244;
	sub.f32 	%f265, %f241, %f5;
	mul.f32 	%f266, %f28, %f265;
	cvt.rni.f32.f32 	%f267, %f266;
	mul.f32 	%f268, %f25, %f267;
	sub.f32 	%f269, %f265, %f268;
	sub.f32 	%f270, %f242, %f6;
	mul.f32 	%f271, %f29, %f270;
	cvt.rni.f32.f32 	%f272, %f271;
	mul.f32 	%f273, %f26, %f272;
	sub.f32 	%f274, %f270, %f273;
	sub.f32 	%f275, %f243, %f7;
	mul.f32 	%f276, %f30, %f275;
	cvt.rni.f32.f32 	%f277, %f276;
	mul.f32 	%f278, %f27, %f277;
	sub.f32 	%f279, %f275, %f278;
	mul.f32 	%f280, %f274, %f274;
	fma.rn.f32 	%f281, %f269, %f269, %f280;
	fma.rn.f32 	%f282, %f279, %f279, %f281;
	rsqrt.approx.f32 	%f283, %f282;
	mul.f32 	%f284, %f8, %f244;
	mul.f32 	%f285, %f284, %f283;
	sub.f32 	%f286, %f241, %f9;
	mul.f32 	%f287, %f28, %f286;
	cvt.rni.f32.f32 	%f288, %f287;
	mul.f32 	%f289, %f25, %f288;
	sub.f32 	%f290, %f286, %f289;
	sub.f32 	%f291, %f242, %f10;
	mul.f32 	%f292, %f29, %f291;
	cvt.rni.f32.f32 	%f293, %f292;
	mul.f32 	%f294, %f26, %f293;
	sub.f32 	%f295, %f291, %f294;
	sub.f32 	%f296, %f243, %f11;
	mul.f32 	%f297, %f30, %f296;
	cvt.rni.f32.f32 	%f298, %f297;
	mul.f32 	%f299, %f27, %f298;
	sub.f32 	%f300, %f296, %f299;
	mul.f32 	%f301, %f295, %f295;
	fma.rn.f32 	%f302, %f290, %f290, %f301;
	fma.rn.f32 	%f303, %f300, %f300, %f302;
	rsqrt.approx.f32 	%f304, %f303;
	mul.f32 	%f305, %f12, %f244;
	fma.rn.f32 	%f306, %f264, %f263, %f285;
	fma.rn.f32 	%f307, %f305, %f304, %f306;
	add.f32 	%f308, %f450, %f307;
	ld.global.v4.f32 	{%f309, %f310, %f311, %f312}, [%rd42];
	sub.f32 	%f313, %f309, %f1;
	mul.f32 	%f314, %f28, %f313;
	cvt.rni.f32.f32 	%f315, %f314;
	mul.f32 	%f316, %f25, %f315;
	sub.f32 	%f317, %f313, %f316;
	sub.f32 	%f318, %f310, %f2;
	mul.f32 	%f319, %f29, %f318;
	cvt.rni.f32.f32 	%f320, %f319;
	mul.f32 	%f321, %f26, %f320;
	sub.f32 	%f322, %f318, %f321;
	sub.f32 	%f323, %f311, %f3;
	mul.f32 	%f324, %f30, %f323;
	cvt.rni.f32.f32 	%f325, %f324;
	mul.f32 	%f326, %f27, %f325;
	sub.f32 	%f327, %f323, %f326;
	mul.f32 	%f328, %f322, %f322;
	fma.rn.f32 	%f329, %f317, %f317, %f328;
	fma.rn.f32 	%f330, %f327, %f327, %f329;
	rsqrt.approx.f32 	%f331, %f330;
	mul.f32 	%f332, %f4, %f312;
	sub.f32 	%f333, %f309, %f5;
	mul.f32 	%f334, %f28, %f333;
	cvt.rni.f32.f32 	%f335, %f334;
	mul.f32 	%f336, %f25, %f335;
	sub.f32 	%f337, %f333, %f336;
	sub.f32 	%f338, %f310, %f6;
	mul.f32 	%f339, %f29, %f338;
	cvt.rni.f32.f32 	%f340, %f339;
	mul.f32 	%f341, %f26, %f340;
	sub.f32 	%f342, %f338, %f341;
	sub.f32 	%f343, %f311, %f7;
	mul.f32 	%f344, %f30, %f343;
	cvt.rni.f32.f32 	%f345, %f344;
	mul.f32 	%f346, %f27, %f345;
	sub.f32 	%f347, %f343, %f346;
	mul.f32 	%f348, %f342, %f342;
	fma.rn.f32 	%f349, %f337, %f337, %f348;
	fma.rn.f32 	%f350, %f347, %f347, %f349;
	rsqrt.approx.f32 	%f351, %f350;
	mul.f32 	%f352, %f8, %f312;
	mul.f32 	%f353, %f352, %f351;
	sub.f32 	%f354, %f309, %f9;
	mul.f32 	%f355, %f28, %f354;
	cvt.rni.f32.f32 	%f356, %f355;
	mul.f32 	%f357, %f25, %f356;
	sub.f32 	%f358, %f354, %f357;
	sub.f32 	%f359, %f310, %f10;
	mul.f32 	%f360, %f29, %f359;
	cvt.rni.f32.f32 	%f361, %f360;
	mul.f32 	%f362, %f26, %f361;
	sub.f32 	%f363, %f359, %f362;
	sub.f32 	%f364, %f311, %f11;
	mul.f32 	%f365, %f30, %f364;
	cvt.rni.f32.f32 	%f366, %f365;
	mul.f32 	%f367, %f27, %f366;
	sub.f32 	%f368, %f364, %f367;
	mul.f32 	%f369, %f363, %f363;
	fma.rn.f32 	%f370, %f358, %f358, %f369;
	fma.rn.f32 	%f371, %f368, %f368, %f370;
	rsqrt.approx.f32 	%f372, %f371;
	mul.f32 	%f373, %f12, %f312;
	fma.rn.f32 	%f374, %f332, %f331, %f353;
	fma.rn.f32 	%f375, %f373, %f372, %f374;
	add.f32 	%f450, %f308, %f375;
	add.s32 	%r21, %r21, 2;
	add.s64 	%rd42, %rd42, 32;
	setp.ne.s32 	%p9, %r21, 0;
	@%p9 bra 	$L__BB4_11;
	and.b32  	%r18, %r9, 2147483646;
	cvt.u64.u32 	%rd43, %r18;
$L__BB4_13:
	and.b32  	%r19, %r9, 1;
	setp.eq.b32 	%p10, %r19, 1;
	not.pred 	%p11, %p10;
	@%p11 bra 	$L__BB4_15;
	shl.b64 	%rd34, %rd43, 4;
	add.s64 	%rd35, %rd2, %rd34;
	ld.global.v4.f32 	{%f376, %f377, %f378, %f379}, [%rd35];
	sub.f32 	%f380, %f376, %f1;
	mul.f32 	%f381, %f28, %f380;
	cvt.rni.f32.f32 	%f382, %f381;
	mul.f32 	%f383, %f25, %f382;
	sub.f32 	%f384, %f380, %f383;
	sub.f32 	%f385, %f377, %f2;
	mul.f32 	%f386, %f29, %f385;
	cvt.rni.f32.f32 	%f387, %f386;
	mul.f32 	%f388, %f26, %f387;
	sub.f32 	%f389, %f385, %f388;
	sub.f32 	%f390, %f378, %f3;
	mul.f32 	%f391, %f30, %f390;
	cvt.rni.f32.f32 	%f392, %f391;
	mul.f32 	%f393, %f27, %f392;
	sub.f32 	%f394, %f390, %f393;
	mul.f32 	%f395, %f389, %f389;
	fma.rn.f32 	%f396, %f384, %f384, %f395;
	fma.rn.f32 	%f397, %f394, %f394, %f396;
	rsqrt.approx.f32 	%f398, %f397;
	mul.f32 	%f399, %f4, %f379;
	sub.f32 	%f400, %f376, %f5;
	mul.f32 	%f401, %f28, %f400;
	cvt.rni.f32.f32 	%f402, %f401;
	mul.f32 	%f403, %f25, %f402;
	sub.f32 	%f404, %f400, %f403;
	sub.f32 	%f405, %f377, %f6;
	mul.f32 	%f406, %f29, %f405;
	cvt.rni.f32.f32 	%f407, %f406;
	mul.f32 	%f408, %f26, %f407;
	sub.f32 	%f409, %f405, %f408;
	sub.f32 	%f410, %f378, %f7;
	mul.f32 	%f411, %f30, %f410;
	cvt.rni.f32.f32 	%f412, %f411;
	mul.f32 	%f413, %f27, %f412;
	sub.f32 	%f414, %f410, %f413;
	mul.f32 	%f415, %f409, %f409;
	fma.rn.f32 	%f416, %f404, %f404, %f415;
	fma.rn.f32 	%f417, %f414, %f414, %f416;
	rsqrt.approx.f32 	%f418, %f417;
	mul.f32 	%f419, %f8, %f379;
	mul.f32 	%f420, %f419, %f418;
	sub.f32 	%f421, %f376, %f9;
	mul.f32 	%f422, %f28, %f421;
	cvt.rni.f32.f32 	%f423, %f422;
	mul.f32 	%f424, %f25, %f423;
	sub.f32 	%f425, %f421, %f424;
	sub.f32 	%f426, %f377, %f10;
	mul.f32 	%f427, %f29, %f426;
	cvt.rni.f32.f32 	%f428, %f427;
	mul.f32 	%f429, %f26, %f428;
	sub.f32 	%f430, %f426, %f429;
	sub.f32 	%f431, %f378, %f11;
	mul.f32 	%f432, %f30, %f431;
	cvt.rni.f32.f32 	%f433, %f432;
	mul.f32 	%f434, %f27, %f433;
	sub.f32 	%f435, %f431, %f434;
	mul.f32 	%f436, %f430, %f430;
	fma.rn.f32 	%f437, %f425, %f425, %f436;
	fma.rn.f32 	%f438, %f435, %f435, %f437;
	rsqrt.approx.f32 	%f439, %f438;
	mul.f32 	%f440, %f12, %f379;
	fma.rn.f32 	%f441, %f399, %f398, %f420;
	fma.rn.f32 	%f442, %f440, %f439, %f441;
	add.f32 	%f450, %f450, %f442;
$L__BB4_15:
	cvta.to.global.u64 	%rd36, %rd17;
	mul.wide.u32 	%rd37, %r1, 4;
	add.s64 	%rd38, %rd36, %rd37;
	st.global.f32 	[%rd38], %f450;
$L__BB4_16:
	bar.sync 	0;
	ret;

}
	// .globl	_Z12cosShell_GPUiffffP6float4S0_S0_S0_
.visible .entry _Z12cosShell_GPUiffffP6float4S0_S0_S0_(
	.param .u32 _Z12cosShell_GPUiffffP6float4S0_S0_S0__param_0,
	.param .f32 _Z12cosShell_GPUiffffP6float4S0_S0_S0__param_1,
	.param .f32 _Z12cosShell_GPUiffffP6float4S0_S0_S0__param_2,
	.param .f32 _Z12cosShell_GPUiffffP6float4S0_S0_S0__param_3,
	.param .f32 _Z12cosShell_GPUiffffP6float4S0_S0_S0__param_4,
	.param .u64 .ptr .align 1 _Z12cosShell_GPUiffffP6float4S0_S0_S0__param_5,
	.param .u64 .ptr .align 1 _Z12cosShell_GPUiffffP6float4S0_S0_S0__param_6,
	.param .u64 .ptr .align 1 _Z12cosShell_GPUiffffP6float4S0_S0_S0__param_7,
	.param .u64 .ptr .align 1 _Z12cosShell_GPUiffffP6float4S0_S0_S0__param_8
)
{
	.reg .pred 	%p<4>;
	.reg .b32 	%r<9>;
	.reg .b32 	%f<41>;
	.reg .b64 	%rd<14>;

	ld.param.u32 	%r2, [_Z12cosShell_GPUiffffP6float4S0_S0_S0__param_0];
	ld.param.f32 	%f1, [_Z12cosShell_GPUiffffP6float4S0_S0_S0__param_1];
	ld.param.f32 	%f2, [_Z12cosShell_GPUiffffP6float4S0_S0_S0__param_2];
	ld.param.f32 	%f3, [_Z12cosShell_GPUiffffP6float4S0_S0_S0__param_3];
	ld.param.f32 	%f4, [_Z12cosShell_GPUiffffP6float4S0_S0_S0__param_4];
	ld.param.u64 	%rd1, [_Z12cosShell_GPUiffffP6float4S0_S0_S0__param_5];
	ld.param.u64 	%rd2, [_Z12cosShell_GPUiffffP6float4S0_S0_S0__param_6];
	ld.param.u64 	%rd3, [_Z12cosShell_GPUiffffP6float4S0_S0_S0__param_7];
	ld.param.u64 	%rd4, [_Z12cosShell_GPUiffffP6float4S0_S0_S0__param_8];
	mov.u32 	%r3, %ctaid.x;
	mov.u32 	%r4, %ntid.x;
	mov.u32 	%r5, %tid.x;
	mad.lo.s32 	%r1, %r3, %r4, %r5;
	setp.ge.u32 	%p1, %r1, %r2;
	@%p1 bra 	$L__BB5_2;
	cvta.to.global.u64 	%rd5, %rd1;
	cvta.to.global.u64 	%rd6, %rd2;
	cvta.to.global.u64 	%rd7, %rd3;
	cvta.to.global.u64 	%rd8, %rd4;
	mul.wide.u32 	%rd9, %r1, 16;
	add.s64 	%rd10, %rd5, %rd9;
	ld.global.v4.f32 	{%f5, %f6, %f7, %f8}, [%rd10];
	add.s64 	%rd11, %rd6, %rd9;
	ld.global.v4.f32 	{%f9, %f10, %f11, %f12}, [%rd11];
	add.s64 	%rd12, %rd7, %rd9;
	ld.global.v4.f32 	{%f13, %f14, %f15, %f16}, [%rd12];
	mul.f32 	%f17, %f9, %f12;
	fma.rn.f32 	%f18, %f5, %f8, %f17;
	mul.f32 	%f19, %f10, %f12;
	fma.rn.f32 	%f20, %f6, %f8, %f19;
	mul.f32 	%f21, %f11, %f12;
	fma.rn.f32 	%f22, %f7, %f8, %f21;
	fma.rn.f32 	%f23, %f13, %f16, %f18;
	fma.rn.f32 	%f24, %f14, %f16, %f20;
	fma.rn.f32 	%f25, %f15, %f16, %f22;
	mul.f32 	%f26, %f24, %f24;
	fma.rn.f32 	%f27, %f23, %f23, %f26;
	fma.rn.f32 	%f28, %f25, %f25, %f27;
	rsqrt.approx.f32 	%f29, %f28;
	mul.f32 	%f30, %f29, %f23;
	mul.f32 	%f31, %f29, %f24;
	mul.f32 	%f32, %f29, %f25;
	mul.f32 	%f33, %f2, %f31;
	fma.rn.f32 	%f34, %f1, %f30, %f33;
	fma.rn.f32 	%f35, %f3, %f32, %f34;
	setp.lt.f32 	%p2, %f35, 0fBF800000;
	selp.f32 	%f36, 0fBF800000, %f35, %p2;
	setp.gt.f32 	%p3, %f36, 0f3F800000;
	selp.f32 	%f37, 0f3F800000, %f36, %p3;
	div.rn.f32 	%f38, %f37, %f4;
	cvt.rni.s32.f32 	%r6, %f38;
	add.s32 	%r7, %r6, 1;
	add.s64 	%rd13, %rd8, %rd9;
	cvt.rn.f32.s32 	%f39, %r7;
	cvt.rni.s32.f32 	%r8, %f39;
	cvt.rn.f32.s32 	%f40, %r8;
	st.global.v2.f32 	[%rd13], {%f37, %f40};
$L__BB5_2:
	bar.sync 	0;
	ret;

}
	// .globl	_Z14calcProtMu_GPUifffP6float4S0_
.visible .entry _Z14calcProtMu_GPUifffP6float4S0_(
	.param .u32 _Z14calcProtMu_GPUifffP6float4S0__param_0,
	.param .f32 _Z14calcProtMu_GPUifffP6float4S0__param_1,
	.param .f32 _Z14calcProtMu_GPUifffP6float4S0__param_2,
	.param .f32 _Z14calcProtMu_GPUifffP6float4S0__param_3,
	.param .u64 .ptr .align 1 _Z14calcProtMu_GPUifffP6float4S0__param_4,
	.param .u64 .ptr .align 1 _Z14calcProtMu_GPUifffP6float4S0__param_5
)
{
	.reg .pred 	%p<2>;
	.reg .b32 	%r<6>;
	.reg .b32 	%f<14>;
	.reg .b64 	%rd<8>;

	ld.param.u32 	%r2, [_Z14calcProtMu_GPUifffP6float4S0__param_0];
	ld.param.f32 	%f1, [_Z14calcProtMu_GPUifffP6float4S0__param_1];
	ld.param.f32 	%f2, [_Z14calcProtMu_GPUifffP6float4S0__param_2];
	ld.param.f32 	%f3, [_Z14calcProtMu_GPUifffP6float4S0__param_3];
	ld.param.u64 	%rd1, [_Z14calcProtMu_GPUifffP6float4S0__param_4];
	ld.param.u64 	%rd2, [_Z14calcProtMu_GPUifffP6float4S0__param_5];
	mov.u32 	%r3, %ctaid.x;
	mov.u32 	%r4, %ntid.x;
	mov.u32 	%r5, %tid.x;
	mad.lo.s32 	%r1, %r3, %r4, %r5;
	setp.ge.u32 	%p1, %r1, %r2;
	@%p1 bra 	$L__BB6_2;
	cvta.to.global.u64 	%rd3, %rd1;
	cvta.to.global.u64 	%rd4, %rd2;
	mul.wide.u32 	%rd5, %r1, 16;
	add.s64 	%rd6, %rd3, %rd5;
	ld.global.v4.f32 	{%f4, %f5, %f6, %f7}, [%rd6];
	sub.f32 	%f8, %f4, %f1;
	mul.f32 	%f9, %f8, %f7;
	add.s64 	%rd7, %rd4, %rd5;
	sub.f32 	%f10, %f5, %f2;
	mul.f32 	%f11, %f10, %f7;
	sub.f32 	%f12, %f6, %f3;
	mul.f32 	%f13, %f12, %f7;
	st.global.v4.f32 	[%rd7], {%f9, %f11, %f13, %f7};
$L__BB6_2:
	bar.sync 	0;
	ret;

}
	// .globl	_Z11p2shell_GPUffffffiibP6float4S0_S0_S0_Pf
.visible .entry _Z11p2shell_GPUffffffiibP6float4S0_S0_S0_Pf(
	.param .f32 _Z11p2shell_GPUffffffiibP6float4S0_S0_S0_Pf_param_0,
	.param .f32 _Z11p2shell_GPUffffffiibP6float4S0_S0_S0_Pf_param_1,
	.param .f32 _Z11p2shell_GPUffffffiibP6float4S0_S0_S0_Pf_param_2,
	.param .f32 _Z11p2shell_GPUffffffiibP6float4S0_S0_S0_Pf_param_3,
	.param .f32 _Z11p2shell_GPUffffffiibP6float4S0_S0_S0_Pf_param_4,
	.param .f32 _Z11p2shell_GPUffffffiibP6float4S0_S0_S0_Pf_param_5,
	.param .u32 _Z11p2shell_GPUffffffiibP6float4S0_S0_S0_Pf_param_6,
	.param .u32 _Z11p2shell_GPUffffffiibP6float4S0_S0_S0_Pf_param_7,
	.param .u8 _Z11p2shell_GPUffffffiibP6float4S0_S0_S0_Pf_param_8,
	.param .u64 .ptr .align 1 _Z11p2shell_GPUffffffiibP6float4S0_S0_S0_Pf_param_9,
	.param .u64 .ptr .align 1 _Z11p2shell_GPUffffffiibP6float4S0_S0_S0_Pf_param_10,
	.param .u64 .ptr .align 1 _Z11p2shell_GPUffffffiibP6float4S0_S0_S0_Pf_param_11,
	.param .u64 .ptr .align 1 _Z11p2shell_GPUffffffiibP6float4S0_S0_S0_Pf_param_12,
	.param .u64 .ptr .align 1 _Z11p2shell_GPUffffffiibP6float4S0_S0_S0_Pf_param_13
)
{
	.reg .pred 	%p<16>;
	.reg .b32 	%r<20>;
	.reg .b32 	%f<327>;
	.reg .b64 	%rd<26>;

	ld.param.f32 	%f103, [_Z11p2shell_GPUffffffiibP6float4S0_S0_S0_Pf_param_0];
	ld.param.f32 	%f104, [_Z11p2shell_GPUffffffiibP6float4S0_S0_S0_Pf_param_1];
	ld.param.f32 	%f105, [_Z11p2shell_GPUffffffiibP6float4S0_S0_S0_Pf_param_2];
	ld.param.f32 	%f106, [_Z11p2shell_GPUffffffiibP6float4S0_S0_S0_Pf_param_3];
	ld.param.f32 	%f107, [_Z11p2shell_GPUffffffiibP6float4S0_S0_S0_Pf_param_4];
	ld.param.f32 	%f108, [_Z11p2shell_GPUffffffiibP6float4S0_S0_S0_Pf_param_5];
	ld.param.u32 	%r11, [_Z11p2shell_GPUffffffiibP6float4S0_S0_S0_Pf_param_6];
	ld.param.u32 	%r10, [_Z11p2shell_GPUffffffiibP6float4S0_S0_S0_Pf_param_7];
	ld.param.u64 	%rd6, [_Z11p2shell_GPUffffffiibP6float4S0_S0_S0_Pf_param_9];
	ld.param.u64 	%rd7, [_Z11p2shell_GPUffffffiibP6float4S0_S0_S0_Pf_param_10];
	ld.param.u64 	%rd8, [_Z11p2shell_GPUffffffiibP6float4S0_S0_S0_Pf_param_11];
	ld.param.u64 	%rd10, [_Z11p2shell_GPUffffffiibP6float4S0_S0_S0_Pf_param_12];
	cvta.to.global.u64 	%rd1, %rd10;
	mov.u32 	%r12, %ctaid.x;
	mov.u32 	%r13, %ntid.x;
	mov.u32 	%r14, %tid.x;
	mad.lo.s32 	%r1, %r12, %r13, %r14;
	setp.ge.u32 	%p1, %r1, %r11;
	@%p1 bra 	$L__BB7_23;
	cvta.to.global.u64 	%rd11, %rd6;
	cvta.to.global.u64 	%rd12, %rd7;
	cvta.to.global.u64 	%rd13, %rd8;
	mul.wide.u32 	%rd14, %r1, 16;
	add.s64 	%rd15, %rd11, %rd14;
	ld.global.v4.f32 	{%f1, %f2, %f3, %f110}, [%rd15];
	add.s64 	%rd16, %rd12, %rd14;
	ld.global.v4.f32 	{%f111, %f112, %f113, %f114}, [%rd16];
	add.s64 	%rd17, %rd13, %rd14;
	ld.global.v4.f32 	{%f115, %f116, %f117, %f118}, [%rd17];
	mul.f32 	%f119, %f111, %f114;
	fma.rn.f32 	%f120, %f1, %f110, %f119;
	mul.f32 	%f121, %f112, %f114;
	fma.rn.f32 	%f122, %f2, %f110, %f121;
	mul.f32 	%f123, %f113, %f114;
	fma.rn.f32 	%f124, %f3, %f110, %f123;
	fma.rn.f32 	%f125, %f115, %f118, %f120;
	fma.rn.f32 	%f126, %f116, %f118, %f122;
	fma.rn.f32 	%f127, %f117, %f118, %f124;
	mul.f32 	%f128, %f126, %f126;
	fma.rn.f32 	%f129, %f125, %f125, %f128;
	fma.rn.f32 	%f130, %f127, %f127, %f129;
	rsqrt.approx.f32 	%f131, %f130;
	mul.f32 	%f4, %f131, %f125;
	mul.f32 	%f5, %f131, %f126;
	mul.f32 	%f6, %f131, %f127;
	setp.lt.s32 	%p2, %r10, 1;
	@%p2 bra 	$L__BB7_22;
	and.b32  	%r2, %r10, 3;
	setp.lt.u32 	%p3, %r10, 4;
	mov.f32 	%f289, 0f47C34F80;
	mov.b32 	%r19, 0;
	@%p3 bra 	$L__BB7_13;
	and.b32  	%r19, %r10, 2147483644;
	neg.s32 	%r17, %r19;
	add.s64 	%rd25, %rd1, 32;
	mov.f32 	%f289, 0f47C34F80;
$L__BB7_4:
	.pragma "nounroll";
	.pragma "used_bytes_mask 4095";
	ld.global.v4.f32 	{%f137, %f138, %f139, %f140}, [%rd25+-32];
	sub.f32 	%f141, %f137, %f1;
	mul.f32 	%f142, %f106, %f141;
	cvt.rni.f32.f32 	%f143, %f142;
	mul.f32 	%f144, %f103, %f143;
	sub.f32 	%f11, %f141, %f144;
	sub.f32 	%f145, %f138, %f2;
	mul.f32 	%f146, %f107, %f145;
	cvt.rni.f32.f32 	%f147, %f146;
	mul.f32 	%f148, %f104, %f147;
	sub.f32 	%f12, %f145, %f148;
	sub.f32 	%f149, %f139, %f3;
	mul.f32 	%f150, %f108, %f149;
	cvt.rni.f32.f32 	%f151, %f150;
	mul.f32 	%f152, %f105, %f151;
	sub.f32 	%f13, %f149, %f152;
	mul.f32 	%f153, %f12, %f12;
	fma.rn.f32 	%f154, %f11, %f11, %f153;
	fma.rn.f32 	%f155, %f13, %f13, %f154;
	rsqrt.approx.f32 	%f14, %f155;
	rcp.rn.f32 	%f15, %f14;
	setp.geu.f32 	%p4, %f15, %f289;
	@%p4 bra 	$L__BB7_6;
	mul.f32 	%f286, %f14, %f11;
	mul.f32 	%f287, %f14, %f12;
	mul.f32 	%f288, %f14, %f13;
	mov.f32 	%f289, %f15;
$L__BB7_6:
	.pragma "used_bytes_mask 4095";
	ld.global.v4.f32 	{%f156, %f157, %f158, %f159}, [%rd25+-16];
	sub.f32 	%f160, %f156, %f1;
	mul.f32 	%f161, %f106, %f160;
	cvt.rni.f32.f32 	%f162, %f161;
	mul.f32 	%f163, %f103, %f162;
	sub.f32 	%f23, %f160, %f163;
	sub.f32 	%f164, %f157, %f2;
	mul.f32 	%f165, %f107, %f164;
	cvt.rni.f32.f32 	%f166, %f165;
	mul.f32 	%f167, %f104, %f166;
	sub.f32 	%f24, %f164, %f167;
	sub.f32 	%f168, %f158, %f3;
	mul.f32 	%f169, %f108, %f168;
	cvt.rni.f32.f32 	%f170, %f169;
	mul.f32 	%f171, %f105, %f170;
	sub.f32 	%f25, %f168, %f171;
	mul.f32 	%f172, %f24, %f24;
	fma.rn.f32 	%f173, %f23, %f23, %f172;
	fma.rn.f32 	%f174, %f25, %f25, %f173;
	rsqrt.approx.f32 	%f26, %f174;
	rcp.rn.f32 	%f27, %f26;
	setp.geu.f32 	%p5, %f27, %f289;
	@%p5 bra 	$L__BB7_8;
	mul.f32 	%f286, %f26, %f23;
	mul.f32 	%f287, %f26, %f24;
	mul.f32 	%f288, %f26, %f25;
	mov.f32 	%f289, %f27;
$L__BB7_8:
	.pragma "used_bytes_mask 4095";
	ld.global.v4.f32 	{%f175, %f176, %f177, %f178}, [%rd25];
	sub.f32 	%f179, %f175, %f1;
	mul.f32 	%f180, %f106, %f179;
	cvt.rni.f32.f32 	%f181, %f180;
	mul.f32 	%f182, %f103, %f181;
	sub.f32 	%f35, %f179, %f182;
	sub.f32 	%f183, %f176, %f2;
	mul.f32 	%f184, %f107, %f183;
	cvt.rni.f32.f32 	%f185, %f184;
	mul.f32 	%f186, %f104, %f185;
	sub.f32 	%f36, %f183, %f186;
	sub.f32 	%f187, %f177, %f3;
	mul.f32 	%f188, %f108, %f187;
	cvt.rni.f32.f32 	%f189, %f188;
	mul.f32 	%f190, %f105, %f189;
	sub.f32 	%f37, %f187, %f190;
	mul.f32 	%f191, %f36, %f36;
	fma.rn.f32 	%f192, %f35, %f35, %f191;
	fma.rn.f32 	%f193, %f37, %f37, %f192;
	rsqrt.approx.f32 	%f38, %f193;
	rcp.rn.f32 	%f39, %f38;
	setp.geu.f32 	%p6, %f39, %f289;
	@%p6 bra 	$L__BB7_10;
	mul.f32 	%f286, %f38, %f35;
	mul.f32 	%f287, %f38, %f36;
	mul.f32 	%f288, %f38, %f37;
	mov.f32 	%f289, %f39;
$L__BB7_10:
	.pragma "used_bytes_mask 4095";
	ld.global.v4.f32 	{%f194, %f195, %f196, %f197}, [%rd25+16];
	sub.f32 	%f198, %f194, %f1;
	mul.f32 	%f199, %f106, %f198;
	cvt.rni.f32.f32 	%f200, %f199;
	mul.f32 	%f201, %f103, %f200;
	sub.f32 	%f47, %f198, %f201;
	sub.f32 	%f202, %f195, %f2;
	mul.f32 	%f203, %f107, %f202;
	cvt.rni.f32.f32 	%f204, %f203;
	mul.f32 	%f205, %f104, %f204;
	sub.f32 	%f48, %f202, %f205;
	sub.f32 	%f206, %f196, %f3;
	mul.f32 	%f207, %f108, %f206;
	cvt.rni.f32.f32 	%f208, %f207;
	mul.f32 	%f209, %f105, %f208;
	sub.f32 	%f49, %f206, %f209;
	mul.f32 	%f210, %f48, %f48;
	fma.rn.f32 	%f211, %f47, %f47, %f210;
	fma.rn.f32 	%f212, %f49, %f49, %f211;
	rsqrt.approx.f32 	%f50, %f212;
	rcp.rn.f32 	%f51, %f50;
	setp.geu.f32 	%p7, %f51, %f289;
	@%p7 bra 	$L__BB7_12;
	mul.f32 	%f286, %f50, %f47;
	mul.f32 	%f287, %f50, %f48;
	mul.f32 	%f288, %f50, %f49;
	mov.f32 	%f289, %f51;
$L__BB7_12:
	add.s32 	%r17, %r17, 4;
	add.s64 	%rd25, %rd25, 64;
	setp.ne.s32 	%p8, %r17, 0;
	@%p8 bra 	$L__BB7_4;
$L__BB7_13:
	setp.eq.s32 	%p9, %r2, 0;
	@%p9 bra 	$L__BB7_22;
	setp.eq.s32 	%p10, %r2, 1;
	@%p10 bra 	$L__BB7_20;
	mul.wide.u32 	%rd18, %r19, 16;
	add.s64 	%rd5, %rd1, %rd18;
	.pragma "used_bytes_mask 4095";
	ld.global.v4.f32 	{%f214, %f215, %f216, %f217}, [%rd5];
	sub.f32 	%f218, %f214, %f1;
	mul.f32 	%f219, %f106, %f218;
	cvt.rni.f32.f32 	%f220, %f219;
	mul.f32 	%f221, %f103, %f220;
	sub.f32 	%f66, %f218, %f221;
	sub.f32 	%f222, %f215, %f2;
	mul.f32 	%f223, %f107, %f222;
	cvt.rni.f32.f32 	%f224, %f223;
	mul.f32 	%f225, %f104, %f224;
	sub.f32 	%f67, %f222, %f225;
	sub.f32 	%f226, %f216, %f3;
	mul.f32 	%f227, %f108, %f226;
	cvt.rni.f32.f32 	%f228, %f227;
	mul.f32 	%f229, %f105, %f228;
	sub.f32 	%f68, %f226, %f229;
	mul.f32 	%f230, %f67, %f67;
	fma.rn.f32 	%f231, %f66, %f66, %f230;
	fma.rn.f32 	%f232, %f68, %f68, %f231;
	rsqrt.approx.f32 	%f69, %f232;
	rcp.rn.f32 	%f70, %f69;
	setp.geu.f32 	%p11, %f70, %f289;
	@%p11 bra 	$L__BB7_17;
	mul.f32 	%f286, %f69, %f66;
	mul.f32 	%f287, %f69, %f67;
	mul.f32 	%f288, %f69, %f68;
	mov.f32 	%f289, %f70;
$L__BB7_17:
	.pragma "used_bytes_mask 4095";
	ld.global.v4.f32 	{%f233, %f234, %f235, %f236}, [%rd5+16];
	sub.f32 	%f237, %f233, %f1;
	mul.f32 	%f238, %f106, %f237;
	cvt.rni.f32.f32 	%f239, %f238;
	mul.f32 	%f240, %f103, %f239;
	sub.f32 	%f78, %f237, %f240;
	sub.f32 	%f241, %f234, %f2;
	mul.f32 	%f242, %f107, %f241;
	cvt.rni.f32.f32 	%f243, %f242;
	mul.f32 	%f244, %f104, %f243;
	sub.f32 	%f79, %f241, %f244;
	sub.f32 	%f245, %f235, %f3;
	mul.f32 	%f246, %f108, %f245;
	cvt.rni.f32.f32 	%f247, %f246;
	mul.f32 	%f248, %f105, %f247;
	sub.f32 	%f80, %f245, %f248;
	mul.f32 	%f249, %f79, %f79;
	fma.rn.f32 	%f250, %f78, %f78, %f249;
	fma.rn.f32 	%f251, %f80, %f80, %f250;
	rsqrt.approx.f32 	%f81, %f251;
	rcp.rn.f32 	%f82, %f81;
	setp.geu.f32 	%p12, %f82, %f289;
	@%p12 bra 	$L__BB7_19;
	mul.f32 	%f286, %f81, %f78;
	mul.f32 	%f287, %f81, %f79;
	mul.f32 	%f288, %f81, %f80;
	mov.f32 	%f289, %f82;
$L__BB7_19:
	add.s32 	%r19, %r19, 2;
$L__BB7_20:
	and.b32  	%r16, %r10, 1;
	setp.eq.b32 	%p13, %r16, 1;
	not.pred 	%p14, %p13;
	@%p14 bra 	$L__BB7_22;
	mul.wide.u32 	%rd19, %r19, 16;
	add.s64 	%rd20, %rd1, %rd19;
	.pragma "used_bytes_mask 4095";
	ld.global.v4.f32 	{%f252, %f253, %f254, %f255}, [%rd20];
	sub.f32 	%f256, %f252, %f1;
	mul.f32 	%f257, %f106, %f256;
	cvt.rni.f32.f32 	%f258, %f257;
	mul.f32 	%f259, %f103, %f258;
	sub.f32 	%f260, %f256, %f259;
	sub.f32 	%f261, %f253, %f2;
	mul.f32 	%f262, %f107, %f261;
	cvt.rni.f32.f32 	%f263, %f262;
	mul.f32 	%f264, %f104, %f263;
	sub.f32 	%f265, %f261, %f264;
	sub.f32 	%f266, %f254, %f3;
	mul.f32 	%f267, %f108, %f266;
	cvt.rni.f32.f32 	%f268, %f267;
	mul.f32 	%f269, %f105, %f268;
	sub.f32 	%f270, %f266, %f269;
	mul.f32 	%f271, %f265, %f265;
	fma.rn.f32 	%f272, %f260, %f260, %f271;
	fma.rn.f32 	%f273, %f270, %f270, %f272;
	rsqrt.approx.f32 	%f274, %f273;
	rcp.rn.f32 	%f275, %f274;
	setp.lt.f32 	%p15, %f275, %f289;
	mul.f32 	%f276, %f274, %f260;
	mul.f32 	%f277, %f274, %f265;
	mul.f32 	%f278, %f274, %f270;
	selp.f32 	%f286, %f276, %f286, %p15;
	selp.f32 	%f287, %f277, %f287, %p15;
	selp.f32 	%f288, %f278, %f288, %p15;
$L__BB7_22:
	ld.param.u64 	%rd24, [_Z11p2shell_GPUffffffiibP6float4S0_S0_S0_Pf_param_13];
	mul.f32 	%f279, %f5, %f287;
	fma.rn.f32 	%f280, %f4, %f286, %f279;
	fma.rn.f32 	%f281, %f6, %f288, %f280;
	cvta.to.global.u64 	%rd21, %rd24;
	mul.wide.u32 	%rd22, %r1, 4;
	add.s64 	%rd23, %rd21, %rd22;
	st.global.f32 	[%rd23], %f281;
$L__BB7_23:
	bar.sync 	0;
	ret;

}
	// .globl	_Z19isFirstShellAll_GPUfffffffiibP6float4S0_S0_S0_Pi
.visible .entry _Z19isFirstShellAll_GPUfffffffiibP6float4S0_S0_S0_Pi(
	.param .f32 _Z19isFirstShellAll_GPUfffffffiibP6float4S0_S0_S0_Pi_param_0,
	.param .f32 _Z19isFirstShellAll_GPUfffffffiibP6float4S0_S0_S0_Pi_param_1,
	.param .f32 _Z19isFirstShellAll_GPUfffffffiibP6float4S0_S0_S0_Pi_param_2,
	.param .f32 _Z19isFirstShellAll_GPUfffffffiibP6float4S0_S0_S0_Pi_param_3,
	.param .f32 _Z19isFirstShellAll_GPUfffffffiibP6float4S0_S0_S0_Pi_param_4,
	.param .f32 _Z19isFirstShellAll_GPUfffffffiibP6float4S0_S0_S0_Pi_param_5,
	.param .f32 _Z19isFirstShellAll_GPUfffffffiibP6float4S0_S0_S0_Pi_param_6,
	.param .u32 _Z19isFirstShellAll_GPUfffffffiibP6float4S0_S0_S0_Pi_param_7,
	.param .u32 _Z19isFirstShellAll_GPUfffffffiibP6float4S0_S0_S0_Pi_param_8,
	.param .u8 _Z19isFirstShellAll_GPUfffffffiibP6float4S0_S0_S0_Pi_param_9,
	.param .u64 .ptr .align 1 _Z19isFirstShellAll_GPUfffffffiibP6float4S0_S0_S0_Pi_param_10,
	.param .u64 .ptr .align 1 _Z19isFirstShellAll_GPUfffffffiibP6float4S0_S0_S0_Pi_param_11,
	.param .u64 .ptr .align 1 _Z19isFirstShellAll_GPUfffffffiibP6float4S0_S0_S0_Pi_param_12,
	.param .u64 .ptr .align 1 _Z19isFirstShellAll_GPUfffffffiibP6float4S0_S0_S0_Pi_param_13,
	.param .u64 .ptr .align 1 _Z19isFirstShellAll_GPUfffffffiibP6float4S0_S0_S0_Pi_param_14
)
{
	.reg .pred 	%p<9>;
	.reg .b32 	%r<16>;
	.reg .b32 	%f<85>;
	.reg .b64 	%rd<20>;

	ld.param.f32 	%f10, [_Z19isFirstShellAll_GPUfffffffiibP6float4S0_S0_S0_Pi_param_0];
	ld.param.f32 	%f11, [_Z19isFirstShellAll_GPUfffffffiibP6float4S0_S0_S0_Pi_param_1];
	ld.param.f32 	%f12, [_Z19isFirstShellAll_GPUfffffffiibP6float4S0_S0_S0_Pi_param_2];
	ld.param.f32 	%f13, [_Z19isFirstShellAll_GPUfffffffiibP6float4S0_S0_S0_Pi_param_3];
	ld.param.f32 	%f14, [_Z19isFirstShellAll_GPUfffffffiibP6float4S0_S0_S0_Pi_param_4];
	ld.param.f32 	%f15, [_Z19isFirstShellAll_GPUfffffffiibP6float4S0_S0_S0_Pi_param_5];
	ld.param.f32 	%f16, [_Z19isFirstShellAll_GPUfffffffiibP6float4S0_S0_S0_Pi_param_6];
	ld.param.u32 	%r7, [_Z19isFirstShellAll_GPUfffffffiibP6float4S0_S0_S0_Pi_param_7];
	ld.param.u32 	%r6, [_Z19isFirstShellAll_GPUfffffffiibP6float4S0_S0_S0_Pi_param_8];
	ld.param.u64 	%rd5, [_Z19isFirstShellAll_GPUfffffffiibP6float4S0_S0_S0_Pi_param_10];
	ld.param.u64 	%rd6, [_Z19isFirstShellAll_GPUfffffffiibP6float4S0_S0_S0_Pi_param_11];
	ld.param.u64 	%rd7, [_Z19isFirstShellAll_GPUfffffffiibP6float4S0_S0_S0_Pi_param_12];
	ld.param.u64 	%rd8, [_Z19isFirstShellAll_GPUfffffffiibP6float4S0_S0_S0_Pi_param_13];
	mov.u32 	%r8, %ctaid.x;
	mov.u32 	%r9, %ntid.x;
	mov.u32 	%r10, %tid.x;
	mad.lo.s32 	%r1, %r8, %r9, %r10;
	setp.ge.u32 	%p1, %r1, %r7;
	@%p1 bra 	$L__BB8_6;
	cvta.to.global.u64 	%rd1, %rd5;
	cvta.to.global.u64 	%rd2, %rd6;
	cvta.to.global.u64 	%rd3, %rd7;
	setp.lt.s32 	%p2, %r6, 1;
	mov.b32 	%r15, 0;
	@%p2 bra 	$L__BB8_5;
	mul.wide.u32 	%rd10, %r1, 16;
	add.s64 	%rd11, %rd1, %rd10;
	ld.global.v4.f32 	{%f9, %f8, %f7, %f17}, [%rd11];
	add.s64 	%rd12, %rd2, %rd10;
	.pragma "used_bytes_mask 4095";
	ld.global.v4.f32 	{%f6, %f5, %f4, %f18}, [%rd12];
	add.s64 	%rd13, %rd3, %rd10;
	.pragma "used_bytes_mask 4095";
	ld.global.v4.f32 	{%f3, %f2, %f1, %f19}, [%rd13];
	cvta.to.global.u64 	%rd4, %rd8;
	cvt.rni.s32.f32 	%r2, %f17;
	mov.b32 	%r14, 0;
	bra.uni 	$L__BB8_4;
$L__BB8_3:
	add.s32 	%r14, %r14, 1;
	setp.eq.s32 	%p8, %r14, %r6;
	mov.b32 	%r15, 0;
	@%p8 bra 	$L__BB8_5;
$L__BB8_4:
	mul.wide.u32 	%rd14, %r14, 16;
	add.s64 	%rd15, %rd4, %rd14;
	ld.global.v4.f32 	{%f20, %f21, %f22, %f23}, [%rd15];
	sub.f32 	%f24, %f20, %f9;
	mul.f32 	%f25, %f14, %f24;
	cvt.rni.f32.f32 	%f26, %f25;
	mul.f32 	%f27, %f11, %f26;
	sub.f32 	%f28, %f24, %f27;
	sub.f32 	%f29, %f21, %f8;
	mul.f32 	%f30, %f15, %f29;
	cvt.rni.f32.f32 	%f31, %f30;
	mul.f32 	%f32, %f12, %f31;
	sub.f32 	%f33, %f29, %f32;
	sub.f32 	%f34, %f22, %f7;
	mul.f32 	%f35, %f16, %f34;
	cvt.rni.f32.f32 	%f36, %f35;
	mul.f32 	%f37, %f13, %f36;
	sub.f32 	%f38, %f34, %f37;
	mul.f32 	%f39, %f33, %f33;
	fma.rn.f32 	%f40, %f28, %f28, %f39;
	fma.rn.f32 	%f41, %f38, %f38, %f40;
	sqrt.rn.f32 	%f42, %f41;
	sub.f32 	%f43, %f20, %f6;
	mul.f32 	%f44, %f14, %f43;
	cvt.rni.f32.f32 	%f45, %f44;
	mul.f32 	%f46, %f11, %f45;
	sub.f32 	%f47, %f43, %f46;
	sub.f32 	%f48, %f21, %f5;
	mul.f32 	%f49, %f15, %f48;
	cvt.rni.f32.f32 	%f50, %f49;
	mul.f32 	%f51, %f12, %f50;
	sub.f32 	%f52, %f48, %f51;
	sub.f32 	%f53, %f22, %f4;
	mul.f32 	%f54, %f16, %f53;
	cvt.rni.f32.f32 	%f55, %f54;
	mul.f32 	%f56, %f13, %f55;
	sub.f32 	%f57, %f53, %f56;
	mul.f32 	%f58, %f52, %f52;
	fma.rn.f32 	%f59, %f47, %f47, %f58;
	fma.rn.f32 	%f60, %f57, %f57, %f59;
	sqrt.rn.f32 	%f61, %f60;
	sub.f32 	%f63, %f20, %f3;
	mul.f32 	%f64, %f14, %f63;
	cvt.rni.f32.f32 	%f65, %f64;
	mul.f32 	%f66, %f11, %f65;
	sub.f32 	%f67, %f63, %f66;
	sub.f32 	%f68, %f21, %f2;
	mul.f32 	%f69, %f15, %f68;
	cvt.rni.f32.f32 	%f70, %f69;
	mul.f32 	%f71, %f12, %f70;
	sub.f32 	%f72, %f68, %f71;
	sub.f32 	%f73, %f22, %f1;
	mul.f32 	%f74, %f16, %f73;
	cvt.rni.f32.f32 	%f75, %f74;
	mul.f32 	%f76, %f13, %f75;
	sub.f32 	%f77, %f73, %f76;
	mul.f32 	%f78, %f72, %f72;
	fma.rn.f32 	%f79, %f67, %f67, %f78;
	fma.rn.f32 	%f80, %f77, %f77, %f79;
	sqrt.rn.f32 	%f81, %f80;
	add.f32 	%f83, %f10, %f23;
	setp.geu.f32 	%p3, %f42, %f83;
	setp.geu.f32 	%p4, %f61, %f83;
	or.pred  	%p5, %p3, %p4;
	setp.geu.f32 	%p6, %f81, %f83;
	or.pred  	%p7, %p5, %p6;
	mov.u32 	%r15, %r2;
	@%p7 bra 	$L__BB8_3;
$L__BB8_5:
	ld.param.u64 	%rd19, [_Z19isFirstShellAll_GPUfffffffiibP6float4S0_S0_S0_Pi_param_14];
	cvta.to.global.u64 	%rd16, %rd19;
	mul.wide.u32 	%rd17, %r1, 4;
	add.s64 	%rd18, %rd16, %rd17;
	st.global.u32 	[%rd18], %r15;
$L__BB8_6:
	bar.sync 	0;
	ret;

}
	// .globl	_Z16isFirstShell_GPUfffffffiibP6float4S0_Pi
.visible .entry _Z16isFirstShell_GPUfffffffiibP6float4S0_Pi(
	.param .f32 _Z16isFirstShell_GPUfffffffiibP6float4S0_Pi_param_0,
	.param .f32 _Z16isFirstShell_GPUfffffffiibP6float4S0_Pi_param_1,
	.param .f32 _Z16isFirstShell_GPUfffffffiibP6float4S0_Pi_param_2,
	.param .f32 _Z16isFirstShell_GPUfffffffiibP6float4S0_Pi_param_3,
	.param .f32 _Z16isFirstShell_GPUfffffffiibP6float4S0_Pi_param_4,
	.param .f32 _Z16isFirstShell_GPUfffffffiibP6float4S0_Pi_param_5,
	.param .f32 _Z16isFirstShell_GPUfffffffiibP6float4S0_Pi_param_6,
	.param .u32 _Z16isFirstShell_GPUfffffffiibP6float4S0_Pi_param_7,
	.param .u32 _Z16isFirstShell_GPUfffffffiibP6float4S0_Pi_param_8,
	.param .u8 _Z16isFirstShell_GPUfffffffiibP6float4S0_Pi_param_9,
	.param .u64 .ptr .align 1 _Z16isFirstShell_GPUfffffffiibP6float4S0_Pi_param_10,
	.param .u64 .ptr .align 1 _Z16isFirstShell_GPUfffffffiibP6float4S0_Pi_param_11,
	.param .u64 .ptr .align 1 _Z16isFirstShell_GPUfffffffiibP6float4S0_Pi_param_12
)
{
	.reg .pred 	%p<5>;
	.reg .b32 	%r<16>;
	.reg .b32 	%f<36>;
	.reg .b64 	%rd<13>;

	ld.param.f32 	%f4, [_Z16isFirstShell_GPUfffffffiibP6float4S0_Pi_param_0];
	ld.param.f32 	%f5, [_Z16isFirstShell_GPUfffffffiibP6float4S0_Pi_param_1];
	ld.param.f32 	%f6, [_Z16isFirstShell_GPUfffffffiibP6float4S0_Pi_param_2];
	ld.param.f32 	%f7, [_Z16isFirstShell_GPUfffffffiibP6float4S0_Pi_param_3];
	ld.param.f32 	%f8, [_Z16isFirstShell_GPUfffffffiibP6float4S0_Pi_param_4];
	ld.param.f32 	%f9, [_Z16isFirstShell_GPUfffffffiibP6float4S0_Pi_param_5];
	ld.param.f32 	%f10, [_Z16isFirstShell_GPUfffffffiibP6float4S0_Pi_param_6];
	ld.param.u32 	%r7, [_Z16isFirstShell_GPUfffffffiibP6float4S0_Pi_param_7];
	ld.param.u32 	%r6, [_Z16isFirstShell_GPUfffffffiibP6float4S0_Pi_param_8];
	ld.param.u64 	%rd3, [_Z16isFirstShell_GPUfffffffiibP6float4S0_Pi_param_10];
	ld.param.u64 	%rd4, [_Z16isFirstShell_GPUfffffffiibP6float4S0_Pi_param_11];
	ld.param.u64 	%rd5, [_Z16isFirstShell_GPUfffffffiibP6float4S0_Pi_param_12];
	mov.u32 	%r8, %ctaid.x;
	mov.u32 	%r9, %ntid.x;
	mov.u32 	%r10, %tid.x;
	mad.lo.s32 	%r1, %r8, %r9, %r10;
	setp.ge.u32 	%p1, %r1, %r7;
	@%p1 bra 	$L__BB9_6;
	cvta.to.global.u64 	%rd6, %rd3;
	mul.wide.u32 	%rd7, %r1, 16;
	add.s64 	%rd1, %rd6, %rd7;
	setp.lt.s32 	%p2, %r6, 1;
	mov.b32 	%r15, 0;
	@%p2 bra 	$L__BB9_5;
	ld.global.v4.f32 	{%f3, %f2, %f1, %f11}, [%rd1];
	cvta.to.global.u64 	%rd2, %rd4;
	cvt.rni.s32.f32 	%r2, %f11;
	mov.b32 	%r14, 0;
	bra.uni 	$L__BB9_4;
$L__BB9_3:
	add.s32 	%r14, %r14, 1;
	setp.eq.s32 	%p4, %r14, %r6;
	mov.b32 	%r15, 0;
	@%p4 bra 	$L__BB9_5;
$L__BB9_4:
	mul.wide.u32 	%rd8, %r14, 16;
	add.s64 	%rd9, %rd2, %rd8;
	ld.global.v4.f32 	{%f12, %f13, %f14, %f15}, [%rd9];
	sub.f32 	%f16, %f12, %f3;
	mul.f32 	%f17, %f8, %f16;
	cvt.rni.f32.f32 	%f18, %f17;
	mul.f32 	%f19, %f5, %f18;
	sub.f32 	%f20, %f16, %f19;
	sub.f32 	%f21, %f13, %f2;
	mul.f32 	%f22, %f9, %f21;
	cvt.rni.f32.f32 	%f23, %f22;
	mul.f32 	%f24, %f6, %f23;
	sub.f32 	%f25, %f21, %f24;
	sub.f32 	%f26, %f14, %f1;
	mul.f32 	%f27, %f10, %f26;
	cvt.rni.f32.f32 	%f28, %f27;
	mul.f32 	%f29, %f7, %f28;
	sub.f32 	%f30, %f26, %f29;
	mul.f32 	%f31, %f25, %f25;
	fma.rn.f32 	%f32, %f20, %f20, %f31;
	fma.rn.f32 	%f33, %f30, %f30, %f32;
	sqrt.rn.f32 	%f34, %f33;
	add.f32 	%f35, %f4, %f15;
	setp.geu.f32 	%p3, %f34, %f35;
	mov.u32 	%r15, %r2;
	@%p3 bra 	$L__BB9_3;
$L__BB9_5:
	cvta.to.global.u64 	%rd10, %rd5;
	mul.wide.u32 	%rd11, %r1, 4;
	add.s64 	%rd12, %rd10, %rd11;
	st.global.u32 	[%rd12], %r15;
$L__BB9_6:
	bar.sync 	0;
	ret;

}


// ===== COMPILED SASS (sm_100) =====

	.target	sm_100

	.elftype	@"ET_EXEC"


//--------------------- .note.nv.tkinfo           --------------------------
	.section	.note.nv.tkinfo,"",@"SHT_NOTE"
	.sectionflags	@"SHF_NOTE_NV_TKINFO"
	.tkinfo
        /*0018*/ 	.word	0x00000002
        /*0030*/ 	.string	""
        /*0030*/ 	.string	"ptxas"
        /*0030*/ 	.string	"Cuda compilation tools, release 13.0, V13.0.88"
        /*0030*/ 	.string	"Build cuda_13.0.r13.0/compiler.36424714_0"
        /*0030*/ 	.string	"-arch sm_100 -m 64 "



//--------------------- .note.nv.cuinfo           --------------------------
	.section	.note.nv.cuinfo,"",@"SHT_NOTE"
	.sectionflags	@"SHF_NOTE_NV_CUINFO"
        /*0018*/ 	.short	0x0002
        /*001a*/ 	.short	0x0064
        /*001c*/ 	.short	0x0082
	.zero		2


//--------------------- .nv.info                  --------------------------
	.section	.nv.info,"",@"SHT_CUDA_INFO"
	.align	4


	//----- nvinfo : EIATTR_REGCOUNT
	.align		4
        /*0000*/ 	.byte	0x04, 0x2f
        /*0002*/ 	.short	(.L_1 - .L_0)
	.align		4
.L_0:
        /*0004*/ 	.word	index@(_Z12qpol_shl_GPUffffffibP6float4S0_S0_Pf)
        /*0008*/ 	.word	0x0000001e


	//----- nvinfo : EIATTR_FRAME_SIZE
	.align		4
.L_1:
        /*000c*/ 	.byte	0x04, 0x11
        /*000e*/ 	.short	(.L_3 - .L_2)
	.align		4
.L_2:
        /*0010*/ 	.word	index@(_Z12qpol_shl_GPUffffffibP6float4S0_S0_Pf)
        /*0014*/ 	.word	0x00000000


	//----- nvinfo : EIATTR_REGCOUNT
	.align		4
.L_3:
        /*0018*/ 	.byte	0x04, 0x2f
        /*001a*/ 	.short	(.L_5 - .L_4)
	.align		4
.L_4:
        /*001c*/ 	.word	index@(_Z12vpol_shl_GPUffffffiibP6float4S0_S0_S0_Pf)
        /*0020*/ 	.word	0x00000027


	//----- nvinfo : EIATTR_FRAME_SIZE
	.align		4
.L_5:
        /*0024*/ 	.byte	0x04, 0x11
        /*0026*/ 	.short	(.L_7 - .L_6)
	.align		4
.L_6:
        /*0028*/ 	.word	index@(_Z12vpol_shl_GPUffffffiibP6float4S0_S0_S0_Pf)
        /*002c*/ 	.word	0x00000000


	//----- nvinfo : EIATTR_REGCOUNT
	.align		4
.L_7:
        /*0030*/ 	.byte	0x04, 0x2f
        /*0032*/ 	.short	(.L_9 - .L_8)
	.align		4
.L_8:
        /*0034*/ 	.word	index@(_Z14efield_shl_GPUffffffiibP6float4S0_Pf)
        /*0038*/ 	.word	0x00000020


	//----- nvinfo : EIATTR_FRAME_SIZE
	.align		4
.L_9:
        /*003c*/ 	.byte	0x04, 0x11
        /*003e*/ 	.short	(.L_11 - .L_10)
	.align		4
.L_10:
        /*0040*/ 	.word	index@($__internal_4_$__cuda_sm20_sqrt_rn_f32_slowpath)
        /*0044*/ 	.word	0x00000000


	//----- nvinfo : EIATTR_FRAME_SIZE
	.align		4
.L_11:
        /*0048*/ 	.byte	0x04, 0x11
        /*004a*/ 	.short	(.L_13 - .L_12)
	.align		4
.L_12:
        /*004c*/ 	.word	index@(_Z14efield_shl_GPUffffffiibP6float4S0_Pf)
        /*0050*/ 	.word	0x00000000


	//----- nvinfo : EIATTR_REGCOUNT
	.align		4
.L_13:
        /*0054*/ 	.byte	0x04, 0x2f
        /*0056*/ 	.short	(.L_15 - .L_14)
	.align		4
.L_14:
        /*0058*/ 	.word	index@(_Z11vol_shl_GPUffffffffffiiibP6float4S0_S0_S0_S0_PfS1_S1_)
        /*005c*/ 	.word	0x00000020


	//----- nvinfo : EIATTR_FRAME_SIZE
	.align		4
.L_15:
        /*0060*/ 	.byte	0x04, 0x11
        /*0062*/ 	.short	(.L_17 - .L_16)
	.align		4
.L_16:
        /*0064*/ 	.word	index@(_Z11vol_shl_GPUffffffffffiiibP6float4S0_S0_S0_S0_PfS1_S1_)
        /*0068*/ 	.word	0x00000000


	//----- nvinfo : EIATTR_REGCOUNT
	.align		4
.L_17:
        /*006c*/ 	.byte	0x04, 0x2f
        /*006e*/ 	.short	(.L_19 - .L_18)
	.align		4
.L_18:
        /*0070*/ 	.word	index@(_Z12dvos_shl_GPUffffffiiibP6float4S0_S0_S0_S0_PfS1_)
        /*0074*/ 	.word	0x00000028


	//----- nvinfo : EIATTR_FRAME_SIZE
	.align		4
.L_19:
        /*0078*/ 	.byte	0x04, 0x11
        /*007a*/ 	.short	(.L_21 - .L_20)
	.align		4
.L_20:
        /*007c*/ 	.word	index@(_Z12dvos_shl_GPUffffffiiibP6float4S0_S0_S0_S0_PfS1_)
        /*0080*/ 	.word	0x00000000


	//----- nvinfo : EIATTR_REGCOUNT
	.align		4
.L_21:
        /*0084*/ 	.byte	0x04, 0x2f
        /*0086*/ 	.short	(.L_23 - .L_22)
	.align		4
.L_22:
        /*0088*/ 	.word	index@(_Z12cosShell_GPUiffffP6float4S0_S0_S0_)
        /*008c*/ 	.word	0x00000016


	//----- nvinfo : EIATTR_FRAME_SIZE
	.align		4
.L_23:
        /*0090*/ 	.byte	0x04, 0x11
        /*0092*/ 	.short	(.L_25 - .L_24)
	.align		4
.L_24:
        /*0094*/ 	.word	index@($__internal_3_$__cuda_sm3x_div_rn_noftz_f32_slowpath)
        /*0098*/ 	.word	0x00000000


	//----- nvinfo : EIATTR_FRAME_SIZE
	.align		4
.L_25:
        /*009c*/ 	.byte	0x04, 0x11
        /*009e*/ 	.short	(.L_27 - .L_26)
	.align		4
.L_26:
        /*00a0*/ 	.word	index@(_Z12cosShell_GPUiffffP6float4S0_S0_S0_)
        /*00a4*/ 	.word	0x00000000


	//----- nvinfo : EIATTR_REGCOUNT
	.align		4
.L_27:
        /*00a8*/ 	.byte	0x04, 0x2f
        /*00aa*/ 	.short	(.L_29 - .L_28)
	.align		4
.L_28:
        /*00ac*/ 	.word	index@(_Z14calcProtMu_GPUifffP6float4S0_)
        /*00b0*/ 	.word	0x0000000e


	//----- nvinfo : EIATTR_FRAME_SIZE
	.align		4
.L_29:
        /*00b4*/ 	.byte	0x04, 0x11
        /*00b6*/ 	.short	(.L_31 - .L_30)
	.align		4
.L_30:
        /*00b8*/ 	.word	index@(_Z14calcProtMu_GPUifffP6float4S0_)
        /*00bc*/ 	.word	0x00000000


	//----- nvinfo : EIATTR_REGCOUNT
	.align		4
.L_31:
        /*00c0*/ 	.byte	0x04, 0x2f
        /*00c2*/ 	.short	(.L_33 - .L_32)
	.align		4
.L_32:
        /*00c4*/ 	.word	index@(_Z11p2shell_GPUffffffiibP6float4S0_S0_S0_Pf)
        /*00c8*/ 	.word	0x00000022


	//----- nvinfo : EIATTR_FRAME_SIZE
	.align		4
.L_33:
        /*00cc*/ 	.byte	0x04, 0x11
        /*00ce*/ 	.short	(.L_35 - .L_34)
	.align		4
.L_34:
        /*00d0*/ 	.word	index@($__internal_2_$__cuda_sm20_rcp_rn_f32_slowpath)
        /*00d4*/ 	.word	0x00000000


	//----- nvinfo : EIATTR_FRAME_SIZE
	.align		4
.L_35:
        /*00d8*/ 	.byte	0x04, 0x11
        /*00da*/ 	.short	(.L_37 - .L_36)
	.align		4
.L_36:
        /*00dc*/ 	.word	index@(_Z11p2shell_GPUffffffiibP6float4S0_S0_S0_Pf)
        /*00e0*/ 	.word	0x00000000


	//----- nvinfo : EIATTR_REGCOUNT
	.align		4
.L_37:
        /*00e4*/ 	.byte	0x04, 0x2f
        /*00e6*/ 	.short	(.L_39 - .L_38)
	.align		4
.L_38:
        /*00e8*/ 	.word	index@(_Z19isFirstShellAll_GPUfffffffiibP6float4S0_S0_S0_Pi)
        /*00ec*/ 	.word	0x0000001e


	//----- nvinfo : EIATTR_FRAME_SIZE
	.align		4
.L_39:
        /*00f0*/ 	.byte	0x04, 0x11
        /*00f2*/ 	.short	(.L_41 - .L_40)
	.align		4
.L_40:
        /*00f4*/ 	.word	index@($__internal_1_$__cuda_sm20_sqrt_rn_f32_slowpath)
        /*00f8*/ 	.word	0x00000000


	//----- nvinfo : EIATTR_FRAME_SIZE
	.align		4
.L_41:
        /*00fc*/ 	.byte	0x04, 0x11
        /*00fe*/ 	.short	(.L_43 - .L_42)
	.align		4
.L_42:
        /*0100*/ 	.word	index@(_Z19isFirstShellAll_GPUfffffffiibP6float4S0_S0_S0_Pi)
        /*0104*/ 	.word	0x00000000


	//----- nvinfo : EIATTR_REGCOUNT
	.align		4
.L_43:
        /*0108*/ 	.byte	0x04, 0x2f
        /*010a*/ 	.short	(.L_45 - .L_44)
	.align		4
.L_44:
        /*010c*/ 	.word	index@(_Z16isFirstShell_GPUfffffffiibP6float4S0_Pi)
        /*0110*/ 	.word	0x00000018


	//----- nvinfo : EIATTR_FRAME_SIZE
	.align		4
.L_45:
        /*0114*/ 	.byte	0x04, 0x11
        /*0116*/ 	.short	(.L_47 - .L_46)
	.align		4
.L_46:
        /*0118*/ 	.word	index@($__internal_0_$__cuda_sm20_sqrt_rn_f32_slowpath)
        /*011c*/ 	.word	0x00000000


	//----- nvinfo : EIATTR_FRAME_SIZE
	.align		4
.L_47:
        /*0120*/ 	.byte	0x04, 0x11
        /*0122*/ 	.short	(.L_49 - .L_48)
	.align		4
.L_48:
        /*0124*/ 	.word	index@(_Z16isFirstShell_GPUfffffffiibP6float4S0_Pi)
        /*0128*/ 	.word	0x00000000


	//----- nvinfo : EIATTR_MIN_STACK_SIZE
	.align		4
.L_49:
        /*012c*/ 	.byte	0x04, 0x12
        /*012e*/ 	.short	(.L_51 - .L_50)
	.align		4
.L_50:
        /*0130*/ 	.word	index@(_Z16isFirstShell_GPUfffffffiibP6float4S0_Pi)
        /*0134*/ 	.word	0x00000000


	//----- nvinfo : EIATTR_MIN_STACK_SIZE
	.align		4
.L_51:
        /*0138*/ 	.byte	0x04, 0x12
        /*013a*/ 	.short	(.L_53 - .L_52)
	.align		4
.L_52:
        /*013c*/ 	.word	index@(_Z19isFirstShellAll_GPUfffffffiibP6float4S0_S0_S0_Pi)
        /*0140*/ 	.word	0x00000000


	//----- nvinfo : EIATTR_MIN_STACK_SIZE
	.align		4
.L_53:
        /*0144*/ 	.byte	0x04, 0x12
        /*0146*/ 	.short	(.L_55 - .L_54)
	.align		4
.L_54:
        /*0148*/ 	.word	index@(_Z11p2shell_GPUffffffiibP6float4S0_S0_S0_Pf)
        /*014c*/ 	.word	0x00000000


	//----- nvinfo : EIATTR_MIN_STACK_SIZE
	.align		4
.L_55:
        /*0150*/ 	.byte	0x04, 0x12
        /*0152*/ 	.short	(.L_57 - .L_56)
	.align		4
.L_56:
        /*0154*/ 	.word	index@(_Z14calcProtMu_GPUifffP6float4S0_)
        /*0158*/ 	.word	0x00000000


	//----- nvinfo : EIATTR_MIN_STACK_SIZE
	.align		4
.L_57:
        /*015c*/ 	.byte	0x04, 0x12
        /*015e*/ 	.short	(.L_59 - .L_58)
	.align		4
.L_58:
        /*0160*/ 	.word	index@(_Z12cosShell_GPUiffffP6float4S0_S0_S0_)
        /*0164*/ 	.word	0x00000000


	//----- nvinfo : EIATTR_MIN_STACK_SIZE
	.align		4
.L_59:
        /*0168*/ 	.byte	0x04, 0x12
        /*016a*/ 	.short	(.L_61 - .L_60)
	.align		4
.L_60:
        /*016c*/ 	.word	index@(_Z12dvos_shl_GPUffffffiiibP6float4S0_S0_S0_S0_PfS1_)
        /*0170*/ 	.word	0x00000000


	//----- nvinfo : EIATTR_MIN_STACK_SIZE
	.align		4
.L_61:
        /*0174*/ 	.byte	0x04, 0x12
        /*0176*/ 	.short	(.L_63 - .L_62)
	.align		4
.L_62:
        /*0178*/ 	.word	index@(_Z11vol_shl_GPUffffffffffiiibP6float4S0_S0_S0_S0_PfS1_S1_)
        /*017c*/ 	.word	0x00000000


	//----- nvinfo : EIATTR_MIN_STACK_SIZE
	.align		4
.L_63:
        /*0180*/ 	.byte	0x04, 0x12
        /*0182*/ 	.short	(.L_65 - .L_64)
	.align		4
.L_64:
        /*0184*/ 	.word	index@(_Z14efield_shl_GPUffffffiibP6float4S0_Pf)
        /*0188*/ 	.word	0x00000000


	//----- nvinfo : EIATTR_MIN_STACK_SIZE
	.align		4
.L_65:
        /*018c*/ 	.byte	0x04, 0x12
        /*018e*/ 	.short	(.L_67 - .L_66)
	.align		4
.L_66:
        /*0190*/ 	.word	index@(_Z12vpol_shl_GPUffffffiibP6float4S0_S0_S0_Pf)
        /*0194*/ 	.word	0x00000000


	//----- nvinfo : EIATTR_MIN_STACK_SIZE
	.align		4
.L_67:
        /*0198*/ 	.byte	0x04, 0x12
        /*019a*/ 	.short	(.L_69 - .L_68)
	.align		4
.L_68:
        /*019c*/ 	.word	index@(_Z12qpol_shl_GPUffffffibP6float4S0_S0_Pf)
        /*01a0*/ 	.word	0x00000000
.L_69:


//--------------------- .nv.compat                --------------------------
	.section	.nv.compat,"",@"SHT_CUDA_COMPAT_INFO"
	.align	4
        /*0000*/ 	.byte	0x02, 0x09, 0x00, 0x00, 0x02, 0x02, 0x01, 0x00, 0x02, 0x05, 0x05, 0x00, 0x03, 0x07, 0x01, 0x01
        /*0010*/ 	.byte	0x02, 0x03, 0x00, 0x00, 0x02, 0x06, 0x01, 0x00, 0x04, 0x0b, 0x08, 0x00, 0x01, 0x00, 0x00, 0x00
        /*0020*/ 	.byte	0x00, 0x00, 0x00, 0x00


//--------------------- .nv.info._Z16isFirstShell_GPUfffffffiibP6float4S0_Pi --------------------------
	.section	.nv.info._Z16isFirstShell_GPUfffffffiibP6float4S0_Pi,"",@"SHT_CUDA_INFO"
	.sectionflags	@""
	.align	4


	//----- nvinfo : EIATTR_CUDA_API_VERSION
	.align		4
        /*0000*/ 	.byte	0x04, 0x37
        /*0002*/ 	.short	(.L_71 - .L_70)
.L_70:
        /*0004*/ 	.word	0x00000082


	//----- nvinfo : EIATTR_KPARAM_INFO
	.align		4
.L_71:
        /*0008*/ 	.byte	0x04, 0x17
        /*000a*/ 	.short	(.L_73 - .L_72)
.L_72:
        /*000c*/ 	.word	0x00000000
        /*0010*/ 	.short	0x000c
        /*0012*/ 	.short	0x0038
        /*0014*/ 	.byte	0x00, 0xf5, 0x21, 0x00


	//----- nvinfo : EIATTR_KPARAM_INFO
	.align		4
.L_73:
        /*0018*/ 	.byte	0x04, 0x17
        /*001a*/ 	.short	(.L_75 - .L_74)
.L_74:
        /*001c*/ 	.word	0x00000000
        /*0020*/ 	.short	0x000b
        /*0022*/ 	.short	0x0030
        /*0024*/ 	.byte	0x00, 0xf5, 0x21, 0x00


	//----- nvinfo : EIATTR_KPARAM_INFO
	.align		4
.L_75:
        /*0028*/ 	.byte	0x04, 0x17
        /*002a*/ 	.short	(.L_77 - .L_76)
.L_76:
        /*002c*/ 	.word	0x00000000
        /*0030*/ 	.short	0x000a
        /*0032*/ 	.short	0x0028
        /*0034*/ 	.byte	0x00, 0xf5, 0x21, 0x00


	//----- nvinfo : EIATTR_KPARAM_INFO
	.align		4
.L_77:
        /*0038*/ 	.byte	0x04, 0x17
        /*003a*/ 	.short	(.L_79 - .L_78)
.L_78:
        /*003c*/ 	.word	0x00000000
        /*0040*/ 	.short	0x0009
        /*0042*/ 	.short	0x0024
        /*0044*/ 	.byte	0x00, 0xf0, 0x05, 0x00


	//----- nvinfo : EIATTR_KPARAM_INFO
	.align		4
.L_79:
        /*0048*/ 	.byte	0x04, 0x17
        /*004a*/ 	.short	(.L_81 - .L_80)
.L_80:
        /*004c*/ 	.word	0x00000000
        /*0050*/ 	.short	0x0008
        /*0052*/ 	.short	0x0020
        /*0054*/ 	.byte	0x00, 0xf0, 0x11, 0x00


	//----- nvinfo : EIATTR_KPARAM_INFO
	.align		4
.L_81:
        /*0058*/ 	.byte	0x04, 0x17
        /*005a*/ 	.short	(.L_83 - .L_82)
.L_82:
        /*005c*/ 	.word	0x00000000
        /*0060*/ 	.short	0x0007
        /*0062*/ 	.short	0x001c
        /*0064*/ 	.byte	0x00, 0xf0, 0x11, 0x00


	//----- nvinfo : EIATTR_KPARAM_INFO
	.align		4
.L_83:
        /*0068*/ 	.byte	0x04, 0x17
        /*006a*/ 	.short	(.L_85 - .L_84)
.L_84:
        /*006c*/ 	.word	0x00000000
        /*0070*/ 	.short	0x0006
        /*0072*/ 	.short	0x0018
        /*0074*/ 	.byte	0x00, 0xf0, 0x11, 0x00


	//----- nvinfo : EIATTR_KPARAM_INFO
	.align		4
.L_85:
        /*0078*/ 	.byte	0x04, 0x17
        /*007a*/ 	.short	(.L_87 - .L_86)
.L_86:
        /*007c*/ 	.word	0x00000000
        /*0080*/ 	.short	0x0005
        /*0082*/ 	.short	0x0014
        /*0084*/ 	.byte	0x00, 0xf0, 0x11, 0x00


	//----- nvinfo : EIATTR_KPARAM_INFO
	.align		4
.L_87:
        /*0088*/ 	.byte	0x04, 0x17
        /*008a*/ 	.short	(.L_89 - .L_88)
.L_88:
        /*008c*/ 	.word	0x00000000
        /*0090*/ 	.short	0x0004
        /*0092*/ 	.short	0x0010
        /*0094*/ 	.byte	0x00, 0xf0, 0x11, 0x00


	//----- nvinfo : EIATTR_KPARAM_INFO
	.align		4
.L_89:
        /*0098*/ 	.byte	0x04, 0x17
        /*009a*/ 	.short	(.L_91 - .L_90)
.L_90:
        /*009c*/ 	.word	0x00000000
        /*00a0*/ 	.short	0x0003
        /*00a2*/ 	.short	0x000c
        /*00a4*/ 	.byte	0x00, 0xf0, 0x11, 0x00


	//----- nvinfo : EIATTR_KPARAM_INFO
	.align		4
.L_91:
        /*00a8*/ 	.byte	0x04, 0x17
        /*00aa*/ 	.short	(.L_93 - .L_92)
.L_92:
        /*00ac*/ 	.word	0x00000000
        /*00b0*/ 	.short	0x0002
        /*00b2*/ 	.short	0x0008
        /*00b4*/ 	.byte	0x00, 0xf0, 0x11, 0x00


	//----- nvinfo : EIATTR_KPARAM_INFO
	.align		4
.L_93:
        /*00b8*/ 	.byte	0x04, 0x17
        /*00ba*/ 	.short	(.L_95 - .L_94)
.L_94:
        /*00bc*/ 	.word	0x00000000
        /*00c0*/ 	.short	0x0001
        /*00c2*/ 	.short	0x0004
        /*00c4*/ 	.byte	0x00, 0xf0, 0x11, 0x00


	//----- nvinfo : EIATTR_KPARAM_INFO
	.align		4
.L_95:
        /*00c8*/ 	.byte	0x04, 0x17
        /*00ca*/ 	.short	(.L_97 - .L_96)
.L_96:
        /*00cc*/ 	.word	0x00000000
        /*00d0*/ 	.short	0x0000
        /*00d2*/ 	.short	0x0000
        /*00d4*/ 	.byte	0x00, 0xf0, 0x11, 0x00


	//----- nvinfo : EIATTR_SPARSE_MMA_MASK
	.align		4
.L_97:
        /*00d8*/ 	.byte	0x03, 0x50
        /*00da*/ 	.short	0x0000


	//----- nvinfo : EIATTR_MAXREG_COUNT
	.align		4
        /*00dc*/ 	.byte	0x03, 0x1b
        /*00de*/ 	.short	0x00ff


	//----- nvinfo : EIATTR_NUM_BARRIERS
	.align		4
        /*00e0*/ 	.byte	0x02, 0x4c
        /*00e2*/ 	.byte	0x01
	.zero		1


	//----- nvinfo : EIATTR_MERCURY_ISA_VERSION
	.align		4
        /*00e4*/ 	.byte	0x03, 0x5f
        /*00e6*/ 	.short	0x0101


	//----- nvinfo : EIATTR_VRC_CTA_INIT_COUNT
	.align		4
        /*00e8*/ 	.byte	0x02, 0x4a
	.zero		1
	.zero		1


	//----- nvinfo : EIATTR_EXIT_INSTR_OFFSETS
	.align		4
        /*00ec*/ 	.byte	0x04, 0x1c
        /*00ee*/ 	.short	(.L_99 - .L_98)


	//   ....[0]....
.L_98:
        /*00f0*/ 	.word	0x000004c0


	//----- nvinfo : EIATTR_CRS_STACK_SIZE
	.align		4
.L_99:
        /*00f4*/ 	.byte	0x04, 0x1e
        /*00f6*/ 	.short	(.L_101 - .L_100)
.L_100:
        /*00f8*/ 	.word	0x00000000


	//----- nvinfo : EIATTR_CBANK_PARAM_SIZE
	.align		4
.L_101:
        /*00fc*/ 	.byte	0x03, 0x19
        /*00fe*/ 	.short	0x0040


	//----- nvinfo : EIATTR_PARAM_CBANK
	.align		4
        /*0100*/ 	.byte	0x04, 0x0a
        /*0102*/ 	.short	(.L_103 - .L_102)
	.align		4
.L_102:
        /*0104*/ 	.word	index@(.nv.constant0._Z16isFirstShell_GPUfffffffiibP6float4S0_Pi)
        /*0108*/ 	.short	0x0380
        /*010a*/ 	.short	0x0040


	//----- nvinfo : EIATTR_SW_WAR
	.align		4
.L_103:
        /*010c*/ 	.byte	0x04, 0x36
        /*010e*/ 	.short	(.L_105 - .L_104)
.L_104:
        /*0110*/ 	.word	0x00000008
.L_105:


//--------------------- .nv.info._Z19isFirstShellAll_GPUfffffffiibP6float4S0_S0_S0_Pi --------------------------
	.section	.nv.info._Z19isFirstShellAll_GPUfffffffiibP6float4S0_S0_S0_Pi,"",@"SHT_CUDA_INFO"
	.sectionflags	@""
	.align	4


	//----- nvinfo : EIATTR_CUDA_API_VERSION
	.align		4
        /*0000*/ 	.byte	0x04, 0x37
        /*0002*/ 	.short	(.L_107 - .L_106)
.L_106:
        /*0004*/ 	.word	0x00000082


	//----- nvinfo : EIATTR_KPARAM_INFO
	.align		4
.L_107:
        /*0008*/ 	.byte	0x04, 0x17
        /*000a*/ 	.short	(.L_109 - .L_108)
.L_108:
        /*000c*/ 	.word	0x00000000
        /*0010*/ 	.short	0x000e
        /*0012*/ 	.short	0x0048
        /*0014*/ 	.byte	0x00, 0xf5, 0x21, 0x00


	//----- nvinfo : EIATTR_KPARAM_INFO
	.align		4
.L_109:
        /*0018*/ 	.byte	0x04, 0x17
        /*001a*/ 	.short	(.L_111 - .L_110)
.L_110:
        /*001c*/ 	.word	0x00000000
        /*0020*/ 	.short	0x000d
        /*0022*/ 	.short	0x0040
        /*0024*/ 	.byte	0x00, 0xf5, 0x21, 0x00


	//----- nvinfo : EIATTR_KPARAM_INFO
	.align		4
.L_111:
        /*0028*/ 	.byte	0x04, 0x17
        /*002a*/ 	.short	(.L_113 - .L_112)
.L_112:
        /*002c*/ 	.word	0x00000000
        /*0030*/ 	.short	0x000c
        /*0032*/ 	.short	0x0038
        /*0034*/ 	.byte	0x00, 0xf5, 0x21, 0x00


	//----- nvinfo : EIATTR_KPARAM_INFO
	.align		4
.L_113:
        /*0038*/ 	.byte	0x04, 0x17
        /*003a*/ 	.short	(.L_115 - .L_114)
.L_114:
        /*003c*/ 	.word	0x00000000
        /*0040*/ 	.short	0x000b
        /*0042*/ 	.short	0x0030
        /*0044*/ 	.byte	0x00, 0xf5, 0x21, 0x00


	//----- nvinfo : EIATTR_KPARAM_INFO
	.align		4
.L_115:
        /*0048*/ 	.byte	0x04, 0x17
        /*004a*/ 	.short	(.L_117 - .L_116)
.L_116:
        /*004c*/ 	.word	0x00000000
        /*0050*/ 	.short	0x000a
        /*0052*/ 	.short	0x0028
        /*0054*/ 	.byte	0x00, 0xf5, 0x21, 0x00


	//----- nvinfo : EIATTR_KPARAM_INFO
	.align		4
.L_117:
        /*0058*/ 	.byte	0x04, 0x17
        /*005a*/ 	.short	(.L_119 - .L_118)
.L_118:
        /*005c*/ 	.word	0x00000000
        /*0060*/ 	.short	0x0009
        /*0062*/ 	.short	0x0024
        /*0064*/ 	.byte	0x00, 0xf0, 0x05, 0x00


	//----- nvinfo : EIATTR_KPARAM_INFO
	.align		4
.L_119:
        /*0068*/ 	.byte	0x04, 0x17
        /*006a*/ 	.short	(.L_121 - .L_120)
.L_120:
        /*006c*/ 	.word	0x00000000
        /*0070*/ 	.short	0x0008
        /*0072*/ 	.short	0x0020
        /*0074*/ 	.byte	0x00, 0xf0, 0x11, 0x00


	//----- nvinfo : EIATTR_KPARAM_INFO
	.align		4
.L_121:
        /*0078*/ 	.byte	0x04, 0x17
        /*007a*/ 	.short	(.L_123 - .L_122)
.L_122:
        /*007c*/ 	.word	0x00000000
        /*0080*/ 	.short	0x0007
        /*0082*/ 	.short	0x001c
        /*0084*/ 	.byte	0x00, 0xf0, 0x11, 0x00


	//----- nvinfo : EIATTR_KPARAM_INFO
	.align		4
.L_123:
        /*0088*/ 	.byte	0x04, 0x17
        /*008a*/ 	.short	(.L_125 - .L_124)
.L_124:
        /*008c*/ 	.word	0x00000000
        /*0090*/ 	.short	0x0006
        /*0092*/ 	.short	0x0018
        /*0094*/ 	.byte	0x00, 0xf0, 0x11, 0x00


	//----- nvinfo : EIATTR_KPARAM_INFO
	.align		4
.L_125:
        /*0098*/ 	.byte	0x04, 0x17
        /*009a*/ 	.short	(.L_127 - .L_126)
.L_126:
        /*009c*/ 	.word	0x00000000
        /*00a0*/ 	.short	0x0005
        /*00a2*/ 	.short	0x0014
        /*00a4*/ 	.byte	0x00, 0xf0, 0x11, 0x00


	//----- nvinfo : EIATTR_KPARAM_INFO
	.align		4
.L_127:
        /*00a8*/ 	.byte	0x04, 0x17
        /*00aa*/ 	.short	(.L_129 - .L_128)
.L_128:
        /*00ac*/ 	.word	0x00000000
        /*00b0*/ 	.short	0x0004
        /*00b2*/ 	.short	0x0010
        /*00b4*/ 	.byte	0x00, 0xf0, 0x11, 0x00


	//----- nvinfo : EIATTR_KPARAM_INFO
	.align		4
.L_129:
        /*00b8*/ 	.byte	0x04, 0x17
        /*00ba*/ 	.short	(.L_131 - .L_130)
.L_130:
        /*00bc*/ 	.word	0x00000000
        /*00c0*/ 	.short	0x0003
        /*00c2*/ 	.short	0x000c
        /*00c4*/ 	.byte	0x00, 0xf0, 0x11, 0x00


	//----- nvinfo : EIATTR_KPARAM_INFO
	.align		4
.L_131:
        /*00c8*/ 	.byte	0x04, 0x17
        /*00ca*/ 	.short	(.L_133 - .L_132)
.L_132:
        /*00cc*/ 	.word	0x00000000
        /*00d0*/ 	.short	0x0002
        /*00d2*/ 	.short	0x0008
        /*00d4*/ 	.byte	0x00, 0xf0, 0x11, 0x00


	//----- nvinfo : EIATTR_KPARAM_INFO
	.align		4
.L_133:
        /*00d8*/ 	.byte	0x04, 0x17
        /*00da*/ 	.short	(.L_135 - .L_134)
.L_134:
        /*00dc*/ 	.word	0x00000000
        /*00e0*/ 	.short	0x0001
        /*00e2*/ 	.short	0x0004
        /*00e4*/ 	.byte	0x00, 0xf0, 0x11, 0x00


	//----- nvinfo : EIATTR_KPARAM_INFO
	.align		4
.L_135:
        /*00e8*/ 	.byte	0x04, 0x17
        /*00ea*/ 	.short	(.L_137 - .L_136)
.L_136:
        /*00ec*/ 	.word	0x00000000
        /*00f0*/ 	.short	0x0000
        /*00f2*/ 	.short	0x0000
        /*00f4*/ 	.byte	0x00, 0xf0, 0x11, 0x00


	//----- nvinfo : EIATTR_SPARSE_MMA_MASK
	.align		4
.L_137:
        /*00f8*/ 	.byte	0x03, 0x50
        /*00fa*/ 	.short	0x0000


	//----- nvinfo : EIATTR_MAXREG_COUNT
	.align		4
        /*00fc*/ 	.byte	0x03, 0x1b
        /*00fe*/ 	.short	0x00ff


	//----- nvinfo : EIATTR_NUM_BARRIERS
	.align		4
        /*0100*/ 	.byte	0x02, 0x4c
        /*0102*/ 	.byte	0x01
	.zero		1


	//----- nvinfo : EIATTR_MERCURY_ISA_VERSION
	.align		4
        /*0104*/ 	.byte	0x03, 0x5f
        /*0106*/ 	.short	0x0101


	//----- nvinfo : EIATTR_UNUSED_LOAD_BYTE_OFFSET
	.align		4
        /*0108*/ 	.byte	0x04, 0x44
        /*010a*/ 	.short	(.L_139 - .L_138)


	//   ....[0]....
.L_138:
        /*010c*/ 	.word	0x000001e0
        /*0110*/ 	.word	0x00000fff


	//   ....[1]....
        /*0114*/ 	.word	0x00000200
        /*0118*/ 	.word	0x00000fff


	//----- nvinfo : EIATTR_VRC_CTA_INIT_COUNT
	.align		4
.L_139:
        /*011c*/ 	.byte	0x02, 0x4a
	.zero		1
	.zero		1


	//----- nvinfo : EIATTR_EXIT_INSTR_OFFSETS
	.align		4
        /*0120*/ 	.byte	0x04, 0x1c
        /*0122*/ 	.short	(.L_141 - .L_140)


	//   ....[0]....
.L_140:
        /*0124*/ 	.word	0x00000930


	//----- nvinfo : EIATTR_CRS_STACK_SIZE
	.align		4
.L_141:
        /*0128*/ 	.byte	0x04, 0x1e
        /*012a*/ 	.short	(.L_143 - .L_142)
.L_142:
        /*012c*/ 	.word	0x00000000


	//----- nvinfo : EIATTR_CBANK_PARAM_SIZE
	.align		4
.L_143:
        /*0130*/ 	.byte	0x03, 0x19
        /*0132*/ 	.short	0x0050


	//----- nvinfo : EIATTR_PARAM_CBANK
	.align		4
        /*0134*/ 	.byte	0x04, 0x0a
        /*0136*/ 	.short	(.L_145 - .L_144)
	.align		4
.L_144:
        /*0138*/ 	.word	index@(.nv.constant0._Z19isFirstShellAll_GPUfffffffiibP6float4S0_S0_S0_Pi)
        /*013c*/ 	.short	0x0380
        /*013e*/ 	.short	0x0050


	//----- nvinfo : EIATTR_SW_WAR
	.align		4
.L_145:
        /*0140*/ 	.byte	0x04, 0x36
        /*0142*/ 	.short	(.L_147 - .L_146)
.L_146:
        /*0144*/ 	.word	0x00000008
.L_147:


//--------------------- .nv.info._Z11p2shell_GPUffffffiibP6float4S0_S0_S0_Pf --------------------------
	.section	.nv.info._Z11p2shell_GPUffffffiibP6float4S0_S0_S0_Pf,"",@"SHT_CUDA_INFO"
	.sectionflags	@""
	.align	4


	//----- nvinfo : EIATTR_CUDA_API_VERSION
	.align		4
        /*0000*/ 	.byte	0x04, 0x37
        /*0002*/ 	.short	(.L_149 - .L_148)
.L_148:
        /*0004*/ 	.word	0x00000082


	//----- nvinfo : EIATTR_KPARAM_INFO
	.align		4
.L_149:
        /*0008*/ 	.byte	0x04, 0x17
        /*000a*/ 	.short	(.L_151 - .L_150)
.L_150:
        /*000c*/ 	.word	0x00000000
        /*0010*/ 	.short	0x000d
        /*0012*/ 	.short	0x0048
        /*0014*/ 	.byte	0x00, 0xf5, 0x21, 0x00


	//----- nvinfo : EIATTR_KPARAM_INFO
	.align		4
.L_151:
        /*0018*/ 	.byte	0x04, 0x17
        /*001a*/ 	.short	(.L_153 - .L_152)
.L_152:
        /*001c*/ 	.word	0x00000000
        /*0020*/ 	.short	0x000c
        /*0022*/ 	.short	0x0040
        /*0024*/ 	.byte	0x00, 0xf5, 0x21, 0x00


	//----- nvinfo : EIATTR_KPARAM_INFO
	.align		4
.L_153:
        /*0028*/ 	.byte	0x04, 0x17
        /*002a*/ 	.short	(.L_155 - .L_154)
.L_154:
        /*002c*/ 	.word	0x00000000
        /*0030*/ 	.short	0x000b
        /*0032*/ 	.short	0x0038
        /*0034*/ 	.byte	0x00, 0xf5, 0x21, 0x00


	//----- nvinfo : EIATTR_KPARAM_INFO
	.align		4
.L_155:
        /*0038*/ 	.byte	0x04, 0x17
        /*003a*/ 	.short	(.L_157 - .L_156)
.L_156:
        /*003c*/ 	.word	0x00000000
        /*0040*/ 	.short	0x000a
        /*0042*/ 	.short	0x0030
        /*0044*/ 	.byte	0x00, 0xf5, 0x21, 0x00


	//----- nvinfo : EIATTR_KPARAM_INFO
	.align		4
.L_157:
        /*0048*/ 	.byte	0x04, 0x17
        /*004a*/ 	.short	(.L_159 - .L_158)
.L_158:
        /*004c*/ 	.word	0x00000000
        /*0050*/ 	.short	0x0009
        /*0052*/ 	.short	0x0028
        /*0054*/ 	.byte	0x00, 0xf5, 0x21, 0x00


	//----- nvinfo : EIATTR_KPARAM_INFO
	.align		4
.L_159:
        /*0058*/ 	.byte	0x04, 0x17
        /*005a*/ 	.short	(.L_161 - .L_160)
.L_160:
        /*005c*/ 	.word	0x00000000
        /*0060*/ 	.short	0x0008
        /*0062*/ 	.short	0x0020
        /*0064*/ 	.byte	0x00, 0xf0, 0x05, 0x00


	//----- nvinfo : EIATTR_KPARAM_INFO
	.align		4
.L_161:
        /*0068*/ 	.byte	0x04, 0x17
        /*006a*/ 	.short	(.L_163 - .L_162)
.L_162:
        /*006c*/ 	.word	0x00000000
        /*0070*/ 	.short	0x0007
        /*0072*/ 	.short	0x001c
        /*0074*/ 	.byte	0x00, 0xf0, 0x11, 0x00


	//----- nvinfo : EIATTR_KPARAM_INFO
	.align		4
.L_163:
        /*0078*/ 	.byte	0x04, 0x17
        /*007a*/ 	.short	(.L_165 - .L_164)
.L_164:
        /*007c*/ 	.word	0x00000000
        /*0080*/ 	.short	0x0006
        /*0082*/ 	.short	0x0018
        /*0084*/ 	.byte	0x00, 0xf0, 0x11, 0x00


	//----- nvinfo : EIATTR_KPARAM_INFO
	.align		4
.L_165:
        /*0088*/ 	.byte	0x04, 0x17
        /*008a*/ 	.short	(.L_167 - .L_166)
.L_166:
        /*008c*/ 	.word	0x00000000
        /*0090*/ 	.short	0x0005
        /*0092*/ 	.short	0x0014
        /*0094*/ 	.byte	0x00, 0xf0, 0x11, 0x00


	//----- nvinfo : EIATTR_KPARAM_INFO
	.align		4
.L_167:
        /*0098*/ 	.byte	0x04, 0x17
        /*009a*/ 	.short	(.L_169 - .L_168)
.L_168:
        /*009c*/ 	.word	0x00000000
        /*00a0*/ 	.short	0x0004
        /*00a2*/ 	.short	0x0010
        /*00a4*/ 	.byte	0x00, 0xf0, 0x11, 0x00


	//----- nvinfo : EIATTR_KPARAM_INFO
	.align		4
.L_169:
        /*00a8*/ 	.byte	0x04, 0x17
        /*00aa*/ 	.short	(.L_171 - .L_170)
.L_170:
        /*00ac*/ 	.word	0x00000000
        /*00b0*/ 	.short	0x0003
        /*00b2*/ 	.short	0x000c
        /*00b4*/ 	.byte	0x00, 0xf0, 0x11, 0x00


	//----- nvinfo : EIATTR_KPARAM_INFO
	.align		4
.L_171:
        /*00b8*/ 	.byte	0x04, 0x17
        /*00ba*/ 	.short	(.L_173 - .L_172)
.L_172:
        /*00bc*/ 	.word	0x00000000
        /*00c0*/ 	.short	0x0002
        /*00c2*/ 	.short	0x0008
        /*00c4*/ 	.byte	0x00, 0xf0, 0x11, 0x00


	//----- nvinfo : EIATTR_KPARAM_INFO
	.align		4
.L_173:
        /*00c8*/ 	.byte	0x04, 0x17
        /*00ca*/ 	.short	(.L_175 - .L_174)
.L_174:
        /*00cc*/ 	.word	0x00000000
        /*00d0*/ 	.short	0x0001
        /*00d2*/ 	.short	0x0004
        /*00d4*/ 	.byte	0x00, 0xf0, 0x11, 0x00


	//----- nvinfo : EIATTR_KPARAM_INFO
	.align		4
.L_175:
        /*00d8*/ 	.byte	0x04, 0x17
        /*00da*/ 	.short	(.L_177 - .L_176)
.L_176:
        /*00dc*/ 	.word	0x00000000
        /*00e0*/ 	.short	0x0000
        /*00e2*/ 	.short	0x0000
        /*00e4*/ 	.byte	0x00, 0xf0, 0x11, 0x00


	//----- nvinfo : EIATTR_SPARSE_MMA_MASK
	.align		4
.L_177:
        /*00e8*/ 	.byte	0x03, 0x50
        /*00ea*/ 	.short	0x0000


	//----- nvinfo : EIATTR_MAXREG_COUNT
	.align		4
        /*00ec*/ 	.byte	0x03, 0x1b
        /*00ee*/ 	.short	0x00ff


	//----- nvinfo : EIATTR_NUM_BARRIERS
	.align		4
        /*00f0*/ 	.byte	0x02, 0x4c
        /*00f2*/ 	.byte	0x01
	.zero		1


	//----- nvinfo : EIATTR_MERCURY_ISA_VERSION
	.align		4
        /*00f4*/ 	.byte	0x03, 0x5f
        /*00f6*/ 	.short	0x0101


	//----- nvinfo : EIATTR_UNUSED_LOAD_BYTE_OFFSET
	.align		4
        /*00f8*/ 	.byte	0x04, 0x44
        /*00fa*/ 	.short	(.L_179 - .L_178)


	//   ....[0]....
.L_178:
        /*00fc*/ 	.word	0x00000400
        /*0100*/ 	.word	0x00000fff


	//   ....[1]....
        /*0104*/ 	.word	0x00000680
        /*0108*/ 	.word	0x00000fff


	//   ....[2]....
        /*010c*/ 	.word	0x00000910
        /*0110*/ 	.word	0x00000fff


	//   ....[3]....
        /*0114*/ 	.word	0x00000bb0
        /*0118*/ 	.word	0x00000fff


	//   ....[4]....
        /*011c*/ 	.word	0x00000f10
        /*0120*/ 	.word	0x00000fff


	//   ....[5]....
        /*0124*/ 	.word	0x00001180
        /*0128*/ 	.word	0x00000fff


	//   ....[6]....
        /*012c*/ 	.word	0x000014e0
        /*0130*/ 	.word	0x00000fff


	//----- nvinfo : EIATTR_VRC_CTA_INIT_COUNT
	.align		4
.L_179:
        /*0134*/ 	.byte	0x02, 0x4a
	.zero		1
	.zero		1


	//----- nvinfo : EIATTR_EXIT_INSTR_OFFSETS
	.align		4
        /*0138*/ 	.byte	0x04, 0x1c
        /*013a*/ 	.short	(.L_181 - .L_180)


	//   ....[0]....
.L_180:
        /*013c*/ 	.word	0x000017f0


	//----- nvinfo : EIATTR_CRS_STACK_SIZE
	.align		4
.L_181:
        /*0140*/ 	.byte	0x04, 0x1e
        /*0142*/ 	.short	(.L_183 - .L_182)
.L_182:
        /*0144*/ 	.word	0x00000000


	//----- nvinfo : EIATTR_CBANK_PARAM_SIZE
	.align		4
.L_183:
        /*0148*/ 	.byte	0x03, 0x19
        /*014a*/ 	.short	0x0050


	//----- nvinfo : EIATTR_PARAM_CBANK
	.align		4
        /*014c*/ 	.byte	0x04, 0x0a
        /*014e*/ 	.short	(.L_185 - .L_184)
	.align		4
.L_184:
        /*0150*/ 	.word	index@(.nv.constant0._Z11p2shell_GPUffffffiibP6float4S0_S0_S0_Pf)
        /*0154*/ 	.short	0x0380
        /*0156*/ 	.short	0x0050


	//----- nvinfo : EIATTR_SW_WAR
	.align		4
.L_185:
        /*0158*/ 	.byte	0x04, 0x36
        /*015a*/ 	.short	(.L_187 - .L_186)
.L_186:
        /*015c*/ 	.word	0x00000008
.L_187:


//--------------------- .nv.info._Z14calcProtMu_GPUifffP6float4S0_ --------------------------
	.section	.nv.info._Z14calcProtMu_GPUifffP6float4S0_,"",@"SHT_CUDA_INFO"
	.sectionflags	@""
	.align	4


	//----- nvinfo : EIATTR_CUDA_API_VERSION
	.align		4
        /*0000*/ 	.byte	0x04, 0x37
        /*0002*/ 	.short	(.L_189 - .L_188)
.L_188:
        /*0004*/ 	.word	0x00000082


	//----- nvinfo : EIATTR_KPARAM_INFO
	.align		4
.L_189:
        /*0008*/ 	.byte	0x04, 0x17
        /*000a*/ 	.short	(.L_191 - .L_190)
.L_190:
        /*000c*/ 	.word	0x00000000
        /*0010*/ 	.short	0x0005
        /*0012*/ 	.short	0x0018
        /*0014*/ 	.byte	0x00, 0xf5, 0x21, 0x00


	//----- nvinfo : EIATTR_KPARAM_INFO
	.align		4
.L_191:
        /*0018*/ 	.byte	0x04, 0x17
        /*001a*/ 	.short	(.L_193 - .L_192)
.L_192:
        /*001c*/ 	.word	0x00000000
        /*0020*/ 	.short	0x0004
        /*0022*/ 	.short	0x0010
        /*0024*/ 	.byte	0x00, 0xf5, 0x21, 0x00


	//----- nvinfo : EIATTR_KPARAM_INFO
	.align		4
.L_193:
        /*0028*/ 	.byte	0x04, 0x17
        /*002a*/ 	.short	(.L_195 - .L_194)
.L_194:
        /*002c*/ 	.word	0x00000000
        /*0030*/ 	.short	0x0003
        /*0032*/ 	.short	0x000c
        /*0034*/ 	.byte	0x00, 0xf0, 0x11, 0x00


	//----- nvinfo : EIATTR_KPARAM_INFO
	.align		4
.L_195:
        /*0038*/ 	.byte	0x04, 0x17
        /*003a*/ 	.short	(.L_197 - .L_196)
.L_196:
        /*003c*/ 	.word	0x00000000
        /*0040*/ 	.short	0x0002
        /*0042*/ 	.short	0x0008
        /*0044*/ 	.byte	0x00, 0xf0, 0x11, 0x00


	//----- nvinfo : EIATTR_KPARAM_INFO
	.align		4
.L_197:
        /*0048*/ 	.byte	0x04, 0x17
        /*004a*/ 	.short	(.L_199 - .L_198)
.L_198:
        /*004c*/ 	.word	0x00000000
        /*0050*/ 	.short	0x0001
        /*0052*/ 	.short	0x0004
        /*0054*/ 	.byte	0x00, 0xf0, 0x11, 0x00


	//----- nvinfo : EIATTR_KPARAM_INFO
	.align		4
.L_199:
        /*0058*/ 	.byte	0x04, 0x17
        /*005a*/ 	.short	(.L_201 - .L_200)
.L_200:
        /*005c*/ 	.word	0x00000000
        /*0060*/ 	.short	0x0000
        /*0062*/ 	.short	0x0000
        /*0064*/ 	.byte	0x00, 0xf0, 0x11, 0x00


	//----- nvinfo : EIATTR_SPARSE_MMA_MASK
	.align		4
.L_201:
        /*0068*/ 	.byte	0x03, 0x50
        /*006a*/ 	.short	0x0000


	//----- nvinfo : EIATTR_MAXREG_COUNT
	.align		4
        /*006c*/ 	.byte	0x03, 0x1b
        /*006e*/ 	.short	0x00ff


	//----- nvinfo : EIATTR_NUM_BARRIERS
	.align		4
        /*0070*/ 	.byte	0x02, 0x4c
        /*0072*/ 	.byte	0x01
	.zero		1


	//----- nvinfo : EIATTR_MERCURY_ISA_VERSION
	.align		4
        /*0074*/ 	.byte	0x03, 0x5f
        /*0076*/ 	.short	0x0101


	//----- nvinfo : EIATTR_VRC_CTA_INIT_COUNT
	.align		4
        /*0078*/ 	.byte	0x02, 0x4a
	.zero		1
	.zero		1


	//----- nvinfo : EIATTR_EXIT_INSTR_OFFSETS
	.align		4
        /*007c*/ 	.byte	0x04, 0x1c
        /*007e*/ 	.short	(.L_203 - .L_202)


	//   ....[0]....
.L_202:
        /*0080*/ 	.word	0x000001b0


	//----- nvinfo : EIATTR_CRS_STACK_SIZE
	.align		4
.L_203:
        /*0084*/ 	.byte	0x04, 0x1e
        /*0086*/ 	.short	(.L_205 - .L_204)
.L_204:
        /*0088*/ 	.word	0x00000000


	//----- nvinfo : EIATTR_CBANK_PARAM_SIZE
	.align		4
.L_205:
        /*008c*/ 	.byte	0x03, 0x19
        /*008e*/ 	.short	0x0020


	//----- nvinfo : EIATTR_PARAM_CBANK
	.align		4
        /*0090*/ 	.byte	0x04, 0x0a
        /*0092*/ 	.short	(.L_207 - .L_206)
	.align		4
.L_206:
        /*0094*/ 	.word	index@(.nv.constant0._Z14calcProtMu_GPUifffP6float4S0_)
        /*0098*/ 	.short	0x0380
        /*009a*/ 	.short	0x0020


	//----- nvinfo : EIATTR_SW_WAR
	.align		4
.L_207:
        /*009c*/ 	.byte	0x04, 0x36
        /*009e*/ 	.short	(.L_209 - .L_208)
.L_208:
        /*00a0*/ 	.word	0x00000008
.L_209:


//--------------------- .nv.info._Z12cosShell_GPUiffffP6float4S0_S0_S0_ --------------------------
	.section	.nv.info._Z12cosShell_GPUiffffP6float4S0_S0_S0_,"",@"SHT_CUDA_INFO"
	.sectionflags	@""
	.align	4


	//----- nvinfo : EIATTR_CUDA_API_VERSION
	.align		4
        /*0000*/ 	.byte	0x04, 0x37
        /*0002*/ 	.short	(.L_211 - .L_210)
.L_210:
        /*0004*/ 	.word	0x00000082


	//----- nvinfo : EIATTR_KPARAM_INFO
	.align		4
.L_211:
        /*0008*/ 	.byte	0x04, 0x17
        /*000a*/ 	.short	(.L_213 - .L_212)
.L_212:
        /*000c*/ 	.word	0x00000000
        /*0010*/ 	.short	0x0008
        /*0012*/ 	.short	0x0030
        /*0014*/ 	.byte	0x00, 0xf5, 0x21, 0x00


	//----- nvinfo : EIATTR_KPARAM_INFO
	.align		4
.L_213:
        /*0018*/ 	.byte	0x04, 0x17
        /*001a*/ 	.short	(.L_215 - .L_214)
.L_214:
        /*001c*/ 	.word	0x00000000
        /*0020*/ 	.short	0x0007
        /*0022*/ 	.short	0x0028
        /*0024*/ 	.byte	0x00, 0xf5, 0x21, 0x00


	//----- nvinfo : EIATTR_KPARAM_INFO
	.align		4
.L_215:
        /*0028*/ 	.byte	0x04, 0x17
        /*002a*/ 	.short	(.L_217 - .L_216)
.L_216:
        /*002c*/ 	.word	0x00000000
        /*0030*/ 	.short	0x0006
        /*0032*/ 	.short	0x0020
        /*0034*/ 	.byte	0x00, 0xf5, 0x21, 0x00


	//----- nvinfo : EIATTR_KPARAM_INFO
	.align		4
.L_217:
        /*0038*/ 	.byte	0x04, 0x17
        /*003a*/ 	.short	(.L_219 - .L_218)
.L_218:
        /*003c*/ 	.word	0x00000000
        /*0040*/ 	.short	0x0005
        /*0042*/ 	.short	0x0018
        /*0044*/ 	.byte	0x00, 0xf5, 0x21, 0x00


	//----- nvinfo : EIATTR_KPARAM_INFO
	.align		4
.L_219:
        /*0048*/ 	.byte	0x04, 0x17
        /*004a*/ 	.short	(.L_221 - .L_220)
.L_220:
        /*004c*/ 	.word	0x00000000
        /*0050*/ 	.short	0x0004
        /*0052*/ 	.short	0x0010
        /*0054*/ 	.byte	0x00, 0xf0, 0x11, 0x00


	//----- nvinfo : EIATTR_KPARAM_INFO
	.align		4
.L_221:
        /*0058*/ 	.byte	0x04, 0x17
        /*005a*/ 	.short	(.L_223 - .L_222)
.L_222:
        /*005c*/ 	.word	0x00000000
        /*0060*/ 	.short	0x0003
        /*0062*/ 	.short	0x000c
        /*0064*/ 	.byte	0x00, 0xf0, 0x11, 0x00


	//----- nvinfo : EIATTR_KPARAM_INFO
	.align		4
.L_223:
        /*0068*/ 	.byte	0x04, 0x17
        /*006a*/ 	.short	(.L_225 - .L_224)
.L_224:
        /*006c*/ 	.word	0x00000000
        /*0070*/ 	.short	0x0002
        /*0072*/ 	.short	0x0008
        /*0074*/ 	.byte	0x00, 0xf0, 0x11, 0x00


	//----- nvinfo : EIATTR_KPARAM_INFO
	.align		4
.L_225:
        /*0078*/ 	.byte	0x04, 0x17
        /*007a*/ 	.short	(.L_227 - .L_226)
.L_226:
        /*007c*/ 	.word	0x00000000
        /*0080*/ 	.short	0x0001
        /*0082*/ 	.short	0x0004
        /*0084*/ 	.byte	0x00, 0xf0, 0x11, 0x00


	//----- nvinfo : EIATTR_KPARAM_INFO
	.align		4
.L_227:
        /*0088*/ 	.byte	0x04, 0x17
        /*008a*/ 	.short	(.L_229 - .L_228)
.L_228:
        /*008c*/ 	.word	0x00000000
        /*0090*/ 	.short	0x0000
        /*0092*/ 	.short	0x0000
        /*0094*/ 	.byte	0x00, 0xf0, 0x11, 0x00


	//----- nvinfo : EIATTR_SPARSE_MMA_MASK
	.align		4
.L_229:
        /*0098*/ 	.byte	0x03, 0x50
        /*009a*/ 	.short	0x0000


	//----- nvinfo : EIATTR_MAXREG_COUNT
	.align		4
        /*009c*/ 	.byte	0x03, 0x1b
        /*009e*/ 	.short	0x00ff


	//----- nvinfo : EIATTR_NUM_BARRIERS
	.align		4
        /*00a0*/ 	.byte	0x02, 0x4c
        /*00a2*/ 	.byte	0x01
	.zero		1


	//----- nvinfo : EIATTR_MERCURY_ISA_VERSION
	.align		4
        /*00a4*/ 	.byte	0x03, 0x5f
        /*00a6*/ 	.short	0x0101


	//----- nvinfo : EIATTR_VRC_CTA_INIT_COUNT
	.align		4
        /*00a8*/ 	.byte	0x02, 0x4a
	.zero		1
	.zero		1


	//----- nvinfo : EIATTR_EXIT_INSTR_OFFSETS
	.align		4
        /*00ac*/ 	.byte	0x04, 0x1c
        /*00ae*/ 	.short	(.L_231 - .L_230)


	//   ....[0]....
.L_230:
        /*00b0*/ 	.word	0x000004c0


	//----- nvinfo : EIATTR_CRS_STACK_SIZE
	.align		4
.L_231:
        /*00b4*/ 	.byte	0x04, 0x1e
        /*00b6*/ 	.short	(.L_233 - .L_232)
.L_232:
        /*00b8*/ 	.word	0x00000000


	//----- nvinfo : EIATTR_CBANK_PARAM_SIZE
	.align		4
.L_233:
        /*00bc*/ 	.byte	0x03, 0x19
        /*00be*/ 	.short	0x0038


	//----- nvinfo : EIATTR_PARAM_CBANK
	.align		4
        /*00c0*/ 	.byte	0x04, 0x0a
        /*00c2*/ 	.short	(.L_235 - .L_234)
	.align		4
.L_234:
        /*00c4*/ 	.word	index@(.nv.constant0._Z12cosShell_GPUiffffP6float4S0_S0_S0_)
        /*00c8*/ 	.short	0x0380
        /*00ca*/ 	.short	0x0038


	//----- nvinfo : EIATTR_SW_WAR
	.align		4
.L_235:
        /*00cc*/ 	.byte	0x04, 0x36
        /*00ce*/ 	.short	(.L_237 - .L_236)
.L_236:
        /*00d0*/ 	.word	0x00000008
.L_237:


//--------------------- .nv.info._Z12dvos_shl_GPUffffffiiibP6float4S0_S0_S0_S0_PfS1_ --------------------------
	.section	.nv.info._Z12dvos_shl_GPUffffffiiibP6float4S0_S0_S0_S0_PfS1_,"",@"SHT_CUDA_INFO"
	.sectionflags	@""
	.align	4


	//----- nvinfo : EIATTR_CUDA_API_VERSION
	.align		4
        /*0000*/ 	.byte	0x04, 0x37
        /*0002*/ 	.short	(.L_239 - .L_238)
.L_238:
        /*0004*/ 	.word	0x00000082


	//----- nvinfo : EIATTR_KPARAM_INFO
	.align		4
.L_239:
        /*0008*/ 	.byte	0x04, 0x17
        /*000a*/ 	.short	(.L_241 - .L_240)
.L_240:
        /*000c*/ 	.word	0x00000000
        /*0010*/ 	.short	0x0010
        /*0012*/ 	.short	0x0058
        /*0014*/ 	.byte	0x00, 0xf5, 0x21, 0x00


	//----- nvinfo : EIATTR_KPARAM_INFO
	.align		4
.L_241:
        /*0018*/ 	.byte	0x04, 0x17
        /*001a*/ 	.short	(.L_243 - .L_242)
.L_242:
        /*001c*/ 	.word	0x00000000
        /*0020*/ 	.short	0x000f
        /*0022*/ 	.short	0x0050
        /*0024*/ 	.byte	0x00, 0xf5, 0x21, 0x00


	//----- nvinfo : EIATTR_KPARAM_INFO
	.align		4
.L_243:
        /*0028*/ 	.byte	0x04, 0x17
        /*002a*/ 	.short	(.L_245 - .L_244)
.L_244:
        /*002c*/ 	.word	0x00000000
        /*0030*/ 	.short	0x000e
        /*0032*/ 	.short	0x0048
        /*0034*/ 	.byte	0x00, 0xf5, 0x21, 0x00


	//----- nvinfo : EIATTR_KPARAM_INFO
	.align		4
.L_245:
        /*0038*/ 	.byte	0x04, 0x17
        /*003a*/ 	.short	(.L_247 - .L_246)
.L_246:
        /*003c*/ 	.word	0x00000000
        /*0040*/ 	.short	0x000d
        /*0042*/ 	.short	0x0040
        /*0044*/ 	.byte	0x00, 0xf5, 0x21, 0x00


	//----- nvinfo : EIATTR_KPARAM_INFO
	.align		4
.L_247:
        /*0048*/ 	.byte	0x04, 0x17
        /*004a*/ 	.short	(.L_249 - .L_248)
.L_248:
        /*004c*/ 	.word	0x00000000
        /*0050*/ 	.short	0x000c
        /*0052*/ 	.short	0x0038
        /*0054*/ 	.byte	0x00, 0xf5, 0x21, 0x00


	//----- nvinfo : EIATTR_KPARAM_INFO
	.align		4
.L_249:
        /*0058*/ 	.byte	0x04, 0x17
        /*005a*/ 	.short	(.L_251 - .L_250)
.L_250:
        /*005c*/ 	.word	0x00000000
        /*0060*/ 	.short	0x000b
        /*0062*/ 	.short	0x0030
        /*0064*/ 	.byte	0x00, 0xf5, 0x21, 0x00


	//----- nvinfo : EIATTR_KPARAM_INFO
	.align		4
.L_251:
        /*0068*/ 	.byte	0x04, 0x17
        /*006a*/ 	.short	(.L_253 - .L_252)
.L_252:
        /*006c*/ 	.word	0x00000000
        /*0070*/ 	.short	0x000a
        /*0072*/ 	.short	0x0028
        /*0074*/ 	.byte	0x00, 0xf5, 0x21, 0x00


	//----- nvinfo : EIATTR_KPARAM_INFO
	.align		4
.L_253:
        /*0078*/ 	.byte	0x04, 0x17
        /*007a*/ 	.short	(.L_255 - .L_254)
.L_254:
        /*007c*/ 	.word	0x00000000
        /*0080*/ 	.short	0x0009
        /*0082*/ 	.short	0x0024
        /*0084*/ 	.byte	0x00, 0xf0, 0x05, 0x00


	//----- nvinfo : EIATTR_KPARAM_INFO
	.align		4
.L_255:
        /*0088*/ 	.byte	0x04, 0x17
        /*008a*/ 	.short	(.L_257 - .L_256)
.L_256:
        /*008c*/ 	.word	0x00000000
        /*0090*/ 	.short	0x0008
        /*0092*/ 	.short	0x0020
        /*0094*/ 	.byte	0x00, 0xf0, 0x11, 0x00


	//----- nvinfo : EIATTR_KPARAM_INFO
	.align		4
.L_257:
        /*0098*/ 	.byte	0x04, 0x17
        /*009a*/ 	.short	(.L_259 - .L_258)
.L_258:
        /*009c*/ 	.word	0x00000000
        /*00a0*/ 	.short	0x0007
        /*00a2*/ 	.short	0x001c
        /*00a4*/ 	.byte	0x00, 0xf0, 0x11, 0x00


	//----- nvinfo : EIATTR_KPARAM_INFO
	.align		4
.L_259:
        /*00a8*/ 	.byte	0x04, 0x17
        /*00aa*/ 	.short	(.L_261 - .L_260)
.L_260:
        /*00ac*/ 	.word	0x00000000
        /*00b0*/ 	.short	0x0006
        /*00b2*/ 	.short	0x0018
        /*00b4*/ 	.byte	0x00, 0xf0, 0x11, 0x00


	//----- nvinfo : EIATTR_KPARAM_INFO
	.align		4
.L_261:
        /*00b8*/ 	.byte	0x04, 0x17
        /*00ba*/ 	.short	(.L_263 - .L_262)
.L_262:
        /*00bc*/ 	.word	0x00000000
        /*00c0*/ 	.short	0x0005
        /*00c2*/ 	.short	0x0014
        /*00c4*/ 	.byte	0x00, 0xf0, 0x11, 0x00


	//----- nvinfo : EIATTR_KPARAM_INFO
	.align		4
.L_263:
        /*00c8*/ 	.byte	0x04, 0x17
        /*00ca*/ 	.short	(.L_265 - .L_264)
.L_264:
        /*00cc*/ 	.word	0x00000000
        /*00d0*/ 	.short	0x0004
        /*00d2*/ 	.short	0x0010
        /*00d4*/ 	.byte	0x00, 0xf0, 0x11, 0x00


	//----- nvinfo : EIATTR_KPARAM_INFO
	.align		4
.L_265:
        /*00d8*/ 	.byte	0x04, 0x17
        /*00da*/ 	.short	(.L_267 - .L_266)
.L_266:
        /*00dc*/ 	.word	0x00000000
        /*00e0*/ 	.short	0x0003
        /*00e2*/ 	.short	0x000c
        /*00e4*/ 	.byte	0x00, 0xf0, 0x11, 0x00


	//----- nvinfo : EIATTR_KPARAM_INFO
	.align		4
.L_267:
        /*00e8*/ 	.byte	0x04, 0x17
        /*00ea*/ 	.short	(.L_269 - .L_268)
.L_268:
        /*00ec*/ 	.word	0x00000000
        /*00f0*/ 	.short	0x0002
        /*00f2*/ 	.short	0x0008
        /*00f4*/ 	.byte	0x00, 0xf0, 0x11, 0x00


	//----- nvinfo : EIATTR_KPARAM_INFO
	.align		4
.L_269:
        /*00f8*/ 	.byte	0x04, 0x17
        /*00fa*/ 	.short	(.L_271 - .L_270)
.L_270:
        /*00fc*/ 	.word	0x00000000
        /*0100*/ 	.short	0x0001
        /*0102*/ 	.short	0x0004
        /*0104*/ 	.byte	0x00, 0xf0, 0x11, 0x00


	//----- nvinfo : EIATTR_KPARAM_INFO
	.align		4
.L_271:
        /*0108*/ 	.byte	0x04, 0x17
        /*010a*/ 	.short	(.L_273 - .L_272)
.L_272:
        /*010c*/ 	.word	0x00000000
        /*0110*/ 	.short	0x0000
        /*0112*/ 	.short	0x0000
        /*0114*/ 	.byte	0x00, 0xf0, 0x11, 0x00


	//----- nvinfo : EIATTR_SPARSE_MMA_MASK
	.align		4
.L_273:
        /*0118*/ 	.byte	0x03, 0x50
        /*011a*/ 	.short	0x0000


	//----- nvinfo : EIATTR_MAXREG_COUNT
	.align		4
        /*011c*/ 	.byte	0x03, 0x1b
        /*011e*/ 	.short	0x00ff


	//----- nvinfo : EIATTR_NUM_BARRIERS
	.align		4
        /*0120*/ 	.byte	0x02, 0x4c
        /*0122*/ 	.byte	0x01
	.zero		1


	//----- nvinfo : EIATTR_MERCURY_ISA_VERSION
	.align		4
        /*0124*/ 	.byte	0x03, 0x5f
        /*0126*/ 	.short	0x0101


	//----- nvinfo : EIATTR_VRC_CTA_INIT_COUNT
	.align		4
        /*0128*/ 	.byte	0x02, 0x4a
	.zero		1
	.zero		1


	//----- nvinfo : EIATTR_EXIT_INSTR_OFFSETS
	.align		4
        /*012c*/ 	.byte	0x04, 0x1c
        /*012e*/ 	.short	(.L_275 - .L_274)


	//   ....[0]....
.L_274:
        /*0130*/ 	.word	0x00001e90


	//----- nvinfo : EIATTR_CRS_STACK_SIZE
	.align		4
.L_275:
        /*0134*/ 	.byte	0x04, 0x1e
        /*0136*/ 	.short	(.L_277 - .L_276)
.L_276:
        /*0138*/ 	.word	0x00000000


	//----- nvinfo : EIATTR_CBANK_PARAM_SIZE
	.align		4
.L_277:
        /*013c*/ 	.byte	0x03, 0x19
        /*013e*/ 	.short	0x0060


	//----- nvinfo : EIATTR_PARAM_CBANK
	.align		4
        /*0140*/ 	.byte	0x04, 0x0a
        /*0142*/ 	.short	(.L_279 - .L_278)
	.align		4
.L_278:
        /*0144*/ 	.word	index@(.nv.constant0._Z12dvos_shl_GPUffffffiiibP6float4S0_S0_S0_S0_PfS1_)
        /*0148*/ 	.short	0x0380
        /*014a*/ 	.short	0x0060


	//----- nvinfo : EIATTR_SW_WAR
	.align		4
.L_279:
        /*014c*/ 	.byte	0x04, 0x36
        /*014e*/ 	.short	(.L_281 - .L_280)
.L_280:
        /*0150*/ 	.word	0x00000008
.L_281:


//--------------------- .nv.info._Z11vol_shl_GPUffffffffffiiibP6float4S0_S0_S0_S0_PfS1_S1_ --------------------------
	.section	.nv.info._Z11vol_shl_GPUffffffffffiiibP6float4S0_S0_S0_S0_PfS1_S1_,"",@"SHT_CUDA_INFO"
	.sectionflags	@""
	.align	4


	//----- nvinfo : EIATTR_CUDA_API_VERSION
	.align		4
        /*0000*/ 	.byte	0x04, 0x37
        /*0002*/ 	.short	(.L_283 - .L_282)
.L_282:
        /*0004*/ 	.word	0x00000082


	//----- nvinfo : EIATTR_KPARAM_INFO
	.align		4
.L_283:
        /*0008*/ 	.byte	0x04, 0x17
        /*000a*/ 	.short	(.L_285 - .L_284)
.L_284:
        /*000c*/ 	.word	0x00000000
        /*0010*/ 	.short	0x0015
        /*0012*/ 	.short	0x0070
        /*0014*/ 	.byte	0x00, 0xf5, 0x21, 0x00


	//----- nvinfo : EIATTR_KPARAM_INFO
	.align		4
.L_285:
        /*0018*/ 	.byte	0x04, 0x17
        /*001a*/ 	.short	(.L_287 - .L_286)
.L_286:
        /*001c*/ 	.word	0x00000000
        /*0020*/ 	.short	0x0014
        /*0022*/ 	.short	0x0068
        /*0024*/ 	.byte	0x00, 0xf5, 0x21, 0x00


	//----- nvinfo : EIATTR_KPARAM_INFO
	.align		4
.L_287:
        /*0028*/ 	.byte	0x04, 0x17
        /*002a*/ 	.short	(.L_289 - .L_288)
.L_288:
        /*002c*/ 	.word	0x00000000
        /*0030*/ 	.short	0x0013
        /*0032*/ 	.short	0x0060
        /*0034*/ 	.byte	0x00, 0xf5, 0x21, 0x00


	//----- nvinfo : EIATTR_KPARAM_INFO
	.align		4
.L_289:
        /*0038*/ 	.byte	0x04, 0x17
        /*003a*/ 	.short	(.L_291 - .L_290)
.L_290:
        /*003c*/ 	.word	0x00000000
        /*0040*/ 	.short	0x0012
        /*0042*/ 	.short	0x0058
        /*0044*/ 	.byte	0x00, 0xf5, 0x21, 0x00


	//----- nvinfo : EIATTR_KPARAM_INFO
	.align		4
.L_291:
        /*0048*/ 	.byte	0x04, 0x17
        /*004a*/ 	.short	(.L_293 - .L_292)
.L_292:
        /*004c*/ 	.word	0x00000000
        /*0050*/ 	.short	0x0011
        /*0052*/ 	.short	0x0050
        /*0054*/ 	.byte	0x00, 0xf5, 0x21, 0x00


	//----- nvinfo : EIATTR_KPARAM_INFO
	.align		4
.L_293:
        /*0058*/ 	.byte	0x04, 0x17
        /*005a*/ 	.short	(.L_295 - .L_294)
.L_294:
        /*005c*/ 	.word	0x00000000
        /*0060*/ 	.short	0x0010
        /*0062*/ 	.short	0x0048
        /*0064*/ 	.byte	0x00, 0xf5, 0x21, 0x00


	//----- nvinfo : EIATTR_KPARAM_INFO
	.align		4
.L_295:
        /*0068*/ 	.byte	0x04, 0x17
        /*006a*/ 	.short	(.L_297 - .L_296)
.L_296:
        /*006c*/ 	.word	0x00000000
        /*0070*/ 	.short	0x000f
        /*0072*/ 	.short	0x0040
        /*0074*/ 	.byte	0x00, 0xf5, 0x21, 0x00


	//----- nvinfo : EIATTR_KPARAM_INFO
	.align		4
.L_297:
        /*0078*/ 	.byte	0x04, 0x17
        /*007a*/ 	.short	(.L_299 - .L_298)
.L_298:
        /*007c*/ 	.word	0x00000000
        /*0080*/ 	.short	0x000e
        /*0082*/ 	.short	0x0038
        /*0084*/ 	.byte	0x00, 0xf5, 0x21, 0x00


	//----- nvinfo : EIATTR_KPARAM_INFO
	.align		4
.L_299:
        /*0088*/ 	.byte	0x04, 0x17
        /*008a*/ 	.short	(.L_301 - .L_300)
.L_300:
        /*008c*/ 	.word	0x00000000
        /*0090*/ 	.short	0x000d
        /*0092*/ 	.short	0x0034
        /*0094*/ 	.byte	0x00, 0xf0, 0x05, 0x00


	//----- nvinfo : EIATTR_KPARAM_INFO
	.align		4
.L_301:
        /*0098*/ 	.byte	0x04, 0x17
        /*009a*/ 	.short	(.L_303 - .L_302)
.L_302:
        /*009c*/ 	.word	0x00000000
        /*00a0*/ 	.short	0x000c
        /*00a2*/ 	.short	0x0030
        /*00a4*/ 	.byte	0x00, 0xf0, 0x11, 0x00


	//----- nvinfo : EIATTR_KPARAM_INFO
	.align		4
.L_303:
        /*00a8*/ 	.byte	0x04, 0x17
        /*00aa*/ 	.short	(.L_305 - .L_304)
.L_304:
        /*00ac*/ 	.word	0x00000000
        /*00b0*/ 	.short	0x000b
        /*00b2*/ 	.short	0x002c
        /*00b4*/ 	.byte	0x00, 0xf0, 0x11, 0x00


	//----- nvinfo : EIATTR_KPARAM_INFO
	.align		4
.L_305:
        /*00b8*/ 	.byte	0x04, 0x17
        /*00ba*/ 	.short	(.L_307 - .L_306)
.L_306:
        /*00bc*/ 	.word	0x00000000
        /*00c0*/ 	.short	0x000a
        /*00c2*/ 	.short	0x0028
        /*00c4*/ 	.byte	0x00, 0xf0, 0x11, 0x00


	//----- nvinfo : EIATTR_KPARAM_INFO
	.align		4
.L_307:
        /*00c8*/ 	.byte	0x04, 0x17
        /*00ca*/ 	.short	(.L_309 - .L_308)
.L_308:
        /*00cc*/ 	.word	0x00000000
        /*00d0*/ 	.short	0x0009
        /*00d2*/ 	.short	0x0024
        /*00d4*/ 	.byte	0x00, 0xf0, 0x11, 0x00


	//----- nvinfo : EIATTR_KPARAM_INFO
	.align		4
.L_309:
        /*00d8*/ 	.byte	0x04, 0x17
        /*00da*/ 	.short	(.L_311 - .L_310)
.L_310:
        /*00dc*/ 	.word	0x00000000
        /*00e0*/ 	.short	0x0008
        /*00e2*/ 	.short	0x0020
        /*00e4*/ 	.byte	0x00, 0xf0, 0x11, 0x00


	//----- nvinfo : EIATTR_KPARAM_INFO
	.align		4
.L_311:
        /*00e8*/ 	.byte	0x04, 0x17
        /*00ea*/ 	.short	(.L_313 - .L_312)
.L_312:
        /*00ec*/ 	.word	0x00000000
        /*00f0*/ 	.short	0x0007
        /*00f2*/ 	.short	0x001c
        /*00f4*/ 	.byte	0x00, 0xf0, 0x11, 0x00


	//----- nvinfo : EIATTR_KPARAM_INFO
	.align		4
.L_313:
        /*00f8*/ 	.byte	0x04, 0x17
        /*00fa*/ 	.short	(.L_315 - .L_314)
.L_314:
        /*00fc*/ 	.word	0x00000000
        /*0100*/ 	.short	0x0006
        /*0102*/ 	.short	0x0018
        /*0104*/ 	.byte	0x00, 0xf0, 0x11, 0x00


	//----- nvinfo : EIATTR_KPARAM_INFO
	.align		4
.L_315:
        /*0108*/ 	.byte	0x04, 0x17
        /*010a*/ 	.short	(.L_317 - .L_316)
.L_316:
        /*010c*/ 	.word	0x00000000
        /*0110*/ 	.short	0x0005
        /*0112*/ 	.short	0x0014
        /*0114*/ 	.byte	0x00, 0xf0, 0x11, 0x00


	//----- nvinfo : EIATTR_KPARAM_INFO
	.align		4
.L_317:
        /*0118*/ 	.byte	0x04, 0x17
        /*011a*/ 	.short	(.L_319 - .L_318)
.L_318:
        /*011c*/ 	.word	0x00000000
        /*0120*/ 	.short	0x0004
        /*0122*/ 	.short	0x0010
        /*0124*/ 	.byte	0x00, 0xf0, 0x11, 0x00


	//----- nvinfo : EIATTR_KPARAM_INFO
	.align		4
.L_319:
        /*0128*/ 	.byte	0x04, 0x17
        /*012a*/ 	.short	(.L_321 - .L_320)
.L_320:
        /*012c*/ 	.word	0x00000000
        /*0130*/ 	.short	0x0003
        /*0132*/ 	.short	0x000c
        /*0134*/ 	.byte	0x00, 0xf0, 0x11, 0x00


	//----- nvinfo : EIATTR_KPARAM_INFO
	.align		4
.L_321:
        /*0138*/ 	.byte	0x04, 0x17
        /*013a*/ 	.short	(.L_323 - .L_322)
.L_322:
        /*013c*/ 	.word	0x00000000
        /*0140*/ 	.short	0x0002
        /*0142*/ 	.short	0x0008
        /*0144*/ 	.byte	0x00, 0xf0, 0x11, 0x00


	//----- nvinfo : EIATTR_KPARAM_INFO
	.align		4
.L_323:
        /*0148*/ 	.byte	0x04, 0x17
        /*014a*/ 	.short	(.L_325 - .L_324)
.L_324:
        /*014c*/ 	.word	0x00000000
        /*0150*/ 	.short	0x0001
        /*0152*/ 	.short	0x0004
        /*0154*/ 	.byte	0x00, 0xf0, 0x11, 0x00


	//----- nvinfo : EIATTR_KPARAM_INFO
	.align		4
.L_325:
        /*0158*/ 	.byte	0x04, 0x17
        /*015a*/ 	.short	(.L_327 - .L_326)
.L_326:
        /*015c*/ 	.word	0x00000000
        /*0160*/ 	.short	0x0000
        /*0162*/ 	.short	0x0000
        /*0164*/ 	.byte	0x00, 0xf0, 0x11, 0x00


	//----- nvinfo : EIATTR_SPARSE_MMA_MASK
	.align		4
.L_327:
        /*0168*/ 	.byte	0x03, 0x50
        /*016a*/ 	.short	0x0000


	//----- nvinfo : EIATTR_MAXREG_COUNT
	.align		4
        /*016c*/ 	.byte	0x03, 0x1b
        /*016e*/ 	.short	0x00ff


	//----- nvinfo : EIATTR_NUM_BARRIERS
	.align		4
        /*0170*/ 	.byte	0x02, 0x4c
        /*0172*/ 	.byte	0x01
	.zero		1


	//----- nvinfo : EIATTR_MERCURY_ISA_VERSION
	.align		4
        /*0174*/ 	.byte	0x03, 0x5f
        /*0176*/ 	.short	0x0101


	//----- nvinfo : EIATTR_UNUSED_LOAD_BYTE_OFFSET
	.align		4
        /*0178*/ 	.byte	0x04, 0x44
        /*017a*/ 	.short	(.L_329 - .L_328)


	//   ....[0]....
.L_328:
        /*017c*/ 	.word	0x000000f0
        /*0180*/ 	.word	0x00000fff


	//----- nvinfo : EIATTR_VRC_CTA_INIT_COUNT
	.align		4
.L_329:
        /*0184*/ 	.byte	0x02, 0x4a
	.zero		1
	.zero		1


	//----- nvinfo : EIATTR_EXIT_INSTR_OFFSETS
	.align		4
        /*0188*/ 	.byte	0x04, 0x1c
        /*018a*/ 	.short	(.L_331 - .L_330)


	//   ....[0]....
.L_330:
        /*018c*/ 	.word	0x000017e0


	//----- nvinfo : EIATTR_CRS_STACK_SIZE
	.align		4
.L_331:
        /*0190*/ 	.byte	0x04, 0x1e
        /*0192*/ 	.short	(.L_333 - .L_332)
.L_332:
        /*0194*/ 	.word	0x00000000


	//----- nvinfo : EIATTR_CBANK_PARAM_SIZE
	.align		4
.L_333:
        /*0198*/ 	.byte	0x03, 0x19
        /*019a*/ 	.short	0x0078


	//----- nvinfo : EIATTR_PARAM_CBANK
	.align		4
        /*019c*/ 	.byte	0x04, 0x0a
        /*019e*/ 	.short	(.L_335 - .L_334)
	.align		4
.L_334:
        /*01a0*/ 	.word	index@(.nv.constant0._Z11vol_shl_GPUffffffffffiiibP6float4S0_S0_S0_S0_PfS1_S1_)
        /*01a4*/ 	.short	0x0380
        /*01a6*/ 	.short	0x0078


	//----- nvinfo : EIATTR_SW_WAR
	.align		4
.L_335:
        /*01a8*/ 	.byte	0x04, 0x36
        /*01aa*/ 	.short	(.L_337 - .L_336)
.L_336:
        /*01ac*/ 	.word	0x00000008
.L_337:


//--------------------- .nv.info._Z14efield_shl_GPUffffffiibP6float4S0_Pf --------------------------
	.section	.nv.info._Z14efield_shl_GPUffffffiibP6float4S0_Pf,"",@"SHT_CUDA_INFO"
	.sectionflags	@""
	.align	4


	//----- nvinfo : EIATTR_CUDA_API_VERSION
	.align		4
        /*0000*/ 	.byte	0x04, 0x37
        /*0002*/ 	.short	(.L_339 - .L_338)
.L_338:
        /*0004*/ 	.word	0x00000082


	//----- nvinfo : EIATTR_KPARAM_INFO
	.align		4
.L_339:
        /*0008*/ 	.byte	0x04, 0x17
        /*000a*/ 	.short	(.L_341 - .L_340)
.L_340:
        /*000c*/ 	.word	0x00000000
        /*0010*/ 	.short	0x000b
        /*0012*/ 	.short	0x0038
        /*0014*/ 	.byte	0x00, 0xf5, 0x21, 0x00


	//----- nvinfo : EIATTR_KPARAM_INFO
	.align		4
.L_341:
        /*0018*/ 	.byte	0x04, 0x17
        /*001a*/ 	.short	(.L_343 - .L_342)
.L_342:
        /*001c*/ 	.word	0x00000000
        /*0020*/ 	.short	0x000a
        /*0022*/ 	.short	0x0030
        /*0024*/ 	.byte	0x00, 0xf5, 0x21, 0x00


	//----- nvinfo : EIATTR_KPARAM_INFO
	.align		4
.L_343:
        /*0028*/ 	.byte	0x04, 0x17
        /*002a*/ 	.short	(.L_345 - .L_344)
.L_344:
        /*002c*/ 	.word	0x00000000
        /*0030*/ 	.short	0x0009
        /*0032*/ 	.short	0x0028
        /*0034*/ 	.byte	0x00, 0xf5, 0x21, 0x00


	//----- nvinfo : EIATTR_KPARAM_INFO
	.align		4
.L_345:
        /*0038*/ 	.byte	0x04, 0x17
        /*003a*/ 	.short	(.L_347 - .L_346)
.L_346:
        /*003c*/ 	.word	0x00000000
        /*0040*/ 	.short	0x0008
        /*0042*/ 	.short	0x0020
        /*0044*/ 	.byte	0x00, 0xf0, 0x05, 0x00


	//----- nvinfo : EIATTR_KPARAM_INFO
	.align		4
.L_347:
        /*0048*/ 	.byte	0x04, 0x17
        /*004a*/ 	.short	(.L_349 - .L_348)
.L_348:
        /*004c*/ 	.word	0x00000000
        /*0050*/ 	.short	0x0007
        /*0052*/ 	.short	0x001c
        /*0054*/ 	.byte	0x00, 0xf0, 0x11, 0x00


	//----- nvinfo : EIATTR_KPARAM_INFO
	.align		4
.L_349:
        /*0058*/ 	.byte	0x04, 0x17
        /*005a*/ 	.short	(.L_351 - .L_350)
.L_350:
        /*005c*/ 	.word	0x00000000
        /*0060*/ 	.short	0x0006
        /*0062*/ 	.short	0x0018
        /*0064*/ 	.byte	0x00, 0xf0, 0x11, 0x00


	//----- nvinfo : EIATTR_KPARAM_INFO
	.align		4
.L_351:
        /*0068*/ 	.byte	0x04, 0x17
        /*006a*/ 	.short	(.L_353 - .L_352)
.L_352:
        /*006c*/ 	.word	0x00000000
        /*0070*/ 	.short	0x0005
        /*0072*/ 	.short	0x0014
        /*0074*/ 	.byte	0x00, 0xf0, 0x11, 0x00


	//----- nvinfo : EIATTR_KPARAM_INFO
	.align		4
.L_353:
        /*0078*/ 	.byte	0x04, 0x17
        /*007a*/ 	.short	(.L_355 - .L_354)
.L_354:
        /*007c*/ 	.word	0x00000000
        /*0080*/ 	.short	0x0004
        /*0082*/ 	.short	0x0010
        /*0084*/ 	.byte	0x00, 0xf0, 0x11, 0x00


	//----- nvinfo : EIATTR_KPARAM_INFO
	.align		4
.L_355:
        /*0088*/ 	.byte	0x04, 0x17
        /*008a*/ 	.short	(.L_357 - .L_356)
.L_356:
        /*008c*/ 	.word	0x00000000
        /*0090*/ 	.short	0x0003
        /*0092*/ 	.short	0x000c
        /*0094*/ 	.byte	0x00, 0xf0, 0x11, 0x00


	//----- nvinfo : EIATTR_KPARAM_INFO
	.align		4
.L_357:
        /*0098*/ 	.byte	0x04, 0x17
        /*009a*/ 	.short	(.L_359 - .L_358)
.L_358:
        /*009c*/ 	.word	0x00000000
        /*00a0*/ 	.short	0x0002
        /*00a2*/ 	.short	0x0008
        /*00a4*/ 	.byte	0x00, 0xf0, 0x11, 0x00


	//----- nvinfo : EIATTR_KPARAM_INFO
	.align		4
.L_359:
        /*00a8*/ 	.byte	0x04, 0x17
        /*00aa*/ 	.short	(.L_361 - .L_360)
.L_360:
        /*00ac*/ 	.word	0x00000000
        /*00b0*/ 	.short	0x0001
        /*00b2*/ 	.short	0x0004
        /*00b4*/ 	.byte	0x00, 0xf0, 0x11, 0x00


	//----- nvinfo : EIATTR_KPARAM_INFO
	.align		4
.L_361:
        /*00b8*/ 	.byte	0x04, 0x17
        /*00ba*/ 	.short	(.L_363 - .L_362)
.L_362:
        /*00bc*/ 	.word	0x00000000
        /*00c0*/ 	.short	0x0000
        /*00c2*/ 	.short	0x0000
        /*00c4*/ 	.byte	0x00, 0xf0, 0x11, 0x00


	//----- nvinfo : EIATTR_SPARSE_MMA_MASK
	.align		4
.L_363:
        /*00c8*/ 	.byte	0x03, 0x50
        /*00ca*/ 	.short	0x0000


	//----- nvinfo : EIATTR_MAXREG_COUNT
	.align		4
        /*00cc*/ 	.byte	0x03, 0x1b
        /*00ce*/ 	.short	0x00ff


	//----- nvinfo : EIATTR_NUM_BARRIERS
	.align		4
        /*00d0*/ 	.byte	0x02, 0x4c
        /*00d2*/ 	.byte	0x01
	.zero		1


	//----- nvinfo : EIATTR_MERCURY_ISA_VERSION
	.align		4
        /*00d4*/ 	.byte	0x03, 0x5f
        /*00d6*/ 	.short	0x0101


	//----- nvinfo : EIATTR_UNUSED_LOAD_BYTE_OFFSET
	.align		4
        /*00d8*/ 	.byte	0x04, 0x44
        /*00da*/ 	.short	(.L_365 - .L_364)


	//   ....[0]....
.L_364:
        /*00dc*/ 	.word	0x00000130
        /*00e0*/ 	.word	0x00000fff


	//----- nvinfo : EIATTR_VRC_CTA_INIT_COUNT
	.align		4
.L_365:
        /*00e4*/ 	.byte	0x02, 0x4a
	.zero		1
	.zero		1


	//----- nvinfo : EIATTR_EXIT_INSTR_OFFSETS
	.align		4
        /*00e8*/ 	.byte	0x04, 0x1c
        /*00ea*/ 	.short	(.L_367 - .L_366)


	//   ....[0]....
.L_366:
        /*00ec*/ 	.word	0x000010c0


	//----- nvinfo : EIATTR_CRS_STACK_SIZE
	.align		4
.L_367:
        /*00f0*/ 	.byte	0x04, 0x1e
        /*00f2*/ 	.short	(.L_369 - .L_368)
.L_368:
        /*00f4*/ 	.word	0x00000000


	//----- nvinfo : EIATTR_CBANK_PARAM_SIZE
	.align		4
.L_369:
        /*00f8*/ 	.byte	0x03, 0x19
        /*00fa*/ 	.short	0x0040


	//----- nvinfo : EIATTR_PARAM_CBANK
	.align		4
        /*00fc*/ 	.byte	0x04, 0x0a
        /*00fe*/ 	.short	(.L_371 - .L_370)
	.align		4
.L_370:
        /*0100*/ 	.word	index@(.nv.constant0._Z14efield_shl_GPUffffffiibP6float4S0_Pf)
        /*0104*/ 	.short	0x0380
        /*0106*/ 	.short	0x0040


	//----- nvinfo : EIATTR_SW_WAR
	.align		4
.L_371:
        /*0108*/ 	.byte	0x04, 0x36
        /*010a*/ 	.short	(.L_373 - .L_372)
.L_372:
        /*010c*/ 	.word	0x00000008
.L_373:


//--------------------- .nv.info._Z12vpol_shl_GPUffffffiibP6float4S0_S0_S0_Pf --------------------------
	.section	.nv.info._Z12vpol_shl_GPUffffffiibP6float4S0_S0_S0_Pf,"",@"SHT_CUDA_INFO"
	.sectionflags	@""
	.align	4


	//----- nvinfo : EIATTR_CUDA_API_VERSION
	.align		4
        /*0000*/ 	.byte	0x04, 0x37
        /*0002*/ 	.short	(.L_375 - .L_374)
.L_374:
        /*0004*/ 	.word	0x00000082


	//----- nvinfo : EIATTR_KPARAM_INFO
	.align		4
.L_375:
        /*0008*/ 	.byte	0x04, 0x17
        /*000a*/ 	.short	(.L_377 - .L_376)
.L_376:
        /*000c*/ 	.word	0x00000000
        /*0010*/ 	.short	0x000d
        /*0012*/ 	.short	0x0048
        /*0014*/ 	.byte	0x00, 0xf5, 0x21, 0x00


	//----- nvinfo : EIATTR_KPARAM_INFO
	.align		4
.L_377:
        /*0018*/ 	.byte	0x04, 0x17
        /*001a*/ 	.short	(.L_379 - .L_378)
.L_378:
        /*001c*/ 	.word	0x00000000
        /*0020*/ 	.short	0x000c
        /*0022*/ 	.short	0x0040
        /*0024*/ 	.byte	0x00, 0xf5, 0x21, 0x00


	//----- nvinfo : EIATTR_KPARAM_INFO
	.align		4
.L_379:
        /*0028*/ 	.byte	0x04, 0x17
        /*002a*/ 	.short	(.L_381 - .L_380)
.L_380:
        /*002c*/ 	.word	0x00000000
        /*0030*/ 	.short	0x000b
        /*0032*/ 	.short	0x0038
        /*0034*/ 	.byte	0x00, 0xf5, 0x21, 0x00


	//----- nvinfo : EIATTR_KPARAM_INFO
	.align		4
.L_381:
        /*0038*/ 	.byte	0x04, 0x17
        /*003a*/ 	.short	(.L_383 - .L_382)
.L_382:
        /*003c*/ 	.word	0x00000000
        /*0040*/ 	.short	0x000a
        /*0042*/ 	.short	0x0030
        /*0044*/ 	.byte	0x00, 0xf5, 0x21, 0x00


	//----- nvinfo : EIATTR_KPARAM_INFO
	.align		4
.L_383:
        /*0048*/ 	.byte	0x04, 0x17
        /*004a*/ 	.short	(.L_385 - .L_384)
.L_384:
        /*004c*/ 	.word	0x00000000
        /*0050*/ 	.short	0x0009
        /*0052*/ 	.short	0x0028
        /*0054*/ 	.byte	0x00, 0xf5, 0x21, 0x00


	//----- nvinfo : EIATTR_KPARAM_INFO
	.align		4
.L_385:
        /*0058*/ 	.byte	0x04, 0x17
        /*005a*/ 	.short	(.L_387 - .L_386)
.L_386:
        /*005c*/ 	.word	0x00000000
        /*0060*/ 	.short	0x0008
        /*0062*/ 	.short	0x0020
        /*0064*/ 	.byte	0x00, 0xf0, 0x05, 0x00


	//----- nvinfo : EIATTR_KPARAM_INFO
	.align		4
.L_387:
        /*0068*/ 	.byte	0x04, 0x17
        /*006a*/ 	.short	(.L_389 - .L_388)
.L_388:
        /*006c*/ 	.word	0x00000000
        /*0070*/ 	.short	0x0007
        /*0072*/ 	.short	0x001c
        /*0074*/ 	.byte	0x00, 0xf0, 0x11, 0x00


	//----- nvinfo : EIATTR_KPARAM_INFO
	.align		4
.L_389:
        /*0078*/ 	.byte	0x04, 0x17
        /*007a*/ 	.short	(.L_391 - .L_390)
.L_390:
        /*007c*/ 	.word	0x00000000
        /*0080*/ 	.short	0x0006
        /*0082*/ 	.short	0x0018
        /*0084*/ 	.byte	0x00, 0xf0, 0x11, 0x00


	//----- nvinfo : EIATTR_KPARAM_INFO
	.align		4
.L_391:
        /*0088*/ 	.byte	0x04, 0x17
        /*008a*/ 	.short	(.L_393 - .L_392)
.L_392:
        /*008c*/ 	.word	0x00000000
        /*0090*/ 	.short	0x0005
        /*0092*/ 	.short	0x0014
        /*0094*/ 	.byte	0x00, 0xf0, 0x11, 0x00


	//----- nvinfo : EIATTR_KPARAM_INFO
	.align		4
.L_393:
        /*0098*/ 	.byte	0x04, 0x17
        /*009a*/ 	.short	(.L_395 - .L_394)
.L_394:
        /*009c*/ 	.word	0x00000000
        /*00a0*/ 	.short	0x0004
        /*00a2*/ 	.short	0x0010
        /*00a4*/ 	.byte	0x00, 0xf0, 0x11, 0x00


	//----- nvinfo : EIATTR_KPARAM_INFO
	.align		4
.L_395:
        /*00a8*/ 	.byte	0x04, 0x17
        /*00aa*/ 	.short	(.L_397 - .L_396)
.L_396:
        /*00ac*/ 	.word	0x00000000
        /*00b0*/ 	.short	0x0003
        /*00b2*/ 	.short	0x000c
        /*00b4*/ 	.byte	0x00, 0xf0, 0x11, 0x00


	//----- nvinfo : EIATTR_KPARAM_INFO
	.align		4
.L_397:
        /*00b8*/ 	.byte	0x04, 0x17
        /*00ba*/ 	.short	(.L_399 - .L_398)
.L_398:
        /*00bc*/ 	.word	0x00000000
        /*00c0*/ 	.short	0x0002
        /*00c2*/ 	.short	0x0008
        /*00c4*/ 	.byte	0x00, 0xf0, 0x11, 0x00


	//----- nvinfo : EIATTR_KPARAM_INFO
	.align		4
.L_399:
        /*00c8*/ 	.byte	0x04, 0x17
        /*00ca*/ 	.short	(.L_401 - .L_400)
.L_400:
        /*00cc*/ 	.word	0x00000000
        /*00d0*/ 	.short	0x0001
        /*00d2*/ 	.short	0x0004
        /*00d4*/ 	.byte	0x00, 0xf0, 0x11, 0x00


	//----- nvinfo : EIATTR_KPARAM_INFO
	.align		4
.L_401:
        /*00d8*/ 	.byte	0x04, 0x17
        /*00da*/ 	.short	(.L_403 - .L_402)
.L_402:
        /*00dc*/ 	.word	0x00000000
        /*00e0*/ 	.short	0x0000
        /*00e2*/ 	.short	0x0000
        /*00e4*/ 	.byte	0x00, 0xf0, 0x11, 0x00


	//----- nvinfo : EIATTR_SPARSE_MMA_MASK
	.align		4
.L_403:
        /*00e8*/ 	.byte	0x03, 0x50
        /*00ea*/ 	.short	0x0000


	//----- nvinfo : EIATTR_MAXREG_COUNT
	.align		4
        /*00ec*/ 	.byte	0x03, 0x1b
        /*00ee*/ 	.short	0x00ff


	//----- nvinfo : EIATTR_NUM_BARRIERS
	.align		4
        /*00f0*/ 	.byte	0x02, 0x4c
        /*00f2*/ 	.byte	0x01
	.zero		1


	//----- nvinfo : EIATTR_MERCURY_ISA_VERSION
	.align		4
        /*00f4*/ 	.byte	0x03, 0x5f
        /*00f6*/ 	.short	0x0101


	//----- nvinfo : EIATTR_VRC_CTA_INIT_COUNT
	.align		4
        /*00f8*/ 	.byte	0x02, 0x4a
	.zero		1
	.zero		1


	//----- nvinfo : EIATTR_EXIT_INSTR_OFFSETS
	.align		4
        /*00fc*/ 	.byte	0x04, 0x1c
        /*00fe*/ 	.short	(.L_405 - .L_404)


	//   ....[0]....
.L_404:
        /*0100*/ 	.word	0x00000db0


	//----- nvinfo : EIATTR_CRS_STACK_SIZE
	.align		4
.L_405:
        /*0104*/ 	.byte	0x04, 0x1e
        /*0106*/ 	.short	(.L_407 - .L_406)
.L_406:
        /*0108*/ 	.word	0x00000000


	//----- nvinfo : EIATTR_CBANK_PARAM_SIZE
	.align		4
.L_407:
        /*010c*/ 	.byte	0x03, 0x19
        /*010e*/ 	.short	0x0050


	//----- nvinfo : EIATTR_PARAM_CBANK
	.align		4
        /*0110*/ 	.byte	0x04, 0x0a
        /*0112*/ 	.short	(.L_409 - .L_408)
	.align		4
.L_408:
        /*0114*/ 	.word	index@(.nv.constant0._Z12vpol_shl_GPUffffffiibP6float4S0_S0_S0_Pf)
        /*0118*/ 	.short	0x0380
        /*011a*/ 	.short	0x0050


	//----- nvinfo : EIATTR_SW_WAR
	.align		4
.L_409:
        /*011c*/ 	.byte	0x04, 0x36
        /*011e*/ 	.short	(.L_411 - .L_410)
.L_410:
        /*0120*/ 	.word	0x00000008
.L_411:


//--------------------- .nv.info._Z12qpol_shl_GPUffffffibP6float4S0_S0_Pf --------------------------
	.section	.nv.info._Z12qpol_shl_GPUffffffibP6float4S0_S0_Pf,"",@"SHT_CUDA_INFO"
	.sectionflags	@""
	.align	4


	//----- nvinfo : EIATTR_CUDA_API_VERSION
	.align		4
        /*0000*/ 	.byte	0x04, 0x37
        /*0002*/ 	.short	(.L_413 - .L_412)
.L_412:
        /*0004*/ 	.word	0x00000082


	//----- nvinfo : EIATTR_KPARAM_INFO
	.align		4
.L_413:
        /*0008*/ 	.byte	0x04, 0x17
        /*000a*/ 	.short	(.L_415 - .L_414)
.L_414:
        /*000c*/ 	.word	0x00000000
        /*0010*/ 	.short	0x000b
        /*0012*/ 	.short	0x0038
        /*0014*/ 	.byte	0x00, 0xf5, 0x21, 0x00


	//----- nvinfo : EIATTR_KPARAM_INFO
	.align		4
.L_415:
        /*0018*/ 	.byte	0x04, 0x17
        /*001a*/ 	.short	(.L_417 - .L_416)
.L_416:
        /*001c*/ 	.word	0x00000000
        /*0020*/ 	.short	0x000a
        /*0022*/ 	.short	0x0030
        /*0024*/ 	.byte	0x00, 0xf5, 0x21, 0x00


	//----- nvinfo : EIATTR_KPARAM_INFO
	.align		4
.L_417:
        /*0028*/ 	.byte	0x04, 0x17
        /*002a*/ 	.short	(.L_419 - .L_418)
.L_418:
        /*002c*/ 	.word	0x00000000
        /*0030*/ 	.short	0x0009
        /*0032*/ 	.short	0x0028
        /*0034*/ 	.byte	0x00, 0xf5, 0x21, 0x00


	//----- nvinfo : EIATTR_KPARAM_INFO
	.align		4
.L_419:
        /*0038*/ 	.byte	0x04, 0x17
        /*003a*/ 	.short	(.L_421 - .L_420)
.L_420:
        /*003c*/ 	.word	0x00000000
        /*0040*/ 	.short	0x0008
        /*0042*/ 	.short	0x0020
        /*0044*/ 	.byte	0x00, 0xf5, 0x21, 0x00


	//----- nvinfo : EIATTR_KPARAM_INFO
	.align		4
.L_421:
        /*0048*/ 	.byte	0x04, 0x17
        /*004a*/ 	.short	(.L_423 - .L_422)
.L_422:
        /*004c*/ 	.word	0x00000000
        /*0050*/ 	.short	0x0007
        /*0052*/ 	.short	0x001c
        /*0054*/ 	.byte	0x00, 0xf0, 0x05, 0x00


	//----- nvinfo : EIATTR_KPARAM_INFO
	.align		4
.L_423:
        /*0058*/ 	.byte	0x04, 0x17
        /*005a*/ 	.short	(.L_425 - .L_424)
.L_424:
        /*005c*/ 	.word	0x00000000
        /*0060*/ 	.short	0x0006
        /*0062*/ 	.short	0x0018
        /*0064*/ 	.byte	0x00, 0xf0, 0x11, 0x00


	//----- nvinfo : EIATTR_KPARAM_INFO
	.align		4
.L_425:
        /*0068*/ 	.byte	0x04, 0x17
        /*006a*/ 	.short	(.L_427 - .L_426)
.L_426:
        /*006c*/ 	.word	0x00000000
        /*0070*/ 	.short	0x0005
        /*0072*/ 	.short	0x0014
        /*0074*/ 	.byte	0x00, 0xf0, 0x11, 0x00


	//----- nvinfo : EIATTR_KPARAM_INFO
	.align		4
.L_427:
        /*0078*/ 	.byte	0x04, 0x17
        /*007a*/ 	.short	(.L_429 - .L_428)
.L_428:
        /*007c*/ 	.word	0x00000000
        /*0080*/ 	.short	0x0004
        /*0082*/ 	.short	0x0010
        /*0084*/ 	.byte	0x00, 0xf0, 0x11, 0x00


	//----- nvinfo : EIATTR_KPARAM_INFO
	.align		4
.L_429:
        /*0088*/ 	.byte	0x04, 0x17
        /*008a*/ 	.short	(.L_431 - .L_430)
.L_430:
        /*008c*/ 	.word	0x00000000
        /*0090*/ 	.short	0x0003
        /*0092*/ 	.short	0x000c
        /*0094*/ 	.byte	0x00, 0xf0, 0x11, 0x00


	//----- nvinfo : EIATTR_KPARAM_INFO
	.align		4
.L_431:
        /*0098*/ 	.byte	0x04, 0x17
        /*009a*/ 	.short	(.L_433 - .L_432)
.L_432:
        /*009c*/ 	.word	0x00000000
        /*00a0*/ 	.short	0x0002
        /*00a2*/ 	.short	0x0008
        /*00a4*/ 	.byte	0x00, 0xf0, 0x11, 0x00


	//----- nvinfo : EIATTR_KPARAM_INFO
	.align		4
.L_433:
        /*00a8*/ 	.byte	0x04, 0x17
        /*00aa*/ 	.short	(.L_435 - .L_434)
.L_434:
        /*00ac*/ 	.word	0x00000000
        /*00b0*/ 	.short	0x0001
        /*00b2*/ 	.short	0x0004
        /*00b4*/ 	.byte	0x00, 0xf0, 0x11, 0x00


	//----- nvinfo : EIATTR_KPARAM_INFO
	.align		4
.L_435:
        /*00b8*/ 	.byte	0x04, 0x17
        /*00ba*/ 	.short	(.L_437 - .L_436)
.L_436:
        /*00bc*/ 	.word	0x00000000
        /*00c0*/ 	.short	0x0000
        /*00c2*/ 	.short	0x0000
        /*00c4*/ 	.byte	0x00, 0xf0, 0x11, 0x00


	//----- nvinfo : EIATTR_SPARSE_MMA_MASK
	.align		4
.L_437:
        /*00c8*/ 	.byte	0x03, 0x50
        /*00ca*/ 	.short	0x0000


	//----- nvinfo : EIATTR_MAXREG_COUNT
	.align		4
        /*00cc*/ 	.byte	0x03, 0x1b
        /*00ce*/ 	.short	0x00ff


	//----- nvinfo : EIATTR_NUM_BARRIERS
	.align		4
        /*00d0*/ 	.byte	0x02, 0x4c
        /*00d2*/ 	.byte	0x01
	.zero		1


	//----- nvinfo : EIATTR_MERCURY_ISA_VERSION
	.align		4
        /*00d4*/ 	.byte	0x03, 0x5f
        /*00d6*/ 	.short	0x0101


	//----- nvinfo : EIATTR_VRC_CTA_INIT_COUNT
	.align		4
        /*00d8*/ 	.byte	0x02, 0x4a
	.zero		1
	.zero		1


	//----- nvinfo : EIATTR_EXIT_INSTR_OFFSETS
	.align		4
        /*00dc*/ 	.byte	0x04, 0x1c
        /*00de*/ 	.short	(.L_439 - .L_438)


	//   ....[0]....
.L_438:
        /*00e0*/ 	.word	0x00000600


	//----- nvinfo : EIATTR_CRS_STACK_SIZE
	.align		4
.L_439:
        /*00e4*/ 	.byte	0x04, 0x1e
        /*00e6*/ 	.short	(.L_441 - .L_440)
.L_440:
        /*00e8*/ 	.word	0x00000000


	//----- nvinfo : EIATTR_CBANK_PARAM_SIZE
	.align		4
.L_441:
        /*00ec*/ 	.byte	0x03, 0x19
        /*00ee*/ 	.short	0x0040


	//----- nvinfo : EIATTR_PARAM_CBANK
	.align		4
        /*00f0*/ 	.byte	0x04, 0x0a
        /*00f2*/ 	.short	(.L_443 - .L_442)
	.align		4
.L_442:
        /*00f4*/ 	.word	index@(.nv.constant0._Z12qpol_shl_GPUffffffibP6float4S0_S0_Pf)
        /*00f8*/ 	.short	0x0380
        /*00fa*/ 	.short	0x0040


	//----- nvinfo : EIATTR_SW_WAR
	.align		4
.L_443:
        /*00fc*/ 	.byte	0x04, 0x36
        /*00fe*/ 	.short	(.L_445 - .L_444)
.L_444:
        /*0100*/ 	.word	0x00000008
.L_445:


//--------------------- .nv.callgraph             --------------------------
	.section	.nv.callgraph,"",@"SHT_CUDA_CALLGRAPH"
	.align	4
	.sectionentsize	8
	.align		4
        /*0000*/ 	.word	0x00000000
	.align		4
        /*0004*/ 	.word	0xffffffff
	.align		4
        /*0008*/ 	.word	0x00000000
	.align		4
        /*000c*/ 	.word	0xfffffffe
	.align		4
        /*0010*/ 	.word	0x00000000
	.align		4
        /*0014*/ 	.word	0xfffffffd
	.align		4
        /*0018*/ 	.word	0x00000000
	.align		4
        /*001c*/ 	.word	0xfffffffc


//--------------------- .text._Z16isFirstShell_GPUfffffffiibP6float4S0_Pi --------------------------
	.section	.text._Z16isFirstShell_GPUfffffffiibP6float4S0_Pi,"ax",@progbits
	.align	128
        .global         _Z16isFirstShell_GPUfffffffiibP6float4S0_Pi
        .type           _Z16isFirstShell_GPUfffffffiibP6float4S0_Pi,@function
        .size           _Z16isFirstShell_GPUfffffffiibP6float4S0_Pi,(.L_x_116 - _Z16isFirstShell_GPUfffffffiibP6float4S0_Pi)
        .other          _Z16isFirstShell_GPUfffffffiibP6float4S0_Pi,@"STO_CUDA_ENTRY STV_DEFAULT"
_Z16isFirstShell_GPUfffffffiibP6float4S0_Pi:
.text._Z16isFirstShell_GPUfffffffiibP6float4S0_Pi:
[----:B------:R-:W-:Y:S01]  /*0000*/  LDC R1, c[0x0][0x37c] ;  /* 0x0000df00ff017b82 */ /* 0x000fe20000000800 */
[----:B------:R-:W0:Y:S07]  /*0010*/  S2R R3, SR_TID.X ;  /* 0x0000000000037919 */ /* 0x000e2e0000002100 */
[----:B------:R-:W0:Y:S01]  /*0020*/  S2UR UR4, SR_CTAID.X ;  /* 0x00000000000479c3 */ /* 0x000e220000002500 */
[----:B------:R-:W1:Y:S01]  /*0030*/  LDCU UR5, c[0x0][0x39c] ;  /* 0x00007380ff0577ac */ /* 0x000e620008000800 */
[----:B------:R-:W-:Y:S01]  /*0040*/  BSSY.RECONVERGENT B0, `(.L_x_0) ;  /* 0x0000046000007945 */ /* 0x000fe20003800200 */
[----:B------:R-:W2:Y:S05]  /*0050*/  LDCU UR13, c[0x0][0x3a0] ;  /* 0x00007400ff0d77ac */ /* 0x000eaa0008000800 */
[----:B------:R-:W0:Y:S01]  /*0060*/  LDC R12, c[0x0][0x360] ;  /* 0x0000d800ff0c7b82 */ /* 0x000e220000000800 */
[----:B------:R-:W3:Y:S01]  /*0070*/  LDCU UR8, c[0x0][0x384] ;  /* 0x00007080ff0877ac */ /* 0x000ee20008000800 */
[----:B------:R-:W4:Y:S01]  /*0080*/  LDCU UR9, c[0x0][0x398] ;  /* 0x00007300ff0977ac */ /* 0x000f220008000800 */
[----:B------:R-:W0:Y:S01]  /*0090*/  LDCU UR12, c[0x0][0x380] ;  /* 0x00007000ff0c77ac */ /* 0x000e220008000800 */
[----:B------:R-:W0:Y:S01]  /*00a0*/  LDCU.64 UR6, c[0x0][0x390] ;  /* 0x00007200ff0677ac */ /* 0x000e220008000a00 */
[----:B------:R-:W0:Y:S02]  /*00b0*/  LDCU.64 UR10, c[0x0][0x388] ;  /* 0x00007100ff0a77ac */ /* 0x000e240008000a00 */
[----:B0-----:R-:W-:-:S05]  /*00c0*/  IMAD R12, R12, UR4, R3 ;  /* 0x000000040c0c7c24 */ /* 0x001fca000f8e0203 */
[----:B-1----:R-:W-:-:S13]  /*00d0*/  ISETP.GE.U32.AND P0, PT, R12, UR5, PT ;  /* 0x000000050c007c0c */ /* 0x002fda000bf06070 */
[----:B--234-:R-:W-:Y:S05]  /*00e0*/  @P0 BRA `(.L_x_1) ;  /* 0x0000000000ec0947 */ /* 0x01cfea0003800000 */
[----:B------:R-:W0:Y:S01]  /*00f0*/  LDCU UR4, c[0x0][0x3a0] ;  /* 0x00007400ff0477ac */ /* 0x000e220008000800 */
[----:B------:R-:W1:Y:S01]  /*0100*/  LDC.64 R14, c[0x0][0x358] ;  /* 0x0000d600ff0e7b82 */ /* 0x000e620000000a00 */
[----:B------:R-:W-:Y:S01]  /*0110*/  HFMA2 R7, -RZ, RZ, 0, 0 ;  /* 0x00000000ff077431 */ /* 0x000fe200000001ff */
[----:B0-----:R-:W-:-:S09]  /*0120*/  UISETP.GE.AND UP0, UPT, UR4, 0x1, UPT ;  /* 0x000000010400788c */ /* 0x001fd2000bf06270 */
[----:B------:R-:W-:Y:S05]  /*0130*/  BRA.U !UP0, `(.L_x_2) ;  /* 0x0000000108c47547 */ /* 0x000fea000b800000 */
[----:B------:R-:W0:Y:S01]  /*0140*/  LDC.64 R4, c[0x0][0x3a8] ;  /* 0x0000ea00ff047b82 */ /* 0x000e220000000a00 */
[----:B-1----:R-:W-:Y:S02]  /*0150*/  R2UR UR4, R14 ;  /* 0x000000000e0472ca */ /* 0x002fe400000e0000 */
[----:B------:R-:W-:-:S05]  /*0160*/  R2UR UR5, R15 ;  /* 0x000000000f0572ca */ /* 0x000fca00000e0000 */
[----:B------:R-:W1:Y:S01]  /*0170*/  LDC.64 R2, c[0x0][0x3b0] ;  /* 0x0000ec00ff027b82 */ /* 0x000e620000000a00 */
[----:B0-----:R-:W-:-:S07]  /*0180*/  IMAD.WIDE.U32 R4, R12, 0x10, R4 ;  /* 0x000000100c047825 */ /* 0x001fce00078e0004 */
[----:B------:R-:W2:Y:S01]  /*0190*/  LDG.E.128 R4, desc[UR4][R4.64] ;  /* 0x0000000404047981 */ /* 0x000ea2000c1e1d00 */
[----:B------:R-:W-:Y:S01]  /*01a0*/  BSSY.RECONVERGENT B1, `(.L_x_2) ;  /* 0x000002a000017945 */ /* 0x000fe20003800200 */
[----:B------:R-:W-:Y:S01]  /*01b0*/  MOV R13, RZ ;  /* 0x000000ff000d7202 */ /* 0x000fe20000000f00 */
[----:B-12---:R-:W0:Y:S06]  /*01c0*/  F2I.NTZ R7, R7 ;  /* 0x0000000700077305 */ /* 0x006e2c0000203100 */
.L_x_7:
[----:B------:R-:W-:Y:S01]  /*01d0*/  R2UR UR4, R14 ;  /* 0x000000000e0472ca */ /* 0x000fe200000e0000 */
[----:B------:R-:W-:Y:S01]  /*01e0*/  IMAD.WIDE.U32 R8, R13, 0x10, R2 ;  /* 0x000000100d087825 */ /* 0x000fe200078e0002 */
[----:B------:R-:W-:-:S13]  /*01f0*/  R2UR UR5, R15 ;  /* 0x000000000f0572ca */ /* 0x000fda00000e0000 */
[----:B------:R-:W2:Y:S01]  /*0200*/  LDG.E.128 R8, desc[UR4][R8.64] ;  /* 0x0000000408087981 */ /* 0x000ea2000c1e1d00 */
[----:B------:R-:W-:Y:S01]  /*0210*/  BSSY.RECONVERGENT B2, `(.L_x_3) ;  /* 0x000001b000027945 */ /* 0x000fe20003800200 */
[----:B--2---:R-:W-:Y:S01]  /*0220*/  FADD R18, -R5, R9 ;  /* 0x0000000905127221 */ /* 0x004fe20000000100 */
[----:B------:R-:W-:Y:S01]  /*0230*/  FADD R0, -R4, R8 ;  /* 0x0000000804007221 */ /* 0x000fe20000000100 */
[----:B------:R-:W-:Y:S02]  /*0240*/  FADD R10, -R6, R10 ;  /* 0x0000000a060a7221 */ /* 0x000fe40000000100 */
[----:B------:R-:W-:Y:S01]  /*0250*/  FMUL R19, R18, UR7 ;  /* 0x0000000712137c20 */ /* 0x000fe20008400000 */
[----:B------:R-:W-:Y:S01]  /*0260*/  FMUL R16, R0, UR6 ;  /* 0x0000000600107c20 */ /* 0x000fe20008400000 */
[----:B------:R-:W-:-:S03]  /*0270*/  FMUL R20, R10, UR9 ;  /* 0x000000090a147c20 */ /* 0x000fc60008400000 */
[----:B------:R-:W1:Y:S08]  /*0280*/  FRND R17, R16 ;  /* 0x0000001000117307 */ /* 0x000e700000201000 */
[----:B------:R-:W2:Y:S01]  /*0290*/  FRND R19, R19 ;  /* 0x0000001300137307 */ /* 0x000ea20000201000 */
[----:B-1----:R-:W-:-:S07]  /*02a0*/  FFMA R17, -R17, UR8, R0 ;  /* 0x0000000811117c23 */ /* 0x002fce0008000100 */
[----:B------:R-:W1:Y:S01]  /*02b0*/  FRND R21, R20 ;  /* 0x0000001400157307 */ /* 0x000e620000201000 */
[----:B--2---:R-:W-:-:S04]  /*02c0*/  FFMA R18, -R19, UR10, R18 ;  /* 0x0000000a13127c23 */ /* 0x004fc80008000112 */
[----:B------:R-:W-:Y:S01]  /*02d0*/  FMUL R18, R18, R18 ;  /* 0x0000001212127220 */ /* 0x000fe20000400000 */
[----:B-1----:R-:W-:-:S03]  /*02e0*/  FFMA R21, -R21, UR11, R10 ;  /* 0x0000000b15157c23 */ /* 0x002fc6000800010a */
[----:B------:R-:W-:-:S04]  /*02f0*/  FFMA R18, R17, R17, R18 ;  /* 0x0000001111127223 */ /* 0x000fc80000000012 */
[----:B------:R-:W-:-:S04]  /*0300*/  FFMA R9, R21, R21, R18 ;  /* 0x0000001515097223 */ /* 0x000fc80000000012 */
[----:B------:R1:W2:Y:S01]  /*0310*/  MUFU.RSQ R8, R9 ;  /* 0x0000000900087308 */ /* 0x0002a20000001400 */
[----:B------:R-:W-:-:S04]  /*0320*/  IADD3 R0, PT, PT, R9, -0xd000000, RZ ;  /* 0xf300000009007810 */ /* 0x000fc80007ffe0ff */
[----:B------:R-:W-:-:S13]  /*0330*/  ISETP.GT.U32.AND P0, PT, R0, 0x727fffff, PT ;  /* 0x727fffff0000780c */ /* 0x000fda0003f04070 */
[----:B-12---:R-:W-:Y:S05]  /*0340*/  @!P0 BRA `(.L_x_4) ;  /* 0x00000000000c8947 */ /* 0x006fea0003800000 */
[----:B------:R-:W-:-:S07]  /*0350*/  MOV R19, 0x370 ;  /* 0x0000037000137802 */ /* 0x000fce0000000f00 */
[----:B0-----:R-:W-:Y:S05]  /*0360*/  CALL.REL.NOINC `($__internal_0_$__cuda_sm20_sqrt_rn_f32_slowpath) ;  /* 0x0000000000587944 */ /* 0x001fea0003c00000 */
[----:B------:R-:W-:Y:S05]  /*0370*/  BRA `(.L_x_5) ;  /* 0x0000000000107947 */ /* 0x000fea0003800000 */
.L_x_4:
[----:B------:R-:W-:Y:S01]  /*0380*/  FMUL.FTZ R0, R9, R8 ;  /* 0x0000000809007220 */ /* 0x000fe20000410000 */
[----:B------:R-:W-:-:S03]  /*0390*/  FMUL.FTZ R8, R8, 0.5 ;  /* 0x3f00000008087820 */ /* 0x000fc60000410000 */
[----:B------:R-:W-:-:S04]  /*03a0*/  FFMA R9, -R0, R0, R9 ;  /* 0x0000000000097223 */ /* 0x000fc80000000109 */
[----:B------:R-:W-:-:S07]  /*03b0*/  FFMA R0, R9, R8, R0 ;  /* 0x0000000809007223 */ /* 0x000fce0000000000 */
.L_x_5:
[----:B------:R-:W-:Y:S05]  /*03c0*/  BSYNC.RECONVERGENT B2 ;  /* 0x0000000000027941 */ /* 0x000fea0003800200 */
.L_x_3:
[----:B------:R-:W-:-:S05]  /*03d0*/  FADD R11, R11, UR12 ;  /* 0x0000000c0b0b7e21 */ /* 0x000fca0008000000 */
[----:B------:R-:W-:-:S13]  /*03e0*/  FSETP.GEU.AND P0, PT, R0, R11, PT ;  /* 0x0000000b0000720b */ /* 0x000fda0003f0e000 */
[----:B------:R-:W-:Y:S05]  /*03f0*/  @!P0 BRA `(.L_x_6) ;  /* 0x0000000000108947 */ /* 0x000fea0003800000 */
[----:B------:R-:W-:-:S04]  /*0400*/  IADD3 R13, PT, PT, R13, 0x1, RZ ;  /* 0x000000010d0d7810 */ /* 0x000fc80007ffe0ff */
[----:B------:R-:W-:-:S13]  /*0410*/  ISETP.NE.AND P0, PT, R13, UR13, PT ;  /* 0x0000000d0d007c0c */ /* 0x000fda000bf05270 */
[----:B------:R-:W-:Y:S05]  /*0420*/  @P0 BRA `(.L_x_7) ;  /* 0xfffffffc00680947 */ /* 0x000fea000383ffff */
[----:B0-----:R-:W-:-:S07]  /*0430*/  MOV R7, RZ ;  /* 0x000000ff00077202 */ /* 0x001fce0000000f00 */
.L_x_6:
[----:B------:R-:W-:Y:S05]  /*0440*/  BSYNC.RECONVERGENT B1 ;  /* 0x0000000000017941 */ /* 0x000fea0003800200 */
.L_x_2:
[----:B------:R-:W2:Y:S01]  /*0450*/  LDC.64 R2, c[0x0][0x3b8] ;  /* 0x0000ee00ff027b82 */ /* 0x000ea20000000a00 */
[----:B-1----:R-:W-:Y:S02]  /*0460*/  R2UR UR4, R14 ;  /* 0x000000000e0472ca */ /* 0x002fe400000e0000 */
[----:B------:R-:W-:Y:S01]  /*0470*/  R2UR UR5, R15 ;  /* 0x000000000f0572ca */ /* 0x000fe200000e0000 */
[----:B--2---:R-:W-:-:S12]  /*0480*/  IMAD.WIDE.U32 R12, R12, 0x4, R2 ;  /* 0x000000040c0c7825 */ /* 0x004fd800078e0002 */
[----:B0-----:R0:W-:Y:S02]  /*0490*/  STG.E desc[UR4][R12.64], R7 ;  /* 0x000000070c007986 */ /* 0x0011e4000c101904 */
.L_x_1:
[----:B------:R-:W-:Y:S05]  /*04a0*/  BSYNC.RECONVERGENT B0 ;  /* 0x0000000000007941 */ /* 0x000fea0003800200 */
.L_x_0:
[----:B------:R-:W-:Y:S06]  /*04b0*/  BAR.SYNC.DEFER_BLOCKING 0x0 ;  /* 0x0000000000007b1d */ /* 0x000fec0000010000 */
[----:B------:R-:W-:Y:S05]  /*04c0*/  EXIT ;  /* 0x000000000000794d */ /* 0x000fea0003800000 */
        .weak           $__internal_0_$__cuda_sm20_sqrt_rn_f32_slowpath
        .type           $__internal_0_$__cuda_sm20_sqrt_rn_f32_slowpath,@function
        .size           $__internal_0_$__cuda_sm20_sqrt_rn_f32_slowpath,(.L_x_116 - $__internal_0_$__cuda_sm20_sqrt_rn_f32_slowpath)
$__internal_0_$__cuda_sm20_sqrt_rn_f32_slowpath:
[----:B------:R-:W-:-:S13]  /*04d0*/  LOP3.LUT P0, RZ, R9, 0x7fffffff, RZ, 0xc0, !PT ;  /* 0x7fffffff09ff7812 */ /* 0x000fda000780c0ff */
[----:B------:R-:W-:Y:S01]  /*04e0*/  @!P0 MOV R8, R9 ;  /* 0x0000000900088202 */ /* 0x000fe20000000f00 */
[----:B------:R-:W-:Y:S06]  /*04f0*/  @!P0 BRA `(.L_x_8) ;  /* 0x0000000000448947 */ /* 0x000fec0003800000 */
[----:B------:R-:W-:Y:S02]  /*0500*/  FSETP.GEU.FTZ.AND P0, PT, R9, RZ, PT ;  /* 0x000000ff0900720b */ /* 0x000fe40003f1e000 */
[----:B------:R-:W-:-:S11]  /*0510*/  MOV R0, R9 ;  /* 0x0000000900007202 */ /* 0x000fd60000000f00 */
[----:B------:R-:W-:Y:S01]  /*0520*/  @!P0 MOV R8, 0x7fffffff ;  /* 0x7fffffff00088802 */ /* 0x000fe20000000f00 */
[----:B------:R-:W-:Y:S06]  /*0530*/  @!P0 BRA `(.L_x_8) ;  /* 0x0000000000348947 */ /* 0x000fec0003800000 */
[----:B------:R-:W-:-:S13]  /*0540*/  FSETP.GTU.FTZ.AND P0, PT, |R0|, +INF , PT ;  /* 0x7f8000000000780b */ /* 0x000fda0003f1c200 */
[----:B------:R-:W-:Y:S01]  /*0550*/  @P0 FADD.FTZ R8, R0, 1 ;  /* 0x3f80000000080421 */ /* 0x000fe20000010000 */
[----:B------:R-:W-:Y:S06]  /*0560*/  @P0 BRA `(.L_x_8) ;  /* 0x0000000000280947 */ /* 0x000fec0003800000 */
[----:B------:R-:W-:-:S13]  /*0570*/  FSETP.NEU.FTZ.AND P0, PT, |R0|, +INF , PT ;  /* 0x7f8000000000780b */ /* 0x000fda0003f1d200 */
[----:B------:R-:W-:-:S04]  /*0580*/  @P0 FFMA R9, R0, 1.84467440737095516160e+19, RZ ;  /* 0x5f80000000090823 */ /* 0x000fc800000000ff */
[----:B------:R-:W0:Y:S02]  /*0590*/  @P0 MUFU.RSQ R8, R9 ;  /* 0x0000000900080308 */ /* 0x000e240000001400 */
[----:B0-----:R-:W-:Y:S01]  /*05a0*/  @P0 FMUL.FTZ R10, R9, R8 ;  /* 0x00000008090a0220 */ /* 0x001fe20000410000 */
[----:B------:R-:W-:Y:S01]  /*05b0*/  @P0 FMUL.FTZ R18, R8, 0.5 ;  /* 0x3f00000008120820 */ /* 0x000fe20000410000 */
[----:B------:R-:W-:Y:S02]  /*05c0*/  @!P0 MOV R8, R0 ;  /* 0x0000000000088202 */ /* 0x000fe40000000f00 */
[----:B------:R-:W-:-:S04]  /*05d0*/  @P0 FADD.FTZ R16, -R10, -RZ ;  /* 0x800000ff0a100221 */ /* 0x000fc80000010100 */
[----:B------:R-:W-:-:S04]  /*05e0*/  @P0 FFMA R17, R10, R16, R9 ;  /* 0x000000100a110223 */ /* 0x000fc80000000009 */
[----:B------:R-:W-:-:S04]  /*05f0*/  @P0 FFMA R17, R17, R18, R10 ;  /* 0x0000001211110223 */ /* 0x000fc8000000000a */
[----:B------:R-:W-:-:S07]  /*0600*/  @P0 FMUL.FTZ R8, R17, 2.3283064365386962891e-10 ;  /* 0x2f80000011080820 */ /* 0x000fce0000410000 */
.L_x_8:
[----:B------:R-:W-:Y:S01]  /*0610*/  HFMA2 R9, -RZ, RZ, 0, 0 ;  /* 0x00000000ff097431 */ /* 0x000fe200000001ff */
[----:B------:R-:W-:Y:S02]  /*0620*/  MOV R0, R8 ;  /* 0x0000000800007202 */ /* 0x000fe40000000f00 */
[----:B------:R-:W-:-:S04]  /*0630*/  MOV R8, R19 ;  /* 0x0000001300087202 */ /* 0x000fc80000000f00 */
[----:B------:R-:W-:Y:S05]  /*0640*/  RET.REL.NODEC R8 `(_Z16isFirstShell_GPUfffffffiibP6float4S0_Pi) ;  /* 0xfffffff8086c7950 */ /* 0x000fea0003c3ffff */
.L_x_9:
[----:B------:R-:W-:-:S00]  /*0650*/  BRA `(.L_x_9) ;  /* 0xfffffffc00fc7947 */ /* 0x000fc0000383ffff */
[----:B------:R-:W-:-:S00]  /*0660*/  NOP ;  /* 0x0000000000007918 */ /* 0x000fc00000000000 */
        /* <DEDUP_REMOVED lines=9> */
.L_x_116:


//--------------------- .text._Z19isFirstShellAll_GPUfffffffiibP6float4S0_S0_S0_Pi --------------------------
	.section	.text._Z19isFirstShellAll_GPUfffffffiibP6float4S0_S0_S0_Pi,"ax",@progbits
	.align	128
        .global         _Z19isFirstShellAll_GPUfffffffiibP6float4S0_S0_S0_Pi
        .type           _Z19isFirstShellAll_GPUfffffffiibP6float4S0_S0_S0_Pi,@function
        .size           _Z19isFirstShellAll_GPUfffffffiibP6float4S0_S0_S0_Pi,(.L_x_117 - _Z19isFirstShellAll_GPUfffffffiibP6float4S0_S0_S0_Pi)
        .other          _Z19isFirstShellAll_GPUfffffffiibP6float4S0_S0_S0_Pi,@"STO_CUDA_ENTRY STV_DEFAULT"
_Z19isFirstShellAll_GPUfffffffiibP6float4S0_S0_S0_Pi:
.text._Z19isFirstShellAll_GPUfffffffiibP6float4S0_S0_S0_Pi:
        /* <DEDUP_REMOVED lines=23> */
[----:B------:R-:W1:Y:S08]  /*0170*/  LDC.64 R12, c[0x0][0x3b0] ;  /* 0x0000ec00ff0c7b82 */ /* 0x000e700000000a00 */
[----:B------:R-:W2:Y:S01]  /*0180*/  LDC.64 R16, c[0x0][0x3b8] ;  /* 0x0000ee00ff107b82 */ /* 0x000ea20000000a00 */
[----:B0-----:R-:W-:Y:S01]  /*0190*/  IMAD.WIDE.U32 R8, R20, 0x10, R8 ;  /* 0x0000001014087825 */ /* 0x001fe200078e0008 */
[----:B------:R-:W-:-:S02]  /*01a0*/  R2UR UR14, R22 ;  /* 0x00000000160e72ca */ /* 0x000fc400000e0000 */
[----:B------:R-:W-:-:S03]  /*01b0*/  R2UR UR15, R23 ;  /* 0x00000000170f72ca */ /* 0x000fc600000e0000 */
[----:B------:R-:W3:Y:S01]  /*01c0*/  LDG.E.128 R8, desc[UR4][R8.64] ;  /* 0x0000000408087981 */ /* 0x000ee2000c1e1d00 */
[----:B-1----:R-:W-:-:S06]  /*01d0*/  IMAD.WIDE.U32 R12, R20, 0x10, R12 ;  /* 0x00000010140c7825 */ /* 0x002fcc00078e000c */
[----:B------:R-:W5:Y:S01]  /*01e0*/  LDG.E.128 R12, desc[UR4][R12.64] ;  /* 0x000000040c0c7981 */ /* 0x000f62000c1e1d00 */
[----:B--2---:R-:W-:-:S06]  /*01f0*/  IMAD.WIDE.U32 R16, R20, 0x10, R16 ;  /* 0x0000001014107825 */ /* 0x004fcc00078e0010 */
[----:B------:R-:W5:Y:S01]  /*0200*/  LDG.E.128 R16, desc[UR14][R16.64] ;  /* 0x0000000e10107981 */ /* 0x000f62000c1e1d00 */
[----:B------:R-:W-:Y:S01]  /*0210*/  BSSY.RECONVERGENT B1, `(.L_x_12) ;  /* 0x000006a000017945 */ /* 0x000fe20003800200 */
[----:B------:R-:W-:Y:S01]  /*0220*/  MOV R21, RZ ;  /* 0x000000ff00157202 */ /* 0x000fe20000000f00 */
[----:B---3--:R-:W0:Y:S06]  /*0230*/  F2I.NTZ R11, R11 ;  /* 0x0000000b000b7305 */ /* 0x008e2c0000203100 */
.L_x_23:
[----:B------:R-:W1:Y:S01]  /*0240*/  LDC.64 R4, c[0x0][0x3c0] ;  /* 0x0000f000ff047b82 */ /* 0x000e620000000a00 */
[----:B------:R-:W-:Y:S02]  /*0250*/  R2UR UR4, R22 ;  /* 0x00000000160472ca */ /* 0x000fe400000e0000 */
[----:B------:R-:W-:Y:S01]  /*0260*/  R2UR UR5, R23 ;  /* 0x00000000170572ca */ /* 0x000fe200000e0000 */
[----:B-1----:R-:W-:-:S12]  /*0270*/  IMAD.WIDE.U32 R4, R21, 0x10, R4 ;  /* 0x0000001015047825 */ /* 0x002fd800078e0004 */
[----:B------:R-:W2:Y:S01]  /*0280*/  LDG.E.128 R4, desc[UR4][R4.64] ;  /* 0x0000000404047981 */ /* 0x000ea2000c1e1d00 */
[----:B------:R-:W-:Y:S01]  /*0290*/  BSSY.RECONVERGENT B2, `(.L_x_13) ;  /* 0x000001d000027945 */ /* 0x000fe20003800200 */
[----:B--2--5:R-:W-:Y:S01]  /*02a0*/  FADD R15, -R9, R5 ;  /* 0x00000005090f7221 */ /* 0x024fe20000000100 */
[----:B------:R-:W-:Y:S01]  /*02b0*/  FADD R0, -R8, R4 ;  /* 0x0000000408007221 */ /* 0x000fe20000000100 */
[----:B------:R-:W-:Y:S02]  /*02c0*/  FADD R25, -R10, R6 ;  /* 0x000000060a197221 */ /* 0x000fe40000000100 */
[----:B------:R-:W-:Y:S01]  /*02d0*/  FMUL R19, R15, UR7 ;  /* 0x000000070f137c20 */ /* 0x000fe20008400000 */
[----:B------:R-:W-:Y:S01]  /*02e0*/  FMUL R2, R0, UR6 ;  /* 0x0000000600027c20 */ /* 0x000fe20008400000 */
[----:B------:R-:W-:Y:S02]  /*02f0*/  FMUL R26, R25, UR9 ;  /* 0x00000009191a7c20 */ /* 0x000fe40008400000 */
[----:B------:R-:W1:Y:S08]  /*0300*/  FRND R24, R19 ;  /* 0x0000001300187307 */ /* 0x000e700000201000 */
[----:B------:R-:W2:Y:S01]  /*0310*/  FRND R3, R2 ;  /* 0x0000000200037307 */ /* 0x000ea20000201000 */
[----:B-1----:R-:W-:-:S07]  /*0320*/  FFMA R24, -R24, UR10, R15 ;  /* 0x0000000a18187c23 */ /* 0x002fce000800010f */
[----:B------:R-:W1:Y:S01]  /*0330*/  FRND R26, R26 ;  /* 0x0000001a001a7307 */ /* 0x000e620000201000 */
[----:B------:R-:W-:Y:S01]  /*0340*/  FMUL R24, R24, R24 ;  /* 0x0000001818187220 */ /* 0x000fe20000400000 */
[----:B--2---:R-:W-:-:S04]  /*0350*/  FFMA R3, -R3, UR8, R0 ;  /* 0x0000000803037c23 */ /* 0x004fc80008000100 */
[----:B------:R-:W-:Y:S01]  /*0360*/  FFMA R24, R3, R3, R24 ;  /* 0x0000000303187223 */ /* 0x000fe20000000018 */
[----:B-1----:R-:W-:-:S04]  /*0370*/  FFMA R25, -R26, UR11, R25 ;  /* 0x0000000b1a197c23 */ /* 0x002fc80008000119 */
[----:B------:R-:W-:-:S04]  /*0380*/  FFMA R24, R25, R25, R24 ;  /* 0x0000001919187223 */ /* 0x000fc80000000018 */
[----:B------:R1:W2:Y:S01]  /*0390*/  MUFU.RSQ R3, R24 ;  /* 0x0000001800037308 */ /* 0x0002a20000001400 */
[----:B------:R-:W-:-:S04]  /*03a0*/  IADD3 R0, PT, PT, R24, -0xd000000, RZ ;  /* 0xf300000018007810 */ /* 0x000fc80007ffe0ff */
[----:B------:R-:W-:-:S13]  /*03b0*/  ISETP.GT.U32.AND P0, PT, R0, 0x727fffff, PT ;  /* 0x727fffff0000780c */ /* 0x000fda0003f04070 */
[----:B-12---:R-:W-:Y:S05]  /*03c0*/  @!P0 BRA `(.L_x_14) ;  /* 0x0000000000148947 */ /* 0x006fea0003800000 */
[----:B------:R-:W-:Y:S02]  /*03d0*/  MOV R0, R24 ;  /* 0x0000001800007202 */ /* 0x000fe40000000f00 */
[----:B------:R-:W-:-:S07]  /*03e0*/  MOV R2, 0x400 ;  /* 0x0000040000027802 */ /* 0x000fce0000000f00 */
[----:B0-----:R-:W-:Y:S05]  /*03f0*/  CALL.REL.NOINC `($__internal_1_$__cuda_sm20_sqrt_rn_f32_slowpath) ;  /* 0x0000000400507944 */ /* 0x001fea0003c00000 */
[----:B------:R-:W-:Y:S01]  /*0400*/  MOV R15, R0 ;  /* 0x00000000000f7202 */ /* 0x000fe20000000f00 */
[----:B------:R-:W-:Y:S06]  /*0410*/  BRA `(.L_x_15) ;  /* 0x0000000000107947 */ /* 0x000fec0003800000 */
.L_x_14:
[----:B------:R-:W-:Y:S01]  /*0420*/  FMUL.FTZ R15, R24, R3 ;  /* 0x00000003180f7220 */ /* 0x000fe20000410000 */
[----:B------:R-:W-:-:S03]  /*0430*/  FMUL.FTZ R2, R3, 0.5 ;  /* 0x3f00000003027820 */ /* 0x000fc60000410000 */
[----:B------:R-:W-:-:S04]  /*0440*/  FFMA R0, -R15, R15, R24 ;  /* 0x0000000f0f007223 */ /* 0x000fc80000000118 */
[----:B------:R-:W-:-:S07]  /*0450*/  FFMA R15, R0, R2, R15 ;  /* 0x00000002000f7223 */ /* 0x000fce000000000f */
.L_x_15:
[----:B------:R-:W-:Y:S05]  /*0460*/  BSYNC.RECONVERGENT B2 ;  /* 0x0000000000027941 */ /* 0x000fea0003800200 */
.L_x_13:
[----:B------:R-:W-:Y:S01]  /*0470*/  FADD R19, -R13, R5 ;  /* 0x000000050d137221 */ /* 0x000fe20000000100 */
[----:B------:R-:W-:Y:S01]  /*0480*/  FADD R2, -R12, R4 ;  /* 0x000000040c027221 */ /* 0x000fe20000000100 */
[----:B------:R-:W-:Y:S01]  /*0490*/  FADD R0, -R14, R6 ;  /* 0x000000060e007221 */ /* 0x000fe20000000100 */
[----:B------:R-:W-:Y:S01]  /*04a0*/  BSSY.RECONVERGENT B2, `(.L_x_16) ;  /* 0x000001a000027945 */ /* 0x000fe20003800200 */
[----:B------:R-:W-:Y:S01]  /*04b0*/  FMUL R24, R19, UR7 ;  /* 0x0000000713187c20 */ /* 0x000fe20008400000 */
[----:B------:R-:W-:Y:S01]  /*04c0*/  FMUL R3, R2, UR6 ;  /* 0x0000000602037c20 */ /* 0x000fe20008400000 */
[----:B------:R-:W-:-:S04]  /*04d0*/  FMUL R25, R0, UR9 ;  /* 0x0000000900197c20 */ /* 0x000fc80008400000 */
        /* <DEDUP_REMOVED lines=18> */
.L_x_17:
[----:B------:R-:W-:Y:S01]  /*0600*/  FMUL.FTZ R19, R26, R3 ;  /* 0x000000031a137220 */ /* 0x000fe20000410000 */
[----:B------:R-:W-:-:S03]  /*0610*/  FMUL.FTZ R2, R3, 0.5 ;  /* 0x3f00000003027820 */ /* 0x000fc60000410000 */
[----:B------:R-:W-:-:S04]  /*0620*/  FFMA R0, -R19, R19, R26 ;  /* 0x0000001313007223 */ /* 0x000fc8000000011a */
[----:B------:R-:W-:-:S07]  /*0630*/  FFMA R19, R0, R2, R19 ;  /* 0x0000000200137223 */ /* 0x000fce0000000013 */
.L_x_18:
[----:B------:R-:W-:Y:S05]  /*0640*/  BSYNC.RECONVERGENT B2 ;  /* 0x0000000000027941 */ /* 0x000fea0003800200 */
.L_x_16:
[----:B------:R-:W-:Y:S01]  /*0650*/  FADD R5, -R17, R5 ;  /* 0x0000000511057221 */ /* 0x000fe20000000100 */
[----:B------:R-:W-:Y:S01]  /*0660*/  FADD R4, -R16, R4 ;  /* 0x0000000410047221 */ /* 0x000fe20000000100 */
[----:B------:R-:W-:Y:S01]  /*0670*/  FADD R6, -R18, R6 ;  /* 0x0000000612067221 */ /* 0x000fe20000000100 */
[----:B------:R-:W-:Y:S01]  /*0680*/  BSSY.RECONVERGENT B2, `(.L_x_19) ;  /* 0x0000019000027945 */ /* 0x000fe20003800200 */
        /* <DEDUP_REMOVED lines=19> */
[----:B------:R-:W-:Y:S05]  /*07c0*/  BRA `(.L_x_21) ;  /* 0x0000000000107947 */ /* 0x000fea0003800000 */
.L_x_20:
[----:B------:R-:W-:Y:S01]  /*07d0*/  FMUL.FTZ R0, R3, R4 ;  /* 0x0000000403007220 */ /* 0x000fe20000410000 */
[----:B------:R-:W-:-:S03]  /*07e0*/  FMUL.FTZ R2, R4, 0.5 ;  /* 0x3f00000004027820 */ /* 0x000fc60000410000 */
[----:B------:R-:W-:-:S04]  /*07f0*/  FFMA R3, -R0, R0, R3 ;  /* 0x0000000000037223 */ /* 0x000fc80000000103 */
[----:B------:R-:W-:-:S07]  /*0800*/  FFMA R0, R3, R2, R0 ;  /* 0x0000000203007223 */ /* 0x000fce0000000000 */
.L_x_21:
[----:B------:R-:W-:Y:S05]  /*0810*/  BSYNC.RECONVERGENT B2 ;  /* 0x0000000000027941 */ /* 0x000fea0003800200 */
.L_x_19:
[----:B------:R-:W-:-:S05]  /*0820*/  FADD R2, R7, UR12 ;  /* 0x0000000c07027e21 */ /* 0x000fca0008000000 */
[----:B------:R-:W-:-:S04]  /*0830*/  FSETP.GEU.AND P0, PT, R19, R2, PT ;  /* 0x000000021300720b */ /* 0x000fc80003f0e000 */
[----:B------:R-:W-:-:S04]  /*0840*/  FSETP.GEU.OR P0, PT, R15, R2, P0 ;  /* 0x000000020f00720b */ /* 0x000fc8000070e400 */
[----:B------:R-:W-:-:S13]  /*0850*/  FSETP.GEU.OR P0, PT, R0, R2, P0 ;  /* 0x000000020000720b */ /* 0x000fda000070e400 */
[----:B------:R-:W-:Y:S05]  /*0860*/  @!P0 BRA `(.L_x_22) ;  /* 0x0000000000108947 */ /* 0x000fea0003800000 */
[----:B------:R-:W-:-:S04]  /*0870*/  IADD3 R21, PT, PT, R21, 0x1, RZ ;  /* 0x0000000115157810 */ /* 0x000fc80007ffe0ff */
[----:B------:R-:W-:-:S13]  /*0880*/  ISETP.NE.AND P0, PT, R21, UR13, PT ;  /* 0x0000000d15007c0c */ /* 0x000fda000bf05270 */
[----:B------:R-:W-:Y:S05]  /*0890*/  @P0 BRA `(.L_x_23) ;  /* 0xfffffff800680947 */ /* 0x000fea000383ffff */
[----:B0-----:R-:W-:-:S07]  /*08a0*/  HFMA2 R11, -RZ, RZ, 0, 0 ;  /* 0x00000000ff0b7431 */ /* 0x001fce00000001ff */
.L_x_22:
[----:B------:R-:W-:Y:S05]  /*08b0*/  BSYNC.RECONVERGENT B1 ;  /* 0x0000000000017941 */ /* 0x000fea0003800200 */
.L_x_12:
[----:B------:R-:W2:Y:S01]  /*08c0*/  LDC.64 R2, c[0x0][0x3c8] ;  /* 0x0000f200ff027b82 */ /* 0x000ea20000000a00 */
[----:B-1----:R-:W-:Y:S02]  /*08d0*/  R2UR UR4, R22 ;  /* 0x00000000160472ca */ /* 0x002fe400000e0000 */
[----:B------:R-:W-:Y:S01]  /*08e0*/  R2UR UR5, R23 ;  /* 0x00000000170572ca */ /* 0x000fe200000e0000 */
[----:B--2---:R-:W-:-:S12]  /*08f0*/  IMAD.WIDE.U32 R20, R20, 0x4, R2 ;  /* 0x0000000414147825 */ /* 0x004fd800078e0002 */
[----:B0-----:R0:W-:Y:S02]  /*0900*/  STG.E desc[UR4][R20.64], R11 ;  /* 0x0000000b14007986 */ /* 0x0011e4000c101904 */
.L_x_11:
[----:B------:R-:W-:Y:S05]  /*0910*/  BSYNC.RECONVERGENT B0 ;  /* 0x0000000000007941 */ /* 0x000fea0003800200 */
.L_x_10:
[----:B------:R-:W-:Y:S06]  /*0920*/  BAR.SYNC.DEFER_BLOCKING 0x0 ;  /* 0x0000000000007b1d */ /* 0x000fec0000010000 */
[----:B------:R-:W-:Y:S05]  /*0930*/  EXIT ;  /* 0x000000000000794d */ /* 0x000fea0003800000 */
        .weak           $__internal_1_$__cuda_sm20_sqrt_rn_f32_slowpath
        .type           $__internal_1_$__cuda_sm20_sqrt_rn_f32_slowpath,@function
        .size           $__internal_1_$__cuda_sm20_sqrt_rn_f32_slowpath,(.L_x_117 - $__internal_1_$__cuda_sm20_sqrt_rn_f32_slowpath)
$__internal_1_$__cuda_sm20_sqrt_rn_f32_slowpath:
[----:B------:R-:W-:-:S13]  /*0940*/  LOP3.LUT P0, RZ, R0, 0x7fffffff, RZ, 0xc0, !PT ;  /* 0x7fffffff00ff7812 */ /* 0x000fda000780c0ff */
[----:B------:R-:W-:Y:S01]  /*0950*/  @!P0 MOV R3, R0 ;  /* 0x0000000000038202 */ /* 0x000fe20000000f00 */
[----:B------:R-:W-:Y:S06]  /*0960*/  @!P0 BRA `(.L_x_24) ;  /* 0x0000000000408947 */ /* 0x000fec0003800000 */
[----:B------:R-:W-:-:S13]  /*0970*/  FSETP.GEU.FTZ.AND P0, PT, R0, RZ, PT ;  /* 0x000000ff0000720b */ /* 0x000fda0003f1e000 */
        /* <DEDUP_REMOVED lines=15> */
.L_x_24:
[----:B------:R-:W-:Y:S01]  /*0a70*/  MOV R0, R3 ;  /* 0x0000000300007202 */ /* 0x000fe20000000f00 */
[----:B------:R-:W-:-:S04]  /*0a80*/  HFMA2 R3, -RZ, RZ, 0, 0 ;  /* 0x00000000ff037431 */ /* 0x000fc800000001ff */
[----:B------:R-:W-:Y:S05]  /*0a90*/  RET.REL.NODEC R2 `(_Z19isFirstShellAll_GPUfffffffiibP6float4S0_S0_S0_Pi) ;  /* 0xfffffff402587950 */ /* 0x000fea0003c3ffff */
.L_x_25:
        /* <DEDUP_REMOVED lines=14> */
.L_x_117:


//--------------------- .text._Z11p2shell_GPUffffffiibP6float4S0_S0_S0_Pf --------------------------
	.section	.text._Z11p2shell_GPUffffffiibP6float4S0_S0_S0_Pf,"ax",@progbits
	.align	128
        .global         _Z11p2shell_GPUffffffiibP6float4S0_S0_S0_Pf
        .type           _Z11p2shell_GPUffffffiibP6float4S0_S0_S0_Pf,@function
        .size           _Z11p2shell_GPUffffffiibP6float4S0_S0_S0_Pf,(.L_x_118 - _Z11p2shell_GPUffffffiibP6float4S0_S0_S0_Pf)
        .other          _Z11p2shell_GPUffffffiibP6float4S0_S0_S0_Pf,@"STO_CUDA_ENTRY STV_DEFAULT"
_Z11p2shell_GPUffffffiibP6float4S0_S0_S0_Pf:
.text._Z11p2shell_GPUffffffiibP6float4S0_S0_S0_Pf:
[----:B------:R-:W-:Y:S01]  /*0000*/  LDC R1, c[0x0][0x37c] ;  /* 0x0000df00ff017b82 */ /* 0x000fe20000000800 */
[----:B------:R-:W0:Y:S07]  /*0010*/  S2R R3, SR_TID.X ;  /* 0x0000000000037919 */ /* 0x000e2e0000002100 */
[----:B------:R-:W0:Y:S01]  /*0020*/  S2UR UR4, SR_CTAID.X ;  /* 0x00000000000479c3 */ /* 0x000e220000002500 */
[----:B------:R-:W1:Y:S01]  /*0030*/  LDCU UR5, c[0x0][0x398] ;  /* 0x00007300ff0577ac */ /* 0x000e620008000800 */
[----:B------:R-:W-:Y:S01]  /*0040*/  BSSY.RECONVERGENT B0, `(.L_x_26) ;  /* 0x0000179000007945 */ /* 0x000fe20003800200 */
[----:B------:R-:W2:Y:S05]  /*0050*/  LDCU.64 UR6, c[0x0][0x390] ;  /* 0x00007200ff0677ac */ /* 0x000eaa0008000a00 */
[----:B------:R-:W0:Y:S01]  /*0060*/  LDC R0, c[0x0][0x360] ;  /* 0x0000d800ff007b82 */ /* 0x000e220000000800 */
[----:B------:R-:W3:Y:S01]  /*0070*/  LDCU.128 UR8, c[0x0][0x380] ;  /* 0x00007000ff0877ac */ /* 0x000ee20008000c00 */
[----:B0-----:R-:W-:-:S05]  /*0080*/  IMAD R0, R0, UR4, R3 ;  /* 0x0000000400007c24 */ /* 0x001fca000f8e0203 */
[----:B-1----:R-:W-:-:S13]  /*0090*/  ISETP.GE.U32.AND P0, PT, R0, UR5, PT ;  /* 0x0000000500007c0c */ /* 0x002fda000bf06070 */
[----:B--23--:R-:W-:Y:S05]  /*00a0*/  @P0 BRA `(.L_x_27) ;  /* 0x0000001400c80947 */ /* 0x00cfea0003800000 */
[----:B------:R-:W0:Y:S08]  /*00b0*/  LDC.64 R20, c[0x0][0x358] ;  /* 0x0000d600ff147b82 */ /* 0x000e300000000a00 */
[----:B------:R-:W1:Y:S08]  /*00c0*/  LDC.64 R4, c[0x0][0x3b0] ;  /* 0x0000ec00ff047b82 */ /* 0x000e700000000a00 */
[----:B------:R-:W2:Y:S08]  /*00d0*/  LDC.64 R8, c[0x0][0x3a8] ;  /* 0x0000ea00ff087b82 */ /* 0x000eb00000000a00 */
[----:B------:R-:W3:Y:S01]  /*00e0*/  LDC.64 R12, c[0x0][0x3b8] ;  /* 0x0000ee00ff0c7b82 */ /* 0x000ee20000000a00 */
[----:B0-----:R-:W-:-:S02]  /*00f0*/  R2UR UR12, R20 ;  /* 0x00000000140c72ca */ /* 0x001fc400000e0000 */
[C---:B------:R-:W-:Y:S02]  /*0100*/  R2UR UR13, R21.reuse ;  /* 0x00000000150d72ca */ /* 0x040fe400000e0000 */
[----:B------:R-:W-:Y:S02]  /*0110*/  R2UR UR4, R20 ;  /* 0x00000000140472ca */ /* 0x000fe400000e0000 */
[C---:B------:R-:W-:Y:S01]  /*0120*/  R2UR UR5, R21.reuse ;  /* 0x00000000150572ca */ /* 0x040fe200000e0000 */
[----:B-1----:R-:W-:Y:S01]  /*0130*/  IMAD.WIDE.U32 R4, R0, 0x10, R4 ;  /* 0x0000001000047825 */ /* 0x002fe200078e0004 */
[----:B------:R-:W-:Y:S02]  /*0140*/  R2UR UR14, R20 ;  /* 0x00000000140e72ca */ /* 0x000fe400000e0000 */
[----:B------:R-:W-:Y:S01]  /*0150*/  R2UR UR15, R21 ;  /* 0x00000000150f72ca */ /* 0x000fe200000e0000 */
[----:B--2---:R-:W-:-:S04]  /*0160*/  IMAD.WIDE.U32 R8, R0, 0x10, R8 ;  /* 0x0000001000087825 */ /* 0x004fc800078e0008 */
[----:B------:R-:W2:Y:S04]  /*0170*/  LDG.E.128 R4, desc[UR12][R4.64] ;  /* 0x0000000c04047981 */ /* 0x000ea8000c1e1d00 */
[----:B------:R-:W4:Y:S01]  /*0180*/  LDG.E.128 R8, desc[UR4][R8.64] ;  /* 0x0000000408087981 */ /* 0x000f22000c1e1d00 */
[----:B---3--:R-:W-:-:S06]  /*0190*/  IMAD.WIDE.U32 R12, R0, 0x10, R12 ;  /* 0x00000010000c7825 */ /* 0x008fcc00078e000c */
[----:B------:R-:W3:Y:S01]  /*01a0*/  LDG.E.128 R12, desc[UR14][R12.64] ;  /* 0x0000000e0c0c7981 */ /* 0x000ee2000c1e1d00 */
[-C--:B--2---:R-:W-:Y:S01]  /*01b0*/  FMUL R2, R5, R7.reuse ;  /* 0x0000000705027220 */ /* 0x084fe20000400000 */
[----:B------:R-:W-:-:S03]  /*01c0*/  FMUL R3, R4, R7 ;  /* 0x0000000704037220 */ /* 0x000fc60000400000 */
[----:B----4-:R-:W-:Y:S01]  /*01d0*/  FFMA R2, R9, R11, R2 ;  /* 0x0000000b09027223 */ /* 0x010fe20000000002 */
[----:B------:R-:W-:Y:S01]  /*01e0*/  FMUL R7, R6, R7 ;  /* 0x0000000706077220 */ /* 0x000fe20000400000 */
[----:B------:R-:W-:Y:S02]  /*01f0*/  FFMA R3, R8, R11, R3 ;  /* 0x0000000b08037223 */ /* 0x000fe40000000003 */
[----:B---3--:R-:W-:Y:S01]  /*0200*/  FFMA R2, R13, R15, R2 ;  /* 0x0000000f0d027223 */ /* 0x008fe20000000002 */
[----:B------:R-:W-:Y:S01]  /*0210*/  FFMA R7, R10, R11, R7 ;  /* 0x0000000b0a077223 */ /* 0x000fe20000000007 */
[-C--:B------:R-:W-:Y:S02]  /*0220*/  FFMA R3, R12, R15.reuse, R3 ;  /* 0x0000000f0c037223 */ /* 0x080fe40000000003 */
[----:B------:R-:W-:Y:S01]  /*0230*/  FMUL R4, R2, R2 ;  /* 0x0000000202047220 */ /* 0x000fe20000400000 */
[----:B------:R-:W-:-:S03]  /*0240*/  FFMA R14, R14, R15, R7 ;  /* 0x0000000f0e0e7223 */ /* 0x000fc60000000007 */
[----:B------:R-:W-:Y:S02]  /*0250*/  FFMA R5, R3, R3, R4 ;  /* 0x0000000303057223 */ /* 0x000fe40000000004 */
[----:B------:R-:W0:Y:S02]  /*0260*/  LDC R4, c[0x0][0x39c] ;  /* 0x0000e700ff047b82 */ /* 0x000e240000000800 */
[----:B------:R-:W-:-:S05]  /*0270*/  FFMA R5, R14, R14, R5 ;  /* 0x0000000e0e057223 */ /* 0x000fca0000000005 */
[----:B------:R-:W-:-:S13]  /*0280*/  FSETP.GEU.AND P0, PT, |R5|, 1.175494350822287508e-38, PT ;  /* 0x008000000500780b */ /* 0x000fda0003f0e200 */
[----:B------:R-:W-:-:S04]  /*0290*/  @!P0 FMUL R5, R5, 16777216 ;  /* 0x4b80000005058820 */ /* 0x000fc80000400000 */
[----:B------:R-:W1:Y:S01]  /*02a0*/  MUFU.RSQ R13, R5 ;  /* 0x00000005000d7308 */ /* 0x000e620000001400 */
[----:B0-----:R-:W-:Y:S01]  /*02b0*/  ISETP.GE.AND P1, PT, R4, 0x1, PT ;  /* 0x000000010400780c */ /* 0x001fe20003f26270 */
[----:B-1----:R-:W-:-:S04]  /*02c0*/  @!P0 FMUL R13, R13, 4096 ;  /* 0x458000000d0d8820 */ /* 0x002fc80000400000 */
[-C--:B------:R-:W-:Y:S01]  /*02d0*/  FMUL R11, R3, R13.reuse ;  /* 0x0000000d030b7220 */ /* 0x080fe20000400000 */
[-C--:B------:R-:W-:Y:S01]  /*02e0*/  FMUL R7, R2, R13.reuse ;  /* 0x0000000d02077220 */ /* 0x080fe20000400000 */
[----:B------:R-:W-:-:S06]  /*02f0*/  FMUL R6, R14, R13 ;  /* 0x0000000d0e067220 */ /* 0x000fcc0000400000 */
[----:B------:R-:W-:Y:S05]  /*0300*/  @!P1 BRA `(.L_x_28) ;  /* 0x0000001400109947 */ /* 0x000fea0003800000 */
[C---:B------:R-:W-:Y:S01]  /*0310*/  ISETP.GE.U32.AND P0, PT, R4.reuse, 0x4, PT ;  /* 0x000000040400780c */ /* 0x040fe20003f06070 */
[----:B------:R-:W-:Y:S01]  /*0320*/  HFMA2 R5, -RZ, RZ, 7.76171875, 30 ;  /* 0x47c34f80ff057431 */ /* 0x000fe200000001ff */
[----:B------:R-:W-:Y:S02]  /*0330*/  LOP3.LUT R18, R4, 0x3, RZ, 0xc0, !PT ;  /* 0x0000000304127812 */ /* 0x000fe400078ec0ff */
[----:B------:R-:W-:-:S09]  /*0340*/  MOV R16, RZ ;  /* 0x000000ff00107202 */ /* 0x000fd20000000f00 */
[----:B------:R-:W-:Y:S05]  /*0350*/  @!P0 BRA `(.L_x_29) ;  /* 0x0000000800c88947 */ /* 0x000fea0003800000 */
[----:B------:R-:W0:Y:S01]  /*0360*/  LDCU.64 UR4, c[0x0][0x3c0] ;  /* 0x00007800ff0477ac */ /* 0x000e220008000a00 */
[----:B------:R-:W-:Y:S02]  /*0370*/  LOP3.LUT R16, R4, 0x7ffffffc, RZ, 0xc0, !PT ;  /* 0x7ffffffc04107812 */ /* 0x000fe400078ec0ff */
[----:B------:R-:W-:Y:S02]  /*0380*/  MOV R5, 0x47c34f80 ;  /* 0x47c34f8000057802 */ /* 0x000fe40000000f00 */
[----:B------:R-:W-:Y:S01]  /*0390*/  IADD3 R17, PT, PT, -R16, RZ, RZ ;  /* 0x000000ff10117210 */ /* 0x000fe20007ffe1ff */
[----:B0-----:R-:W-:-:S04]  /*03a0*/  UIADD3 UR4, UP0, UPT, UR4, 0x20, URZ ;  /* 0x0000002004047890 */ /* 0x001fc8000ff1e0ff */
[----:B------:R-:W-:Y:S02]  /*03b0*/  UIADD3.X UR5, UPT, UPT, URZ, UR5, URZ, UP0, !UPT ;  /* 0x00000005ff057290 */ /* 0x000fe400087fe4ff */
[----:B------:R-:W-:-:S04]  /*03c0*/  MOV R22, UR4 ;  /* 0x0000000400167c02 */ /* 0x000fc80008000f00 */
[----:B------:R-:W-:-:S07]  /*03d0*/  MOV R23, UR5 ;  /* 0x0000000500177c02 */ /* 0x000fce0008000f00 */
.L_x_42:
[----:B------:R-:W-:Y:S02]  /*03e0*/  R2UR UR4, R20 ;  /* 0x00000000140472ca */ /* 0x000fe400000e0000 */
[----:B------:R-:W-:-:S13]  /*03f0*/  R2UR UR5, R21 ;  /* 0x00000000150572ca */ /* 0x000fda00000e0000 */
[----:B------:R-:W2:Y:S01]  /*0400*/  LDG.E.128 R12, desc[UR4][R22.64+-0x20] ;  /* 0xffffe004160c7981 */ /* 0x000ea2000c1e1d00 */
[----:B------:R-:W-:Y:S01]  /*0410*/  IADD3 R17, PT, PT, R17, 0x4, RZ ;  /* 0x0000000411117810 */ /* 0x000fe20007ffe0ff */
[----:B------:R-:W-:Y:S03]  /*0420*/  BSSY.RECONVERGENT B1, `(.L_x_30) ;  /* 0x0000022000017945 */ /* 0x000fe60003800200 */
[----:B------:R-:W-:Y:S01]  /*0430*/  ISETP.NE.AND P3, PT, R17, RZ, PT ;  /* 0x000000ff1100720c */ /* 0x000fe20003f65270 */
[----:B--2---:R-:W-:Y:S01]  /*0440*/  FADD R13, -R9, R13 ;  /* 0x0000000d090d7221 */ /* 0x004fe20000000100 */
[----:B------:R-:W-:Y:S01]  /*0450*/  FADD R12, -R8, R12 ;  /* 0x0000000c080c7221 */ /* 0x000fe20000000100 */
[----:B------:R-:W-:Y:S02]  /*0460*/  FADD R14, -R10, R14 ;  /* 0x0000000e0a0e7221 */ /* 0x000fe40000000100 */
[----:B------:R-:W-:Y:S01]  /*0470*/  FMUL R24, R13, UR6 ;  /* 0x000000060d187c20 */ /* 0x000fe20008400000 */
[----:B------:R-:W-:Y:S01]  /*0480*/  FMUL R15, R12, UR11 ;  /* 0x0000000b0c0f7c20 */ /* 0x000fe20008400000 */
[----:B------:R-:W-:-:S04]  /*0490*/  FMUL R25, R14, UR7 ;  /* 0x000000070e197c20 */ /* 0x000fc80008400000 */
[----:B------:R-:W0:Y:S08]  /*04a0*/  FRND R24, R24 ;  /* 0x0000001800187307 */ /* 0x000e300000201000 */
[----:B------:R-:W1:Y:S01]  /*04b0*/  FRND R15, R15 ;  /* 0x0000000f000f7307 */ /* 0x000e620000201000 */
[----:B0-----:R-:W-:-:S07]  /*04c0*/  FFMA R28, -R24, UR9, R13 ;  /* 0x00000009181c7c23 */ /* 0x001fce000800010d */
[----:B------:R-:W0:Y:S01]  /*04d0*/  FRND R25, R25 ;  /* 0x0000001900197307 */ /* 0x000e220000201000 */
[----:B-1----:R-:W-:Y:S01]  /*04e0*/  FFMA R19, -R15, UR8, R12 ;  /* 0x000000080f137c23 */ /* 0x002fe2000800010c */
[----:B------:R-:W-:-:S04]  /*04f0*/  FMUL R12, R28, R28 ;  /* 0x0000001c1c0c7220 */ /* 0x000fc80000400000 */
[----:B------:R-:W-:Y:S01]  /*0500*/  FFMA R12, R19, R19, R12 ;  /* 0x00000013130c7223 */ /* 0x000fe2000000000c */
[----:B0-----:R-:W-:-:S04]  /*0510*/  FFMA R27, -R25, UR10, R14 ;  /* 0x0000000a191b7c23 */ /* 0x001fc8000800010e */
[----:B------:R-:W-:-:S05]  /*0520*/  FFMA R12, R27, R27, R12 ;  /* 0x0000001b1b0c7223 */ /* 0x000fca000000000c */
[----:B------:R-:W-:-:S13]  /*0530*/  FSETP.GEU.AND P0, PT, |R12|, 1.175494350822287508e-38, PT ;  /* 0x008000000c00780b */ /* 0x000fda0003f0e200 */
[----:B------:R-:W-:-:S04]  /*0540*/  @!P0 FMUL R12, R12, 16777216 ;  /* 0x4b8000000c0c8820 */ /* 0x000fc80000400000 */
[----:B------:R-:W0:Y:S02]  /*0550*/  MUFU.RSQ R26, R12 ;  /* 0x0000000c001a7308 */ /* 0x000e240000001400 */
[----:B0-----:R-:W-:-:S05]  /*0560*/  @!P0 FMUL R26, R26, 4096 ;  /* 0x458000001a1a8820 */ /* 0x001fca0000400000 */
[----:B------:R-:W-:-:S04]  /*0570*/  IADD3 R13, PT, PT, R26, 0x1800000, RZ ;  /* 0x018000001a0d7810 */ /* 0x000fc80007ffe0ff */
[----:B------:R-:W-:-:S04]  /*0580*/  LOP3.LUT R13, R13, 0x7f800000, RZ, 0xc0, !PT ;  /* 0x7f8000000d0d7812 */ /* 0x000fc800078ec0ff */
[----:B------:R-:W-:-:S13]  /*0590*/  ISETP.GT.U32.AND P0, PT, R13, 0x1ffffff, PT ;  /* 0x01ffffff0d00780c */ /* 0x000fda0003f04070 */
[----:B------:R-:W-:Y:S05]  /*05a0*/  @P0 BRA `(.L_x_31) ;  /* 0x0000000000140947 */ /* 0x000fea0003800000 */
[----:B------:R-:W-:Y:S02]  /*05b0*/  MOV R25, R26 ;  /* 0x0000001a00197202 */ /* 0x000fe40000000f00 */
[----:B------:R-:W-:-:S07]  /*05c0*/  MOV R14, 0x5e0 ;  /* 0x000005e0000e7802 */ /* 0x000fce0000000f00 */
[----:B------:R-:W-:Y:S05]  /*05d0*/  CALL.REL.NOINC `($__internal_2_$__cuda_sm20_rcp_rn_f32_slowpath) ;  /* 0x0000001000887944 */ /* 0x000fea0003c00000 */
[----:B------:R-:W-:Y:S01]  /*05e0*/  MOV R30, R15 ;  /* 0x0000000f001e7202 */ /* 0x000fe20000000f00 */
[----:B------:R-:W-:Y:S06]  /*05f0*/  BRA `(.L_x_32) ;  /* 0x0000000000107947 */ /* 0x000fec0003800000 */
.L_x_31:
[----:B------:R-:W0:Y:S02]  /*0600*/  MUFU.RCP R13, R26 ;  /* 0x0000001a000d7308 */ /* 0x000e240000001000 */
[----:B0-----:R-:W-:-:S04]  /*0610*/  FFMA R12, R26, R13, -1 ;  /* 0xbf8000001a0c7423 */ /* 0x001fc8000000000d */
[----:B------:R-:W-:-:S04]  /*0620*/  FADD.FTZ R12, -R12, -RZ ;  /* 0x800000ff0c0c7221 */ /* 0x000fc80000010100 */
[----:B------:R-:W-:-:S07]  /*0630*/  FFMA R30, R13, R12, R13 ;  /* 0x0000000c0d1e7223 */ /* 0x000fce000000000d */
.L_x_32:
[----:B------:R-:W-:Y:S05]  /*0640*/  BSYNC.RECONVERGENT B1 ;  /* 0x0000000000017941 */ /* 0x000fea0003800200 */
.L_x_30:
[----:B------:R-:W-:Y:S02]  /*0650*/  R2UR UR4, R20 ;  /* 0x00000000140472ca */ /* 0x000fe400000e0000 */
[----:B------:R-:W-:Y:S02]  /*0660*/  R2UR UR5, R21 ;  /* 0x00000000150572ca */ /* 0x000fe400000e0000 */
[----:B------:R-:W-:-:S11]  /*0670*/  FSETP.GEU.AND P0, PT, R30, R5, PT ;  /* 0x000000051e00720b */ /* 0x000fd60003f0e000 */
[----:B------:R-:W2:Y:S02]  /*0680*/  LDG.E.128 R12, desc[UR4][R22.64+-0x10] ;  /* 0xfffff004160c7981 */ /* 0x000ea4000c1e1d00 */
[-C--:B------:R-:W-:Y:S01]  /*0690*/  @!P0 FMUL R2, R19, R26.reuse ;  /* 0x0000001a13028220 */ /* 0x080fe20000400000 */
[----:B------:R-:W-:Y:S01]  /*06a0*/  BSSY.RECONVERGENT B1, `(.L_x_33) ;  /* 0x0000023000017945 */ /* 0x000fe20003800200 */
[-C--:B------:R-:W-:Y:S01]  /*06b0*/  @!P0 FMUL R3, R28, R26.reuse ;  /* 0x0000001a1c038220 */ /* 0x080fe20000400000 */
[----:B------:R-:W-:Y:S01]  /*06c0*/  @!P0 FMUL R4, R27, R26 ;  /* 0x0000001a1b048220 */ /* 0x000fe20000400000 */
[----:B------:R-:W-:Y:S01]  /*06d0*/  @!P0 MOV R5, R30 ;  /* 0x0000001e00058202 */ /* 0x000fe20000000f00 */
[----:B--2---:R-:W-:-:S04]  /*06e0*/  FADD R12, -R8, R12 ;  /* 0x0000000c080c7221 */ /* 0x004fc80000000100 */
[----:B------:R-:W-:-:S06]  /*06f0*/  FMUL R15, R12, UR11 ;  /* 0x0000000b0c0f7c20 */ /* 0x000fcc0008400000 */
[----:B------:R-:W0:Y:S01]  /*0700*/  FRND R15, R15 ;  /* 0x0000000f000f7307 */ /* 0x000e220000201000 */
[----:B------:R-:W-:Y:S01]  /*0710*/  FADD R13, -R9, R13 ;  /* 0x0000000d090d7221 */ /* 0x000fe20000000100 */
[----:B0-----:R-:W-:-:S03]  /*0720*/  FFMA R31, -R15, UR8, R12 ;  /* 0x000000080f1f7c23 */ /* 0x001fc6000800010c */
[----:B------:R-:W-:-:S06]  /*0730*/  FMUL R12, R13, UR6 ;  /* 0x000000060d0c7c20 */ /* 0x000fcc0008400000 */
[----:B------:R-:W0:Y:S01]  /*0740*/  FRND R12, R12 ;  /* 0x0000000c000c7307 */ /* 0x000e220000201000 */
[----:B------:R-:W-:Y:S01]  /*0750*/  FADD R14, -R10, R14 ;  /* 0x0000000e0a0e7221 */ /* 0x000fe20000000100 */
[----:B0-----:R-:W-:-:S03]  /*0760*/  FFMA R19, -R12, UR9, R13 ;  /* 0x000000090c137c23 */ /* 0x001fc6000800010d */
[----:B------:R-:W-:-:S06]  /*0770*/  FMUL R13, R14, UR7 ;  /* 0x000000070e0d7c20 */ /* 0x000fcc0008400000 */
[----:B------:R-:W0:Y:S02]  /*0780*/  FRND R13, R13 ;  /* 0x0000000d000d7307 */ /* 0x000e240000201000 */
[----:B0-----:R-:W-:Y:S01]  /*0790*/  FFMA R24, -R13, UR10, R14 ;  /* 0x0000000a0d187c23 */ /* 0x001fe2000800010e */
[----:B------:R-:W-:-:S04]  /*07a0*/  FMUL R14, R19, R19 ;  /* 0x00000013130e7220 */ /* 0x000fc80000400000 */
[----:B------:R-:W-:-:S04]  /*07b0*/  FFMA R15, R31, R31, R14 ;  /* 0x0000001f1f0f7223 */ /* 0x000fc8000000000e */
        /* <DEDUP_REMOVED lines=9> */
[----:B------:R-:W-:-:S07]  /*0850*/  MOV R14, 0x870 ;  /* 0x00000870000e7802 */ /* 0x000fce0000000f00 */
[----:B------:R-:W-:Y:S05]  /*0860*/  CALL.REL.NOINC `($__internal_2_$__cuda_sm20_rcp_rn_f32_slowpath) ;  /* 0x0000000c00e47944 */ /* 0x000fea0003c00000 */
[----:B------:R-:W-:Y:S01]  /*0870*/  MOV R29, R15 ;  /* 0x0000000f001d7202 */ /* 0x000fe20000000f00 */
[----:B------:R-:W-:Y:S06]  /*0880*/  BRA `(.L_x_35) ;  /* 0x0000000000107947 */ /* 0x000fec0003800000 */
.L_x_34:
[----:B------:R-:W0:Y:S02]  /*0890*/  MUFU.RCP R12, R25 ;  /* 0x00000019000c7308 */ /* 0x000e240000001000 */
[----:B0-----:R-:W-:-:S04]  /*08a0*/  FFMA R13, R25, R12, -1 ;  /* 0xbf800000190d7423 */ /* 0x001fc8000000000c */
[----:B------:R-:W-:-:S04]  /*08b0*/  FADD.FTZ R13, -R13, -RZ ;  /* 0x800000ff0d0d7221 */ /* 0x000fc80000010100 */
[----:B------:R-:W-:-:S07]  /*08c0*/  FFMA R29, R12, R13, R12 ;  /* 0x0000000d0c1d7223 */ /* 0x000fce000000000c */
.L_x_35:
[----:B------:R-:W-:Y:S05]  /*08d0*/  BSYNC.RECONVERGENT B1 ;  /* 0x0000000000017941 */ /* 0x000fea0003800200 */
.L_x_33:
        /* <DEDUP_REMOVED lines=37> */
.L_x_37:
[----:B------:R-:W0:Y:S02]  /*0b30*/  MUFU.RCP R29, R26 ;  /* 0x0000001a001d7308 */ /* 0x000e240000001000 */
[----:B0-----:R-:W-:-:S04]  /*0b40*/  FFMA R12, R26, R29, -1 ;  /* 0xbf8000001a0c7423 */ /* 0x001fc8000000001d */
[----:B------:R-:W-:-:S04]  /*0b50*/  FADD.FTZ R12, -R12, -RZ ;  /* 0x800000ff0c0c7221 */ /* 0x000fc80000010100 */
[----:B------:R-:W-:-:S07]  /*0b60*/  FFMA R29, R29, R12, R29 ;  /* 0x0000000c1d1d7223 */ /* 0x000fce000000001d */
.L_x_38:
[----:B------:R-:W-:Y:S05]  /*0b70*/  BSYNC.RECONVERGENT B1 ;  /* 0x0000000000017941 */ /* 0x000fea0003800200 */
.L_x_36:
        /* <DEDUP_REMOVED lines=34> */
[----:B------:R-:W-:Y:S05]  /*0da0*/  BRA `(.L_x_41) ;  /* 0x0000000000107947 */ /* 0x000fea0003800000 */
.L_x_40:
[----:B------:R-:W0:Y:S02]  /*0db0*/  MUFU.RCP R12, R25 ;  /* 0x00000019000c7308 */ /* 0x000e240000001000 */
[----:B0-----:R-:W-:-:S04]  /*0dc0*/  FFMA R13, R25, R12, -1 ;  /* 0xbf800000190d7423 */ /* 0x001fc8000000000c */
[----:B------:R-:W-:-:S04]  /*0dd0*/  FADD.FTZ R13, -R13, -RZ ;  /* 0x800000ff0d0d7221 */ /* 0x000fc80000010100 */
[----:B------:R-:W-:-:S07]  /*0de0*/  FFMA R15, R12, R13, R12 ;  /* 0x0000000d0c0f7223 */ /* 0x000fce000000000c */
.L_x_41:
[----:B------:R-:W-:Y:S05]  /*0df0*/  BSYNC.RECONVERGENT B1 ;  /* 0x0000000000017941 */ /* 0x000fea0003800200 */
.L_x_39:
[----:B------:R-:W-:Y:S02]  /*0e00*/  FSETP.GEU.AND P0, PT, R15, R5, PT ;  /* 0x000000050f00720b */ /* 0x000fe40003f0e000 */
[----:B------:R-:W-:-:S04]  /*0e10*/  IADD3 R22, P1, PT, R22, 0x40, RZ ;  /* 0x0000004016167810 */ /* 0x000fc80007f3e0ff */
[----:B------:R-:W-:-:S07]  /*0e20*/  IADD3.X R23, PT, PT, RZ, R23, RZ, P1, !PT ;  /* 0x00000017ff177210 */ /* 0x000fce0000ffe4ff */
[-C--:B------:R-:W-:Y:S01]  /*0e30*/  @!P0 FMUL R2, R19, R25.reuse ;  /* 0x0000001913028220 */ /* 0x080fe20000400000 */
[-C--:B------:R-:W-:Y:S01]  /*0e40*/  @!P0 FMUL R3, R31, R25.reuse ;  /* 0x000000191f038220 */ /* 0x080fe20000400000 */
[----:B------:R-:W-:Y:S01]  /*0e50*/  @!P0 FMUL R4, R24, R25 ;  /* 0x0000001918048220 */ /* 0x000fe20000400000 */
[----:B------:R-:W-:Y:S01]  /*0e60*/  @!P0 MOV R5, R15 ;  /* 0x0000000f00058202 */ /* 0x000fe20000000f00 */
[----:B------:R-:W-:Y:S06]  /*0e70*/  @P3 BRA `(.L_x_42) ;  /* 0xfffffff400583947 */ /* 0x000fec000383ffff */
.L_x_29:
[----:B------:R-:W-:-:S13]  /*0e80*/  ISETP.NE.AND P0, PT, R18, RZ, PT ;  /* 0x000000ff1200720c */ /* 0x000fda0003f05270 */
[----:B------:R-:W-:Y:S05]  /*0e90*/  @!P0 BRA `(.L_x_28) ;  /* 0x00000008002c8947 */ /* 0x000fea0003800000 */
[----:B------:R-:W-:-:S13]  /*0ea0*/  ISETP.NE.AND P0, PT, R18, 0x1, PT ;  /* 0x000000011200780c */ /* 0x000fda0003f05270 */
[----:B------:R-:W-:Y:S05]  /*0eb0*/  @!P0 BRA `(.L_x_43) ;  /* 0x0000000400648947 */ /* 0x000fea0003800000 */
[----:B------:R-:W0:Y:S01]  /*0ec0*/  LDC.64 R26, c[0x0][0x3c0] ;  /* 0x0000f000ff1a7b82 */ /* 0x000e220000000a00 */
[----:B------:R-:W-:Y:S01]  /*0ed0*/  R2UR UR4, R20 ;  /* 0x00000000140472ca */ /* 0x000fe200000e0000 */
[----:B------:R-:W1:Y:S01]  /*0ee0*/  LDCU.128 UR12, c[0x0][0x380] ;  /* 0x00007000ff0c77ac */ /* 0x000e620008000c00 */
[----:B------:R-:W-:Y:S01]  /*0ef0*/  R2UR UR5, R21 ;  /* 0x00000000150572ca */ /* 0x000fe200000e0000 */
[----:B0-----:R-:W-:-:S12]  /*0f00*/  IMAD.WIDE.U32 R26, R16, 0x10, R26 ;  /* 0x00000010101a7825 */ /* 0x001fd800078e001a */
[----:B------:R-:W2:Y:S01]  /*0f10*/  LDG.E.128 R12, desc[UR4][R26.64] ;  /* 0x000000041a0c7981 */ /* 0x000ea2000c1e1d00 */
[----:B------:R-:W0:Y:S01]  /*0f20*/  LDCU.64 UR4, c[0x0][0x390] ;  /* 0x00007200ff0477ac */ /* 0x000e220008000a00 */
[----:B------:R-:W-:Y:S01]  /*0f30*/  BSSY.RECONVERGENT B1, `(.L_x_44) ;  /* 0x0000021000017945 */ /* 0x000fe20003800200 */
[----:B--2---:R-:W-:Y:S01]  /*0f40*/  FADD R13, -R9, R13 ;  /* 0x0000000d090d7221 */ /* 0x004fe20000000100 */
[----:B------:R-:W-:Y:S01]  /*0f50*/  FADD R12, -R8, R12 ;  /* 0x0000000c080c7221 */ /* 0x000fe20000000100 */
[----:B------:R-:W-:Y:S02]  /*0f60*/  FADD R14, -R10, R14 ;  /* 0x0000000e0a0e7221 */ /* 0x000fe40000000100 */
[----:B0-----:R-:W-:Y:S01]  /*0f70*/  FMUL R22, R13, UR4 ;  /* 0x000000040d167c20 */ /* 0x001fe20008400000 */
[----:B-1----:R-:W-:Y:S01]  /*0f80*/  FMUL R15, R12, UR15 ;  /* 0x0000000f0c0f7c20 */ /* 0x002fe20008400000 */
[----:B------:R-:W-:Y:S02]  /*0f90*/  FMUL R23, R14, UR5 ;  /* 0x000000050e177c20 */ /* 0x000fe40008400000 */
        /* <DEDUP_REMOVED lines=22> */
.L_x_45:
[----:B------:R-:W0:Y:S02]  /*1100*/  MUFU.RCP R13, R22 ;  /* 0x00000016000d7308 */ /* 0x000e240000001000 */
[----:B0-----:R-:W-:-:S04]  /*1110*/  FFMA R12, R22, R13, -1 ;  /* 0xbf800000160c7423 */ /* 0x001fc8000000000d */
[----:B------:R-:W-:-:S04]  /*1120*/  FADD.FTZ R12, -R12, -RZ ;  /* 0x800000ff0c0c7221 */ /* 0x000fc80000010100 */
[----:B------:R-:W-:-:S07]  /*1130*/  FFMA R28, R13, R12, R13 ;  /* 0x0000000c0d1c7223 */ /* 0x000fce000000000d */
.L_x_46:
[----:B------:R-:W-:Y:S05]  /*1140*/  BSYNC.RECONVERGENT B1 ;  /* 0x0000000000017941 */ /* 0x000fea0003800200 */
.L_x_44:
[----:B------:R-:W-:Y:S01]  /*1150*/  R2UR UR4, R20 ;  /* 0x00000000140472ca */ /* 0x000fe200000e0000 */
[----:B------:R-:W0:Y:S01]  /*1160*/  LDCU.128 UR12, c[0x0][0x380] ;  /* 0x00007000ff0c77ac */ /* 0x000e220008000c00 */
[----:B------:R-:W-:-:S13]  /*1170*/  R2UR UR5, R21 ;  /* 0x00000000150572ca */ /* 0x000fda00000e0000 */
[----:B------:R-:W2:Y:S01]  /*1180*/  LDG.E.128 R12, desc[UR4][R26.64+0x10] ;  /* 0x000010041a0c7981 */ /* 0x000ea2000c1e1d00 */
[----:B------:R-:W1:Y:S01]  /*1190*/  LDCU.64 UR4, c[0x0][0x390] ;  /* 0x00007200ff0477ac */ /* 0x000e620008000a00 */
[----:B------:R-:W-:Y:S01]  /*11a0*/  BSSY.RECONVERGENT B1, `(.L_x_47) ;  /* 0x0000024000017945 */ /* 0x000fe20003800200 */
[----:B--2---:R-:W-:Y:S01]  /*11b0*/  FADD R13, -R9, R13 ;  /* 0x0000000d090d7221 */ /* 0x004fe20000000100 */
[----:B------:R-:W-:Y:S01]  /*11c0*/  FADD R12, -R8, R12 ;  /* 0x0000000c080c7221 */ /* 0x000fe20000000100 */
[----:B------:R-:W-:Y:S02]  /*11d0*/  FADD R14, -R10, R14 ;  /* 0x0000000e0a0e7221 */ /* 0x000fe40000000100 */
[----:B-1----:R-:W-:Y:S01]  /*11e0*/  FMUL R25, R13, UR4 ;  /* 0x000000040d197c20 */ /* 0x002fe20008400000 */
[----:B0-----:R-:W-:Y:S01]  /*11f0*/  FMUL R15, R12, UR15 ;  /* 0x0000000f0c0f7c20 */ /* 0x001fe20008400000 */
[----:B------:R-:W-:Y:S02]  /*1200*/  FMUL R29, R14, UR5 ;  /* 0x000000050e1d7c20 */ /* 0x000fe40008400000 */
[----:B------:R-:W0:Y:S08]  /*1210*/  FRND R24, R25 ;  /* 0x0000001900187307 */ /* 0x000e300000201000 */
[----:B------:R-:W1:Y:S01]  /*1220*/  FRND R15, R15 ;  /* 0x0000000f000f7307 */ /* 0x000e620000201000 */
[----:B0-----:R-:W-:-:S07]  /*1230*/  FFMA R24, -R24, UR13, R13 ;  /* 0x0000000d18187c23 */ /* 0x001fce000800010d */
[----:B------:R-:W0:Y:S01]  /*1240*/  FRND R23, R29 ;  /* 0x0000001d00177307 */ /* 0x000e220000201000 */
[----:B------:R-:W-:Y:S01]  /*1250*/  FMUL R13, R24, R24 ;  /* 0x00000018180d7220 */ /* 0x000fe20000400000 */
[----:B-1----:R-:W-:-:S04]  /*1260*/  FFMA R26, -R15, UR12, R12 ;  /* 0x0000000c0f1a7c23 */ /* 0x002fc8000800010c */
[----:B------:R-:W-:Y:S01]  /*1270*/  FFMA R12, R26, R26, R13 ;  /* 0x0000001a1a0c7223 */ /* 0x000fe2000000000d */
[----:B0-----:R-:W-:-:S04]  /*1280*/  FFMA R23, -R23, UR14, R14 ;  /* 0x0000000e17177c23 */ /* 0x001fc8000800010e */
[----:B------:R-:W-:-:S05]  /*1290*/  FFMA R12, R23, R23, R12 ;  /* 0x00000017170c7223 */ /* 0x000fca000000000c */
[----:B------:R-:W-:-:S13]  /*12a0*/  FSETP.GEU.AND P0, PT, |R12|, 1.175494350822287508e-38, PT ;  /* 0x008000000c00780b */ /* 0x000fda0003f0e200 */
[----:B------:R-:W-:-:S04]  /*12b0*/  @!P0 FMUL R12, R12, 16777216 ;  /* 0x4b8000000c0c8820 */ /* 0x000fc80000400000 */
[----:B------:R-:W0:Y:S02]  /*12c0*/  MUFU.RSQ R25, R12 ;  /* 0x0000000c00197308 */ /* 0x000e240000001400 */
[----:B0-----:R-:W-:Y:S01]  /*12d0*/  @!P0 FMUL R25, R25, 4096 ;  /* 0x4580000019198820 */ /* 0x001fe20000400000 */
[----:B------:R-:W-:-:S04]  /*12e0*/  FSETP.GEU.AND P0, PT, R28, R5, PT ;  /* 0x000000051c00720b */ /* 0x000fc80003f0e000 */
[----:B------:R-:W-:-:S04]  /*12f0*/  IADD3 R13, PT, PT, R25, 0x1800000, RZ ;  /* 0x01800000190d7810 */ /* 0x000fc80007ffe0ff */
[----:B------:R-:W-:-:S04]  /*1300*/  LOP3.LUT R13, R13, 0x7f800000, RZ, 0xc0, !PT ;  /* 0x7f8000000d0d7812 */ /* 0x000fc800078ec0ff */
[----:B------:R-:W-:Y:S01]  /*1310*/  ISETP.GT.U32.AND P1, PT, R13, 0x1ffffff, PT ;  /* 0x01ffffff0d00780c */ /* 0x000fe20003f24070 */
[-C--:B------:R-:W-:Y:S01]  /*1320*/  @!P0 FMUL R2, R19, R22.reuse ;  /* 0x0000001613028220 */ /* 0x080fe20000400000 */
[-C--:B------:R-:W-:Y:S01]  /*1330*/  @!P0 FMUL R3, R18, R22.reuse ;  /* 0x0000001612038220 */ /* 0x080fe20000400000 */
[----:B------:R-:W-:Y:S01]  /*1340*/  @!P0 FMUL R4, R17, R22 ;  /* 0x0000001611048220 */ /* 0x000fe20000400000 */
[----:B------:R-:W-:-:S09]  /*1350*/  @!P0 MOV R5, R28 ;  /* 0x0000001c00058202 */ /* 0x000fd20000000f00 */
[----:B------:R-:W-:Y:S05]  /*1360*/  @P1 BRA `(.L_x_48) ;  /* 0x00000000000c1947 */ /* 0x000fea0003800000 */
[----:B------:R-:W-:-:S07]  /*1370*/  MOV R14, 0x1390 ;  /* 0x00001390000e7802 */ /* 0x000fce0000000f00 */
[----:B------:R-:W-:Y:S05]  /*1380*/  CALL.REL.NOINC `($__internal_2_$__cuda_sm20_rcp_rn_f32_slowpath) ;  /* 0x00000004001c7944 */ /* 0x000fea0003c00000 */
[----:B------:R-:W-:Y:S05]  /*1390*/  BRA `(.L_x_49) ;  /* 0x0000000000107947 */ /* 0x000fea0003800000 */
.L_x_48:
[----:B------:R-:W0:Y:S02]  /*13a0*/  MUFU.RCP R12, R25 ;  /* 0x00000019000c7308 */ /* 0x000e240000001000 */
[----:B0-----:R-:W-:-:S04]  /*13b0*/  FFMA R13, R25, R12, -1 ;  /* 0xbf800000190d7423 */ /* 0x001fc8000000000c */
[----:B------:R-:W-:-:S04]  /*13c0*/  FADD.FTZ R13, -R13, -RZ ;  /* 0x800000ff0d0d7221 */ /* 0x000fc80000010100 */
[----:B------:R-:W-:-:S07]  /*13d0*/  FFMA R15, R12, R13, R12 ;  /* 0x0000000d0c0f7223 */ /* 0x000fce000000000c */
.L_x_49:
[----:B------:R-:W-:Y:S05]  /*13e0*/  BSYNC.RECONVERGENT B1 ;  /* 0x0000000000017941 */ /* 0x000fea0003800200 */
.L_x_47:
[----:B------:R-:W-:Y:S02]  /*13f0*/  FSETP.GEU.AND P0, PT, R15, R5, PT ;  /* 0x000000050f00720b */ /* 0x000fe40003f0e000 */
[----:B------:R-:W-:-:S11]  /*1400*/  IADD3 R16, PT, PT, R16, 0x2, RZ ;  /* 0x0000000210107810 */ /* 0x000fd60007ffe0ff */
[-C--:B------:R-:W-:Y:S01]  /*1410*/  @!P0 FMUL R2, R26, R25.reuse ;  /* 0x000000191a028220 */ /* 0x080fe20000400000 */
[-C--:B------:R-:W-:Y:S01]  /*1420*/  @!P0 FMUL R3, R24, R25.reuse ;  /* 0x0000001918038220 */ /* 0x080fe20000400000 */
[----:B------:R-:W-:Y:S01]  /*1430*/  @!P0 FMUL R4, R23, R25 ;  /* 0x0000001917048220 */ /* 0x000fe20000400000 */
[----:B------:R-:W-:-:S07]  /*1440*/  @!P0 MOV R5, R15 ;  /* 0x0000000f00058202 */ /* 0x000fce0000000f00 */
.L_x_43:
[----:B------:R-:W0:Y:S02]  /*1450*/  LDCU UR4, c[0x0][0x39c] ;  /* 0x00007380ff0477ac */ /* 0x000e240008000800 */
[----:B0-----:R-:W-:-:S04]  /*1460*/  ULOP3.LUT UR4, UR4, 0x1, URZ, 0xc0, !UPT ;  /* 0x0000000104047892 */ /* 0x001fc8000f8ec0ff */
[----:B------:R-:W-:-:S09]  /*1470*/  UISETP.NE.U32.AND UP0, UPT, UR4, 0x1, UPT ;  /* 0x000000010400788c */ /* 0x000fd2000bf05070 */
[----:B------:R-:W-:Y:S05]  /*1480*/  BRA.U UP0, `(.L_x_28) ;  /* 0x0000000100b07547 */ /* 0x000fea000b800000 */
        /* <DEDUP_REMOVED lines=13> */
[----:B------:R-:W-:-:S04]  /*1560*/  FMUL R17, R14, UR5 ;  /* 0x000000050e117c20 */ /* 0x000fc80008400000 */
        /* <DEDUP_REMOVED lines=20> */
[----:B------:R-:W-:Y:S05]  /*16b0*/  BRA `(.L_x_52) ;  /* 0x0000000000107947 */ /* 0x000fea0003800000 */
.L_x_51:
[----:B------:R-:W0:Y:S02]  /*16c0*/  MUFU.RCP R15, R16 ;  /* 0x00000010000f7308 */ /* 0x000e240000001000 */
[----:B0-----:R-:W-:-:S04]  /*16d0*/  FFMA R12, R16, R15, -1 ;  /* 0xbf800000100c7423 */ /* 0x001fc8000000000f */
[----:B------:R-:W-:-:S04]  /*16e0*/  FADD.FTZ R12, -R12, -RZ ;  /* 0x800000ff0c0c7221 */ /* 0x000fc80000010100 */
[----:B------:R-:W-:-:S07]  /*16f0*/  FFMA R15, R15, R12, R15 ;  /* 0x0000000c0f0f7223 */ /* 0x000fce000000000f */
.L_x_52:
[----:B------:R-:W-:Y:S05]  /*1700*/  BSYNC.RECONVERGENT B1 ;  /* 0x0000000000017941 */ /* 0x000fea0003800200 */
.L_x_50:
[----:B------:R-:W-:-:S13]  /*1710*/  FSETP.GEU.AND P0, PT, R15, R5, PT ;  /* 0x000000050f00720b */ /* 0x000fda0003f0e000 */
[-C--:B------:R-:W-:Y:S01]  /*1720*/  @!P0 FMUL R2, R10, R16.reuse ;  /* 0x000000100a028220 */ /* 0x080fe20000400000 */
[-C--:B------:R-:W-:Y:S01]  /*1730*/  @!P0 FMUL R3, R9, R16.reuse ;  /* 0x0000001009038220 */ /* 0x080fe20000400000 */
[----:B------:R-:W-:-:S07]  /*1740*/  @!P0 FMUL R4, R8, R16 ;  /* 0x0000001008048220 */ /* 0x000fce0000400000 */
.L_x_28:
[----:B------:R-:W0:Y:S01]  /*1750*/  LDC.64 R8, c[0x0][0x3c8] ;  /* 0x0000f200ff087b82 */ /* 0x000e220000000a00 */
[----:B------:R-:W-:Y:S01]  /*1760*/  R2UR UR4, R20 ;  /* 0x00000000140472ca */ /* 0x000fe200000e0000 */
[----:B------:R-:W-:Y:S01]  /*1770*/  FMUL R10, R7, R3 ;  /* 0x00000003070a7220 */ /* 0x000fe20000400000 */
[----:B------:R-:W-:-:S03]  /*1780*/  R2UR UR5, R21 ;  /* 0x00000000150572ca */ /* 0x000fc600000e0000 */
[----:B------:R-:W-:-:S04]  /*1790*/  FFMA R11, R11, R2, R10 ;  /* 0x000000020b0b7223 */ /* 0x000fc8000000000a */
[----:B------:R-:W-:Y:S01]  /*17a0*/  FFMA R11, R6, R4, R11 ;  /* 0x00000004060b7223 */ /* 0x000fe2000000000b */
[----:B0-----:R-:W-:-:S05]  /*17b0*/  IMAD.WIDE.U32 R2, R0, 0x4, R8 ;  /* 0x0000000400027825 */ /* 0x001fca00078e0008 */
[----:B------:R0:W-:Y:S02]  /*17c0*/  STG.E desc[UR4][R2.64], R11 ;  /* 0x0000000b02007986 */ /* 0x0001e4000c101904 */
.L_x_27:
[----:B------:R-:W-:Y:S05]  /*17d0*/  BSYNC.RECONVERGENT B0 ;  /* 0x0000000000007941 */ /* 0x000fea0003800200 */
.L_x_26:
[----:B------:R-:W-:Y:S06]  /*17e0*/  BAR.SYNC.DEFER_BLOCKING 0x0 ;  /* 0x0000000000007b1d */ /* 0x000fec0000010000 */
[----:B------:R-:W-:Y:S05]  /*17f0*/  EXIT ;  /* 0x000000000000794d */ /* 0x000fea0003800000 */
        .weak           $__internal_2_$__cuda_sm20_rcp_rn_f32_slowpath
        .type           $__internal_2_$__cuda_sm20_rcp_rn_f32_slowpath,@function
        .size           $__internal_2_$__cuda_sm20_rcp_rn_f32_slowpath,(.L_x_118 - $__internal_2_$__cuda_sm20_rcp_rn_f32_slowpath)
$__internal_2_$__cuda_sm20_rcp_rn_f32_slowpath:
[----:B------:R-:W-:Y:S01]  /*1800*/  SHF.L.U32 R12, R25, 0x1, RZ ;  /* 0x00000001190c7819 */ /* 0x000fe200000006ff */
[----:B------:R-:W-:Y:S03]  /*1810*/  BSSY.RECONVERGENT B2, `(.L_x_53) ;  /* 0x0000030000027945 */ /* 0x000fe60003800200 */
[----:B------:R-:W-:-:S04]  /*1820*/  SHF.R.U32.HI R12, RZ, 0x18, R12 ;  /* 0x00000018ff0c7819 */ /* 0x000fc8000001160c */
[----:B------:R-:W-:-:S13]  /*1830*/  ISETP.NE.U32.AND P0, PT, R12, RZ, PT ;  /* 0x000000ff0c00720c */ /* 0x000fda0003f05070 */
[----:B------:R-:W-:Y:S05]  /*1840*/  @P0 BRA `(.L_x_54) ;  /* 0x0000000000280947 */ /* 0x000fea0003800000 */
[----:B------:R-:W-:-:S04]  /*1850*/  SHF.L.U32 R12, R25, 0x1, RZ ;  /* 0x00000001190c7819 */ /* 0x000fc800000006ff */
[----:B------:R-:W-:-:S13]  /*1860*/  ISETP.NE.AND P0, PT, R12, RZ, PT ;  /* 0x000000ff0c00720c */ /* 0x000fda0003f05270 */
[----:B------:R-:W-:Y:S01]  /*1870*/  @P0 FFMA R13, R25, 1.84467440737095516160e+19, RZ ;  /* 0x5f800000190d0823 */ /* 0x000fe200000000ff */
[----:B------:R-:W-:Y:S08]  /*1880*/  @!P0 MUFU.RCP R15, R25 ;  /* 0x00000019000f8308 */ /* 0x000ff00000001000 */
[----:B------:R-:W0:Y:S02]  /*1890*/  @P0 MUFU.RCP R12, R13 ;  /* 0x0000000d000c0308 */ /* 0x000e240000001000 */
[----:B0-----:R-:W-:-:S04]  /*18a0*/  @P0 FFMA R13, R13, R12, -1 ;  /* 0xbf8000000d0d0423 */ /* 0x001fc8000000000c */
[----:B------:R-:W-:-:S04]  /*18b0*/  @P0 FADD.FTZ R13, -R13, -RZ ;  /* 0x800000ff0d0d0221 */ /* 0x000fc80000010100 */
[----:B------:R-:W-:-:S04]  /*18c0*/  @P0 FFMA R13, R12, R13, R12 ;  /* 0x0000000d0c0d0223 */ /* 0x000fc8000000000c */
[----:B------:R-:W-:Y:S01]  /*18d0*/  @P0 FFMA R15, R13, 1.84467440737095516160e+19, RZ ;  /* 0x5f8000000d0f0823 */ /* 0x000fe200000000ff */
[----:B------:R-:W-:Y:S06]  /*18e0*/  BRA `(.L_x_55) ;  /* 0x0000000000887947 */ /* 0x000fec0003800000 */
.L_x_54:
[----:B------:R-:W-:-:S04]  /*18f0*/  IADD3 R13, PT, PT, R12, -0xfd, RZ ;  /* 0xffffff030c0d7810 */ /* 0x000fc80007ffe0ff */
[----:B------:R-:W-:-:S13]  /*1900*/  ISETP.GT.U32.AND P0, PT, R13, 0x1, PT ;  /* 0x000000010d00780c */ /* 0x000fda0003f04070 */
[----:B------:R-:W-:Y:S05]  /*1910*/  @P0 BRA `(.L_x_56) ;  /* 0x0000000000780947 */ /* 0x000fea0003800000 */
[----:B------:R-:W-:Y:S02]  /*1920*/  LOP3.LUT R29, R25, 0x7fffff, RZ, 0xc0, !PT ;  /* 0x007fffff191d7812 */ /* 0x000fe400078ec0ff */
[----:B------:R-:W-:Y:S02]  /*1930*/  IADD3 R12, PT, PT, R12, -0xfc, RZ ;  /* 0xffffff040c0c7810 */ /* 0x000fe40007ffe0ff */
[----:B------:R-:W-:-:S04]  /*1940*/  LOP3.LUT R29, R29, 0x3f800000, RZ, 0xfc, !PT ;  /* 0x3f8000001d1d7812 */ /* 0x000fc800078efcff */
[----:B------:R-:W0:Y:S02]  /*1950*/  MUFU.RCP R30, R29 ;  /* 0x0000001d001e7308 */ /* 0x000e240000001000 */
[----:B0-----:R-:W-:-:S04]  /*1960*/  FFMA R29, R29, R30, -1 ;  /* 0xbf8000001d1d7423 */ /* 0x001fc8000000001e */
[----:B------:R-:W-:-:S04]  /*1970*/  FADD.FTZ R29, -R29, -RZ ;  /* 0x800000ff1d1d7221 */ /* 0x000fc80000010100 */
[CCC-:B------:R-:W-:Y:S01]  /*1980*/  FFMA.RM R15, R30.reuse, R29.reuse, R30.reuse ;  /* 0x0000001d1e0f7223 */ /* 0x1c0fe2000000401e */
[----:B------:R-:W-:-:S04]  /*1990*/  FFMA.RP R29, R30, R29, R30 ;  /* 0x0000001d1e1d7223 */ /* 0x000fc8000000801e */
[C---:B------:R-:W-:Y:S02]  /*19a0*/  LOP3.LUT R30, R15.reuse, 0x7fffff, RZ, 0xc0, !PT ;  /* 0x007fffff0f1e7812 */ /* 0x040fe400078ec0ff */
[----:B------:R-:W-:Y:S01]  /*19b0*/  FSETP.NEU.FTZ.AND P0, PT, R15, R29, PT ;  /* 0x0000001d0f00720b */ /* 0x000fe20003f1d000 */
[----:B------:R-:W-:Y:S01]  /*19c0*/  HFMA2 R15, -RZ, RZ, 0, 1.78813934326171875e-07 ;  /* 0x00000003ff0f7431 */ /* 0x000fe200000001ff */
[----:B------:R-:W-:Y:S02]  /*19d0*/  LOP3.LUT R30, R30, 0x800000, RZ, 0xfc, !PT ;  /* 0x008000001e1e7812 */ /* 0x000fe400078efcff */
[----:B------:R-:W-:Y:S02]  /*19e0*/  SEL R29, RZ, 0xffffffff, !P0 ;  /* 0xffffffffff1d7807 */ /* 0x000fe40004000000 */
[----:B------:R-:W-:Y:S02]  /*19f0*/  SHF.R.U32.HI R12, RZ, R12, R30 ;  /* 0x0000000cff0c7219 */ /* 0x000fe4000001161e */
[----:B------:R-:W-:-:S02]  /*1a00*/  IADD3 R29, PT, PT, -R29, RZ, RZ ;  /* 0x000000ff1d1d7210 */ /* 0x000fc40007ffe1ff */
[-C--:B------:R-:W-:Y:S02]  /*1a10*/  SHF.L.U32 R15, R15, R13.reuse, RZ ;  /* 0x0000000d0f0f7219 */ /* 0x080fe400000006ff */
[----:B------:R-:W-:Y:S02]  /*1a20*/  LOP3.LUT P1, RZ, R29, R13, R30, 0xf8, !PT ;  /* 0x0000000d1dff7212 */ /* 0x000fe4000782f81e */
[----:B------:R-:W-:-:S04]  /*1a30*/  LOP3.LUT R15, R15, R30, RZ, 0xc0, !PT ;  /* 0x0000001e0f0f7212 */ /* 0x000fc800078ec0ff */
[----:B------:R-:W-:-:S04]  /*1a40*/  SHF.R.U32.HI R15, RZ, R13, R15 ;  /* 0x0000000dff0f7219 */ /* 0x000fc8000001160f */
[C---:B------:R-:W-:Y:S02]  /*1a50*/  LOP3.LUT P0, RZ, R15.reuse, 0x1, RZ, 0xc0, !PT ;  /* 0x000000010fff7812 */ /* 0x040fe4000780c0ff */
[----:B------:R-:W-:-:S04]  /*1a60*/  LOP3.LUT P2, RZ, R15, 0x2, RZ, 0xc0, !PT ;  /* 0x000000020fff7812 */ /* 0x000fc8000784c0ff */
[----:B------:R-:W-:Y:S02]  /*1a70*/  PLOP3.LUT P0, PT, P0, P1, P2, 0xe0, 0x0 ;  /* 0x000000000000781c */ /* 0x000fe40000703c20 */
[----:B------:R-:W-:Y:S02]  /*1a80*/  LOP3.LUT P1, RZ, R25, 0x7fffff, RZ, 0xc0, !PT ;  /* 0x007fffff19ff7812 */ /* 0x000fe4000782c0ff */
[----:B------:R-:W-:-:S04]  /*1a90*/  SEL R13, RZ, 0x1, !P0 ;  /* 0x00000001ff0d7807 */ /* 0x000fc80004000000 */
[----:B------:R-:W-:-:S04]  /*1aa0*/  IADD3 R13, PT, PT, -R13, RZ, RZ ;  /* 0x000000ff0d0d7210 */ /* 0x000fc80007ffe1ff */
[----:B------:R-:W-:-:S13]  /*1ab0*/  ISETP.GE.AND P0, PT, R13, RZ, PT ;  /* 0x000000ff0d00720c */ /* 0x000fda0003f06270 */
[----:B------:R-:W-:-:S04]  /*1ac0*/  @!P0 IADD3 R12, PT, PT, R12, 0x1, RZ ;  /* 0x000000010c0c8810 */ /* 0x000fc80007ffe0ff */
[----:B------:R-:W-:-:S04]  /*1ad0*/  @!P1 SHF.L.U32 R12, R12, 0x1, RZ ;  /* 0x000000010c0c9819 */ /* 0x000fc800000006ff */
[----:B------:R-:W-:Y:S01]  /*1ae0*/  LOP3.LUT R15, R12, 0x80000000, R25, 0xf8, !PT ;  /* 0x800000000c0f7812 */ /* 0x000fe200078ef819 */
[----:B------:R-:W-:Y:S06]  /*1af0*/  BRA `(.L_x_55) ;  /* 0x0000000000047947 */ /* 0x000fec0003800000 */
.L_x_56:
[----:B------:R0:W1:Y:S02]  /*1b00*/  MUFU.RCP R15, R25 ;  /* 0x00000019000f7308 */ /* 0x0000640000001000 */
.L_x_55:
[----:B------:R-:W-:Y:S05]  /*1b10*/  BSYNC.RECONVERGENT B2 ;  /* 0x0000000000027941 */ /* 0x000fea0003800200 */
.L_x_53:
[----:B------:R-:W-:Y:S01]  /*1b20*/  HFMA2 R13, -RZ, RZ, 0, 0 ;  /* 0x00000000ff0d7431 */ /* 0x000fe200000001ff */
[----:B------:R-:W-:-:S04]  /*1b30*/  MOV R12, R14 ;  /* 0x0000000e000c7202 */ /* 0x000fc80000000f00 */
[----:B01----:R-:W-:Y:S05]  /*1b40*/  RET.REL.NODEC R12 `(_Z11p2shell_GPUffffffiibP6float4S0_S0_S0_Pf) ;  /* 0xffffffe40c2c7950 */ /* 0x003fea0003c3ffff */
.L_x_57:
        /* <DEDUP_REMOVED lines=11> */
.L_x_118:


//--------------------- .text._Z14calcProtMu_GPUifffP6float4S0_ --------------------------
	.section	.text._Z14calcProtMu_GPUifffP6float4S0_,"ax",@progbits
	.align	128
        .global         _Z14calcProtMu_GPUifffP6float4S0_
        .type           _Z14calcProtMu_GPUifffP6float4S0_,@function
        .size           _Z14calcProtMu_GPUifffP6float4S0_,(.L_x_124 - _Z14calcProtMu_GPUifffP6float4S0_)
        .other          _Z14calcProtMu_GPUifffP6float4S0_,@"STO_CUDA_ENTRY STV_DEFAULT"
_Z14calcProtMu_GPUifffP6float4S0_:
.text._Z14calcProtMu_GPUifffP6float4S0_:
[----:B------:R-:W-:Y:S01]  /*0000*/  LDC R1, c[0x0][0x37c] ;  /* 0x0000df00ff017b82 */ /* 0x000fe20000000800 */
[----:B------:R-:W0:Y:S07]  /*0010*/  S2R R0, SR_TID.X ;  /* 0x0000000000007919 */ /* 0x000e2e0000002100 */
[----:B------:R-:W0:Y:S01]  /*0020*/  S2UR UR4, SR_CTAID.X ;  /* 0x00000000000479c3 */ /* 0x000e220000002500 */
[----:B------:R-:W1:Y:S01]  /*0030*/  LDCU UR5, c[0x0][0x380] ;  /* 0x00007000ff0577ac */ /* 0x000e620008000800 */
[----:B------:R-:W-:Y:S06]  /*0040*/  BSSY.RECONVERGENT B0, `(.L_x_58) ;  /* 0x0000015000007945 */ /* 0x000fec0003800200 */
[----:B------:R-:W0:Y:S02]  /*0050*/  LDC R9, c[0x0][0x360] ;  /* 0x0000d800ff097b82 */ /* 0x000e240000000800 */
[----:B0-----:R-:W-:-:S05]  /*0060*/  IMAD R9, R9, UR4, R0 ;  /* 0x0000000409097c24 */ /* 0x001fca000f8e0200 */
[----:B-1----:R-:W-:-:S13]  /*0070*/  ISETP.GE.U32.AND P0, PT, R9, UR5, PT ;  /* 0x0000000509007c0c */ /* 0x002fda000bf06070 */
[----:B------:R-:W-:Y:S05]  /*0080*/  @P0 BRA `(.L_x_59) ;  /* 0x0000000000400947 */ /* 0x000fea0003800000 */
[----:B------:R-:W0:Y:S01]  /*0090*/  LDC.64 R4, c[0x0][0x390] ;  /* 0x0000e400ff047b82 */ /* 0x000e220000000a00 */
[----:B------:R-:W1:Y:S01]  /*00a0*/  LDCU.64 UR4, c[0x0][0x358] ;  /* 0x00006b00ff0477ac */ /* 0x000e620008000a00 */
[----:B------:R-:W2:Y:S06]  /*00b0*/  LDCU.64 UR8, c[0x0][0x388] ;  /* 0x00007100ff0877ac */ /* 0x000eac0008000a00 */
[----:B------:R-:W3:Y:S01]  /*00c0*/  LDC.64 R2, c[0x0][0x398] ;  /* 0x0000e600ff027b82 */ /* 0x000ee20000000a00 */
[----:B------:R-:W4:Y:S01]  /*00d0*/  LDCU UR6, c[0x0][0x384] ;  /* 0x00007080ff0677ac */ /* 0x000f220008000800 */
[----:B0-----:R-:W-:-:S06]  /*00e0*/  IMAD.WIDE.U32 R4, R9, 0x10, R4 ;  /* 0x0000001009047825 */ /* 0x001fcc00078e0004 */
[----:B-1----:R-:W2:Y:S01]  /*00f0*/  LDG.E.128 R4, desc[UR4][R4.64] ;  /* 0x0000000404047981 */ /* 0x002ea2000c1e1d00 */
[----:B---3--:R-:W-:-:S04]  /*0100*/  IMAD.WIDE.U32 R2, R9, 0x10, R2 ;  /* 0x0000001009027825 */ /* 0x008fc800078e0002 */
[----:B--2---:R-:W-:Y:S01]  /*0110*/  FADD R10, R5, -UR8 ;  /* 0x80000008050a7e21 */ /* 0x004fe20008000000 */
[----:B----4-:R-:W-:Y:S01]  /*0120*/  FADD R0, R4, -UR6 ;  /* 0x8000000604007e21 */ /* 0x010fe20008000000 */
[----:B------:R-:W-:Y:S01]  /*0130*/  FADD R6, R6, -UR9 ;  /* 0x8000000906067e21 */ /* 0x000fe20008000000 */
[----:B------:R-:W-:Y:S01]  /*0140*/  MOV R11, R7 ;  /* 0x00000007000b7202 */ /* 0x000fe20000000f00 */
[C---:B------:R-:W-:Y:S01]  /*0150*/  FMUL R9, R7.reuse, R10 ;  /* 0x0000000a07097220 */ /* 0x040fe20000400000 */
[C---:B------:R-:W-:Y:S01]  /*0160*/  FMUL R8, R7.reuse, R0 ;  /* 0x0000000007087220 */ /* 0x040fe20000400000 */
[----:B------:R-:W-:-:S05]  /*0170*/  FMUL R10, R7, R6 ;  /* 0x00000006070a7220 */ /* 0x000fca0000400000 */
[----:B------:R0:W-:Y:S02]  /*0180*/  STG.E.128 desc[UR4][R2.64], R8 ;  /* 0x0000000802007986 */ /* 0x0001e4000c101d04 */
.L_x_59:
[----:B------:R-:W-:Y:S05]  /*0190*/  BSYNC.RECONVERGENT B0 ;  /* 0x0000000000007941 */ /* 0x000fea0003800200 */
.L_x_58:
[----:B------:R-:W-:Y:S06]  /*01a0*/  BAR.SYNC.DEFER_BLOCKING 0x0 ;  /* 0x0000000000007b1d */ /* 0x000fec0000010000 */
[----:B------:R-:W-:Y:S05]  /*01b0*/  EXIT ;  /* 0x000000000000794d */ /* 0x000fea0003800000 */
.L_x_60:
        /* <DEDUP_REMOVED lines=12> */
.L_x_124:


//--------------------- .text._Z12cosShell_GPUiffffP6float4S0_S0_S0_ --------------------------
	.section	.text._Z12cosShell_GPUiffffP6float4S0_S0_S0_,"ax",@progbits
	.align	128
        .global         _Z12cosShell_GPUiffffP6float4S0_S0_S0_
        .type           _Z12cosShell_GPUiffffP6float4S0_S0_S0_,@function
        .size           _Z12cosShell_GPUiffffP6float4S0_S0_S0_,(.L_x_119 - _Z12cosShell_GPUiffffP6float4S0_S0_S0_)
        .other          _Z12cosShell_GPUiffffP6float4S0_S0_S0_,@"STO_CUDA_ENTRY STV_DEFAULT"
_Z12cosShell_GPUiffffP6float4S0_S0_S0_:
.text._Z12cosShell_GPUiffffP6float4S0_S0_S0_:
        /* <DEDUP_REMOVED lines=18> */
[----:B------:R-:W-:Y:S01]  /*0120*/  R2UR UR8, R10 ;  /* 0x000000000a0872ca */ /* 0x000fe200000e0000 */
[----:B------:R-:W0:Y:S01]  /*0130*/  LDC R9, c[0x0][0x390] ;  /* 0x0000e400ff097b82 */ /* 0x000e220000000800 */
[----:B------:R-:W-:Y:S01]  /*0140*/  R2UR UR9, R11 ;  /* 0x000000000b0972ca */ /* 0x000fe200000e0000 */
[----:B--2---:R-:W-:-:S04]  /*0150*/  IMAD.WIDE.U32 R12, R8, 0x10, R12 ;  /* 0x00000010080c7825 */ /* 0x004fc800078e000c */
[----:B------:R-:W2:Y:S01]  /*0160*/  LDG.E.128 R4, desc[UR6][R4.64] ;  /* 0x0000000604047981 */ /* 0x000ea2000c1e1d00 */
[----:B------:R-:W1:Y:S03]  /*0170*/  LDCU UR6, c[0x0][0x384] ;  /* 0x00007080ff0677ac */ /* 0x000e660008000800 */
[----:B------:R-:W4:Y:S01]  /*0180*/  LDG.E.128 R12, desc[UR4][R12.64] ;  /* 0x000000040c0c7981 */ /* 0x000f22000c1e1d00 */
[----:B------:R-:W5:Y:S01]  /*0190*/  LDCU.64 UR4, c[0x0][0x388] ;  /* 0x00007100ff0477ac */ /* 0x000f620008000a00 */
[----:B---3--:R-:W-:-:S06]  /*01a0*/  IMAD.WIDE.U32 R16, R8, 0x10, R16 ;  /* 0x0000001008107825 */ /* 0x008fcc00078e0010 */
[----:B------:R-:W3:Y:S01]  /*01b0*/  LDG.E.128 R16, desc[UR8][R16.64] ;  /* 0x0000000810107981 */ /* 0x000ee2000c1e1d00 */
[----:B------:R-:W-:Y:S01]  /*01c0*/  BSSY.RECONVERGENT B1, `(.L_x_63) ;  /* 0x0000023000017945 */ /* 0x000fe20003800200 */
        /* <DEDUP_REMOVED lines=10> */
[----:B------:R-:W-:-:S04]  /*0270*/  FFMA R2, R3, R3, R2 ;  /* 0x0000000303027223 */ /* 0x000fc80000000002 */
[----:B------:R-:W-:-:S05]  /*0280*/  FFMA R2, R7, R7, R2 ;  /* 0x0000000707027223 */ /* 0x000fca0000000002 */
[----:B------:R-:W-:-:S13]  /*0290*/  FSETP.GEU.AND P0, PT, |R2|, 1.175494350822287508e-38, PT ;  /* 0x008000000200780b */ /* 0x000fda0003f0e200 */
[----:B------:R-:W-:-:S04]  /*02a0*/  @!P0 FMUL R2, R2, 16777216 ;  /* 0x4b80000002028820 */ /* 0x000fc80000400000 */
[----:B------:R-:W2:Y:S02]  /*02b0*/  MUFU.RSQ R4, R2 ;  /* 0x0000000200047308 */ /* 0x000ea40000001400 */
[----:B--2---:R-:W-:-:S04]  /*02c0*/  @!P0 FMUL R4, R4, 4096 ;  /* 0x4580000004048820 */ /* 0x004fc80000400000 */
[-C--:B------:R-:W-:Y:S01]  /*02d0*/  FMUL R0, R0, R4.reuse ;  /* 0x0000000400007220 */ /* 0x080fe20000400000 */
[----:B------:R-:W-:-:S03]  /*02e0*/  FMUL R3, R3, R4 ;  /* 0x0000000403037220 */ /* 0x000fc60000400000 */
[----:B-----5:R-:W-:Y:S01]  /*02f0*/  FMUL R0, R0, UR4 ;  /* 0x0000000400007c20 */ /* 0x020fe20008400000 */
[----:B------:R-:W-:Y:S01]  /*0300*/  FMUL R4, R7, R4 ;  /* 0x0000000407047220 */ /* 0x000fe20000400000 */
[----:B0-----:R-:W0:Y:S02]  /*0310*/  MUFU.RCP R5, R9 ;  /* 0x0000000900057308 */ /* 0x001e240000001000 */
[----:B-1----:R-:W-:-:S04]  /*0320*/  FFMA R3, R3, UR6, R0 ;  /* 0x0000000603037c23 */ /* 0x002fc80008000000 */
[----:B------:R-:W-:-:S05]  /*0330*/  FFMA R3, R4, UR5, R3 ;  /* 0x0000000504037c23 */ /* 0x000fca0008000003 */
[----:B------:R-:W-:-:S04]  /*0340*/  FMNMX.NAN R2, R3, -1, !PT ;  /* 0xbf80000003027809 */ /* 0x000fc80007820000 */
[----:B------:R-:W-:Y:S01]  /*0350*/  FMNMX.NAN R2, R2, 1, PT ;  /* 0x3f80000002027809 */ /* 0x000fe20003820000 */
[----:B0-----:R-:W-:-:S03]  /*0360*/  FFMA R0, R5, -R9, 1 ;  /* 0x3f80000005007423 */ /* 0x001fc60000000809 */
[----:B------:R-:W0:Y:S01]  /*0370*/  FCHK P0, R2, R9 ;  /* 0x0000000902007302 */ /* 0x000e220000000000 */
[----:B------:R-:W-:-:S04]  /*0380*/  FFMA R5, R5, R0, R5 ;  /* 0x0000000005057223 */ /* 0x000fc80000000005 */
[----:B------:R-:W-:-:S04]  /*0390*/  FFMA R0, R2, R5, RZ ;  /* 0x0000000502007223 */ /* 0x000fc800000000ff */
[----:B------:R-:W-:-:S04]  /*03a0*/  FFMA R3, R0, -R9, R2 ;  /* 0x8000000900037223 */ /* 0x000fc80000000002 */
[----:B------:R-:W-:Y:S01]  /*03b0*/  FFMA R0, R5, R3, R0 ;  /* 0x0000000305007223 */ /* 0x000fe20000000000 */
[----:B0-----:R-:W-:Y:S06]  /*03c0*/  @!P0 BRA `(.L_x_64) ;  /* 0x0000000000088947 */ /* 0x001fec0003800000 */
[----:B------:R-:W-:-:S07]  /*03d0*/  MOV R4, 0x3f0 ;  /* 0x000003f000047802 */ /* 0x000fce0000000f00 */
[----:B------:R-:W-:Y:S05]  /*03e0*/  CALL.REL.NOINC `($__internal_3_$__cuda_sm3x_div_rn_noftz_f32_slowpath) ;  /* 0x0000000000387944 */ /* 0x000fea0003c00000 */
.L_x_64:
[----:B------:R-:W-:Y:S05]  /*03f0*/  BSYNC.RECONVERGENT B1 ;  /* 0x0000000000017941 */ /* 0x000fea0003800200 */
.L_x_63:
[----:B------:R-:W0:Y:S01]  /*0400*/  F2I.NTZ R0, R0 ;  /* 0x0000000000007305 */ /* 0x000e220000203100 */
[----:B------:R-:W1:Y:S01]  /*0410*/  LDC.64 R4, c[0x0][0x3b0] ;  /* 0x0000ec00ff047b82 */ /* 0x000e620000000a00 */
[----:B------:R-:W-:Y:S02]  /*0420*/  R2UR UR4, R10 ;  /* 0x000000000a0472ca */ /* 0x000fe400000e0000 */
[----:B------:R-:W-:Y:S01]  /*0430*/  R2UR UR5, R11 ;  /* 0x000000000b0572ca */ /* 0x000fe200000e0000 */
[----:B0-----:R-:W-:-:S05]  /*0440*/  VIADD R3, R0, 0x1 ;  /* 0x0000000100037836 */ /* 0x001fca0000000000 */
[----:B------:R-:W-:-:S04]  /*0450*/  I2FP.F32.S32 R6, R3 ;  /* 0x0000000300067245 */ /* 0x000fc80000201400 */
[----:B------:R-:W0:Y:S01]  /*0460*/  F2I.NTZ R3, R6 ;  /* 0x0000000600037305 */ /* 0x000e220000203100 */
[----:B-1----:R-:W-:Y:S01]  /*0470*/  IMAD.WIDE.U32 R8, R8, 0x10, R4 ;  /* 0x0000001008087825 */ /* 0x002fe200078e0004 */
[----:B0-----:R-:W-:-:S05]  /*0480*/  I2FP.F32.S32 R3, R3 ;  /* 0x0000000300037245 */ /* 0x001fca0000201400 */
[----:B------:R0:W-:Y:S02]  /*0490*/  STG.E.64 desc[UR4][R8.64], R2 ;  /* 0x0000000208007986 */ /* 0x0001e4000c101b04 */
.L_x_62:
[----:B------:R-:W-:Y:S05]  /*04a0*/  BSYNC.RECONVERGENT B0 ;  /* 0x0000000000007941 */ /* 0x000fea0003800200 */
.L_x_61:
[----:B------:R-:W-:Y:S06]  /*04b0*/  BAR.SYNC.DEFER_BLOCKING 0x0 ;  /* 0x0000000000007b1d */ /* 0x000fec0000010000 */
[----:B------:R-:W-:Y:S05]  /*04c0*/  EXIT ;  /* 0x000000000000794d */ /* 0x000fea0003800000 */
        .weak           $__internal_3_$__cuda_sm3x_div_rn_noftz_f32_slowpath
        .type           $__internal_3_$__cuda_sm3x_div_rn_noftz_f32_slowpath,@function
        .size           $__internal_3_$__cuda_sm3x_div_rn_noftz_f32_slowpath,(.L_x_119 - $__internal_3_$__cuda_sm3x_div_rn_noftz_f32_slowpath)
$__internal_3_$__cuda_sm3x_div_rn_noftz_f32_slowpath:
[----:B------:R-:W0:Y:S01]  /*04d0*/  LDC R3, c[0x0][0x390] ;  /* 0x0000e400ff037b82 */ /* 0x000e220000000800 */
[--C-:B------:R-:W-:Y:S01]  /*04e0*/  SHF.R.U32.HI R0, RZ, 0x17, R2.reuse ;  /* 0x00000017ff007819 */ /* 0x100fe20000011602 */
[----:B------:R-:W1:Y:S01]  /*04f0*/  LDCU UR4, c[0x0][0x390] ;  /* 0x00007200ff0477ac */ /* 0x000e620008000800 */
[----:B------:R-:W-:Y:S01]  /*0500*/  BSSY.RECONVERGENT B2, `(.L_x_65) ;  /* 0x0000064000027945 */ /* 0x000fe20003800200 */
[----:B------:R-:W-:Y:S01]  /*0510*/  IMAD.MOV.U32 R6, RZ, RZ, R2 ;  /* 0x000000ffff067224 */ /* 0x000fe200078e0002 */
[----:B------:R-:W-:-:S05]  /*0520*/  LOP3.LUT R0, R0, 0xff, RZ, 0xc0, !PT ;  /* 0x000000ff00007812 */ /* 0x000fca00078ec0ff */
[----:B------:R-:W-:Y:S02]  /*0530*/  VIADD R12, R0, 0xffffffff ;  /* 0xffffffff000c7836 */ /* 0x000fe40000000000 */
[----:B-1----:R-:W-:Y:S01]  /*0540*/  IMAD.U32 R7, RZ, RZ, UR4 ;  /* 0x00000004ff077e24 */ /* 0x002fe2000f8e00ff */
[----:B0-----:R-:W-:-:S04]  /*0550*/  SHF.R.U32.HI R5, RZ, 0x17, R3 ;  /* 0x00000017ff057819 */ /* 0x001fc80000011603 */
[----:B------:R-:W-:-:S05]  /*0560*/  LOP3.LUT R5, R5, 0xff, RZ, 0xc0, !PT ;  /* 0x000000ff05057812 */ /* 0x000fca00078ec0ff */
[----:B------:R-:W-:-:S05]  /*0570*/  VIADD R13, R5, 0xffffffff ;  /* 0xffffffff050d7836 */ /* 0x000fca0000000000 */
[----:B------:R-:W-:-:S04]  /*0580*/  ISETP.GT.U32.AND P0, PT, R13, 0xfd, PT ;  /* 0x000000fd0d00780c */ /* 0x000fc80003f04070 */
[----:B------:R-:W-:-:S13]  /*0590*/  ISETP.GT.U32.OR P0, PT, R12, 0xfd, P0 ;  /* 0x000000fd0c00780c */ /* 0x000fda0000704470 */
[----:B------:R-:W-:Y:S01]  /*05a0*/  @!P0 IMAD.MOV.U32 R9, RZ, RZ, RZ ;  /* 0x000000ffff098224 */ /* 0x000fe200078e00ff */
[----:B------:R-:W-:Y:S06]  /*05b0*/  @!P0 BRA `(.L_x_66) ;  /* 0x00000000005c8947 */ /* 0x000fec0003800000 */
[----:B------:R-:W-:Y:S02]  /*05c0*/  FSETP.GTU.FTZ.AND P0, PT, |R2|, +INF , PT ;  /* 0x7f8000000200780b */ /* 0x000fe40003f1c200 */
[----:B------:R-:W-:-:S04]  /*05d0*/  FSETP.GTU.FTZ.AND P1, PT, |R3|, +INF , PT ;  /* 0x7f8000000300780b */ /* 0x000fc80003f3c200 */
[----:B------:R-:W-:-:S13]  /*05e0*/  PLOP3.LUT P0, PT, P0, P1, PT, 0xf8, 0x8f ;  /* 0x00000000008f781c */ /* 0x000fda0000703f70 */
[----:B------:R-:W-:Y:S05]  /*05f0*/  @P0 BRA `(.L_x_67) ;  /* 0x00000004004c0947 */ /* 0x000fea0003800000 */
[----:B------:R-:W-:-:S13]  /*0600*/  LOP3.LUT P0, RZ, R7, 0x7fffffff, R6, 0xc8, !PT ;  /* 0x7fffffff07ff7812 */ /* 0x000fda000780c806 */
[----:B------:R-:W-:Y:S05]  /*0610*/  @!P0 BRA `(.L_x_68) ;  /* 0x00000004003c8947 */ /* 0x000fea0003800000 */
[C---:B------:R-:W-:Y:S02]  /*0620*/  FSETP.NEU.FTZ.AND P2, PT, |R2|.reuse, +INF , PT ;  /* 0x7f8000000200780b */ /* 0x040fe40003f5d200 */
[----:B------:R-:W-:Y:S02]  /*0630*/  FSETP.NEU.FTZ.AND P1, PT, |R3|, +INF , PT ;  /* 0x7f8000000300780b */ /* 0x000fe40003f3d200 */
[----:B------:R-:W-:-:S11]  /*0640*/  FSETP.NEU.FTZ.AND P0, PT, |R2|, +INF , PT ;  /* 0x7f8000000200780b */ /* 0x000fd60003f1d200 */
[----:B------:R-:W-:Y:S05]  /*0650*/  @!P1 BRA !P2, `(.L_x_68) ;  /* 0x00000004002c9947 */ /* 0x000fea0005000000 */
[----:B------:R-:W-:-:S04]  /*0660*/  LOP3.LUT P2, RZ, R6, 0x7fffffff, RZ, 0xc0, !PT ;  /* 0x7fffffff06ff7812 */ /* 0x000fc8000784c0ff */
[----:B------:R-:W-:-:S13]  /*0670*/  PLOP3.LUT P1, PT, P1, P2, PT, 0x2f, 0xf2 ;  /* 0x0000000000f2781c */ /* 0x000fda0000f24577 */
[----:B------:R-:W-:Y:S05]  /*0680*/  @P1 BRA `(.L_x_69) ;  /* 0x0000000400181947 */ /* 0x000fea0003800000 */
[----:B------:R-:W-:-:S04]  /*0690*/  LOP3.LUT P1, RZ, R7, 0x7fffffff, RZ, 0xc0, !PT ;  /* 0x7fffffff07ff7812 */ /* 0x000fc8000782c0ff */
[----:B------:R-:W-:-:S13]  /*06a0*/  PLOP3.LUT P0, PT, P0, P1, PT, 0x2f, 0xf2 ;  /* 0x0000000000f2781c */ /* 0x000fda0000702577 */
[----:B------:R-:W-:Y:S05]  /*06b0*/  @P0 BRA `(.L_x_70) ;  /* 0x0000000400000947 */ /* 0x000fea0003800000 */
[----:B------:R-:W-:Y:S02]  /*06c0*/  ISETP.GE.AND P0, PT, R12, RZ, PT ;  /* 0x000000ff0c00720c */ /* 0x000fe40003f06270 */
[----:B------:R-:W-:-:S11]  /*06d0*/  ISETP.GE.AND P1, PT, R13, RZ, PT ;  /* 0x000000ff0d00720c */ /* 0x000fd60003f26270 */
[----:B------:R-:W-:Y:S02]  /*06e0*/  @P0 IMAD.MOV.U32 R9, RZ, RZ, RZ ;  /* 0x000000ffff090224 */ /* 0x000fe400078e00ff */
[----:B------:R-:W-:Y:S01]  /*06f0*/  @!P0 FFMA R6, R2, 1.84467440737095516160e+19, RZ ;  /* 0x5f80000002068823 */ /* 0x000fe200000000ff */
[----:B------:R-:W-:Y:S02]  /*0700*/  @!P0 IMAD.MOV.U32 R9, RZ, RZ, -0x40 ;  /* 0xffffffc0ff098424 */ /* 0x000fe400078e00ff */
[----:B------:R-:W-:Y:S02]  /*0710*/  @!P1 FFMA R7, R3, 1.84467440737095516160e+19, RZ ;  /* 0x5f80000003079823 */ /* 0x000fe400000000ff */
[----:B------:R-:W-:-:S07]  /*0720*/  @!P1 VIADD R9, R9, 0x40 ;  /* 0x0000004009099836 */ /* 0x000fce0000000000 */
.L_x_66:
[----:B------:R-:W-:Y:S01]  /*0730*/  LEA R12, R5, 0xc0800000, 0x17 ;  /* 0xc0800000050c7811 */ /* 0x000fe200078eb8ff */
[----:B------:R-:W-:Y:S01]  /*0740*/  VIADD R3, R0, 0xffffff81 ;  /* 0xffffff8100037836 */ /* 0x000fe20000000000 */
[----:B------:R-:W-:Y:S02]  /*0750*/  BSSY.RECONVERGENT B3, `(.L_x_71) ;  /* 0x0000035000037945 */ /* 0x000fe40003800200 */
[----:B------:R-:W-:Y:S01]  /*0760*/  IADD3 R12, PT, PT, -R12, R7, RZ ;  /* 0x000000070c0c7210 */ /* 0x000fe20007ffe1ff */
[----:B------:R-:W-:-:S03]  /*0770*/  IMAD R0, R3, -0x800000, R6 ;  /* 0xff80000003007824 */ /* 0x000fc600078e0206 */
[----:B------:R-:W0:Y:S01]  /*0780*/  MUFU.RCP R7, R12 ;  /* 0x0000000c00077308 */ /* 0x000e220000001000 */
[----:B------:R-:W-:-:S04]  /*0790*/  FADD.FTZ R13, -R12, -RZ ;  /* 0x800000ff0c0d7221 */ /* 0x000fc80000010100 */
[----:B0-----:R-:W-:-:S04]  /*07a0*/  FFMA R14, R7, R13, 1 ;  /* 0x3f800000070e7423 */ /* 0x001fc8000000000d */
[----:B------:R-:W-:-:S04]  /*07b0*/  FFMA R15, R7, R14, R7 ;  /* 0x0000000e070f7223 */ /* 0x000fc80000000007 */
[----:B------:R-:W-:-:S04]  /*07c0*/  FFMA R6, R0, R15, RZ ;  /* 0x0000000f00067223 */ /* 0x000fc800000000ff */
[----:B------:R-:W-:-:S04]  /*07d0*/  FFMA R7, R13, R6, R0 ;  /* 0x000000060d077223 */ /* 0x000fc80000000000 */
[----:B------:R-:W-:Y:S01]  /*07e0*/  FFMA R14, R15, R7, R6 ;  /* 0x000000070f0e7223 */ /* 0x000fe20000000006 */
[----:B------:R-:W-:-:S03]  /*07f0*/  IADD3 R6, PT, PT, R3, 0x7f, -R5 ;  /* 0x0000007f03067810 */ /* 0x000fc60007ffe805 */
[----:B------:R-:W-:Y:S02]  /*0800*/  FFMA R13, R13, R14, R0 ;  /* 0x0000000e0d0d7223 */ /* 0x000fe40000000000 */
[----:B------:R-:W-:Y:S02]  /*0810*/  IMAD.IADD R6, R6, 0x1, R9 ;  /* 0x0000000106067824 */ /* 0x000fe400078e0209 */
[----:B------:R-:W-:-:S05]  /*0820*/  FFMA R0, R15, R13, R14 ;  /* 0x0000000d0f007223 */ /* 0x000fca000000000e */
[----:B------:R-:W-:-:S04]  /*0830*/  SHF.R.U32.HI R3, RZ, 0x17, R0 ;  /* 0x00000017ff037819 */ /* 0x000fc80000011600 */
[----:B------:R-:W-:-:S05]  /*0840*/  LOP3.LUT R3, R3, 0xff, RZ, 0xc0, !PT ;  /* 0x000000ff03037812 */ /* 0x000fca00078ec0ff */
[----:B------:R-:W-:-:S04]  /*0850*/  IMAD.IADD R7, R3, 0x1, R6 ;  /* 0x0000000103077824 */ /* 0x000fc800078e0206 */
[----:B------:R-:W-:-:S05]  /*0860*/  VIADD R3, R7, 0xffffffff ;  /* 0xffffffff07037836 */ /* 0x000fca0000000000 */
[----:B------:R-:W-:-:S13]  /*0870*/  ISETP.GE.U32.AND P0, PT, R3, 0xfe, PT ;  /* 0x000000fe0300780c */ /* 0x000fda0003f06070 */
[----:B------:R-:W-:Y:S05]  /*0880*/  @!P0 BRA `(.L_x_72) ;  /* 0x0000000000808947 */ /* 0x000fea0003800000 */
[----:B------:R-:W-:-:S13]  /*0890*/  ISETP.GT.AND P0, PT, R7, 0xfe, PT ;  /* 0x000000fe0700780c */ /* 0x000fda0003f04270 */
[----:B------:R-:W-:Y:S05]  /*08a0*/  @P0 BRA `(.L_x_73) ;  /* 0x00000000006c0947 */ /* 0x000fea0003800000 */
[----:B------:R-:W-:-:S13]  /*08b0*/  ISETP.GE.AND P0, PT, R7, 0x1, PT ;  /* 0x000000010700780c */ /* 0x000fda0003f06270 */
[----:B------:R-:W-:Y:S05]  /*08c0*/  @P0 BRA `(.L_x_74) ;  /* 0x0000000000740947 */ /* 0x000fea0003800000 */
[----:B------:R-:W-:Y:S02]  /*08d0*/  ISETP.GE.AND P0, PT, R7, -0x18, PT ;  /* 0xffffffe80700780c */ /* 0x000fe40003f06270 */
[----:B------:R-:W-:-:S11]  /*08e0*/  LOP3.LUT R0, R0, 0x80000000, RZ, 0xc0, !PT ;  /* 0x8000000000007812 */ /* 0x000fd600078ec0ff */
[----:B------:R-:W-:Y:S05]  /*08f0*/  @!P0 BRA `(.L_x_74) ;  /* 0x0000000000688947 */ /* 0x000fea0003800000 */
[-CC-:B------:R-:W-:Y:S01]  /*0900*/  FFMA.RZ R3, R15, R13.reuse, R14.reuse ;  /* 0x0000000d0f037223 */ /* 0x180fe2000000c00e */
[----:B------:R-:W-:Y:S02]  /*0910*/  VIADD R12, R7, 0x20 ;  /* 0x00000020070c7836 */ /* 0x000fe40000000000 */
[-CC-:B------:R-:W-:Y:S01]  /*0920*/  FFMA.RM R6, R15, R13.reuse, R14.reuse ;  /* 0x0000000d0f067223 */ /* 0x180fe2000000400e */
[----:B------:R-:W-:Y:S02]  /*0930*/  ISETP.NE.AND P2, PT, R7, RZ, PT ;  /* 0x000000ff0700720c */ /* 0x000fe40003f45270 */
[----:B------:R-:W-:Y:S01]  /*0940*/  LOP3.LUT R5, R3, 0x7fffff, RZ, 0xc0, !PT ;  /* 0x007fffff03057812 */ /* 0x000fe200078ec0ff */
[----:B------:R-:W-:Y:S01]  /*0950*/  FFMA.RP R3, R15, R13, R14 ;  /* 0x0000000d0f037223 */ /* 0x000fe2000000800e */
[----:B------:R-:W-:Y:S02]  /*0960*/  ISETP.NE.AND P1, PT, R7, RZ, PT ;  /* 0x000000ff0700720c */ /* 0x000fe40003f25270 */
[----:B------:R-:W-:-:S02]  /*0970*/  LOP3.LUT R5, R5, 0x800000, RZ, 0xfc, !PT ;  /* 0x0080000005057812 */ /* 0x000fc400078efcff */
[----:B------:R-:W-:Y:S02]  /*0980*/  IADD3 R7, PT, PT, -R7, RZ, RZ ;  /* 0x000000ff07077210 */ /* 0x000fe40007ffe1ff */
[----:B------:R-:W-:Y:S02]  /*0990*/  SHF.L.U32 R12, R5, R12, RZ ;  /* 0x0000000c050c7219 */ /* 0x000fe400000006ff */
[----:B------:R-:W-:Y:S02]  /*09a0*/  FSETP.NEU.FTZ.AND P0, PT, R3, R6, PT ;  /* 0x000000060300720b */ /* 0x000fe40003f1d000 */
[----:B------:R-:W-:Y:S02]  /*09b0*/  SEL R6, R7, RZ, P2 ;  /* 0x000000ff07067207 */ /* 0x000fe40001000000 */
[----:B------:R-:W-:Y:S02]  /*09c0*/  ISETP.NE.AND P1, PT, R12, RZ, P1 ;  /* 0x000000ff0c00720c */ /* 0x000fe40000f25270 */
[----:B------:R-:W-:-:S02]  /*09d0*/  SHF.R.U32.HI R6, RZ, R6, R5 ;  /* 0x00000006ff067219 */ /* 0x000fc40000011605 */
[----:B------:R-:W-:Y:S02]  /*09e0*/  PLOP3.LUT P0, PT, P0, P1, PT, 0xf8, 0x8f ;  /* 0x00000000008f781c */ /* 0x000fe40000703f70 */
[----:B------:R-:W-:Y:S02]  /*09f0*/  SHF.R.U32.HI R12, RZ, 0x1, R6 ;  /* 0x00000001ff0c7819 */ /* 0x000fe40000011606 */
[----:B------:R-:W-:-:S04]  /*0a00*/  SEL R3, RZ, 0x1, !P0 ;  /* 0x00000001ff037807 */ /* 0x000fc80004000000 */
[----:B------:R-:W-:-:S04]  /*0a10*/  LOP3.LUT R3, R3, 0x1, R12, 0xf8, !PT ;  /* 0x0000000103037812 */ /* 0x000fc800078ef80c */
[----:B------:R-:W-:-:S05]  /*0a20*/  LOP3.LUT R3, R3, R6, RZ, 0xc0, !PT ;  /* 0x0000000603037212 */ /* 0x000fca00078ec0ff */
[----:B------:R-:W-:-:S05]  /*0a30*/  IMAD.IADD R3, R12, 0x1, R3 ;  /* 0x000000010c037824 */ /* 0x000fca00078e0203 */
[----:B------:R-:W-:Y:S01]  /*0a40*/  LOP3.LUT R0, R3, R0, RZ, 0xfc, !PT ;  /* 0x0000000003007212 */ /* 0x000fe200078efcff */
[----:B------:R-:W-:Y:S06]  /*0a50*/  BRA `(.L_x_74) ;  /* 0x0000000000107947 */ /* 0x000fec0003800000 */
.L_x_73:
[----:B------:R-:W-:-:S04]  /*0a60*/  LOP3.LUT R0, R0, 0x80000000, RZ, 0xc0, !PT ;  /* 0x8000000000007812 */ /* 0x000fc800078ec0ff */
[----:B------:R-:W-:Y:S01]  /*0a70*/  LOP3.LUT R0, R0, 0x7f800000, RZ, 0xfc, !PT ;  /* 0x7f80000000007812 */ /* 0x000fe200078efcff */
[----:B------:R-:W-:Y:S06]  /*0a80*/  BRA `(.L_x_74) ;  /* 0x0000000000047947 */ /* 0x000fec0003800000 */
.L_x_72:
[----:B------:R-:W-:-:S07]  /*0a90*/  IMAD R0, R6, 0x800000, R0 ;  /* 0x0080000006007824 */ /* 0x000fce00078e0200 */
.L_x_74:
[----:B------:R-:W-:Y:S05]  /*0aa0*/  BSYNC.RECONVERGENT B3 ;  /* 0x0000000000037941 */ /* 0x000fea0003800200 */
.L_x_71:
[----:B------:R-:W-:Y:S05]  /*0ab0*/  BRA `(.L_x_75) ;  /* 0x0000000000207947 */ /* 0x000fea0003800000 */
.L_x_70:
[----:B------:R-:W-:-:S04]  /*0ac0*/  LOP3.LUT R0, R7, 0x80000000, R6, 0x48, !PT ;  /* 0x8000000007007812 */ /* 0x000fc800078e4806 */
[----:B------:R-:W-:Y:S01]  /*0ad0*/  LOP3.LUT R0, R0, 0x7f800000, RZ, 0xfc, !PT ;  /* 0x7f80000000007812 */ /* 0x000fe200078efcff */
[----:B------:R-:W-:Y:S06]  /*0ae0*/  BRA `(.L_x_75) ;  /* 0x0000000000147947 */ /* 0x000fec0003800000 */
.L_x_69:
[----:B------:R-:W-:Y:S01]  /*0af0*/  LOP3.LUT R0, R7, 0x80000000, R6, 0x48, !PT ;  /* 0x8000000007007812 */ /* 0x000fe200078e4806 */
[----:B------:R-:W-:Y:S06]  /*0b00*/  BRA `(.L_x_75) ;  /* 0x00000000000c7947 */ /* 0x000fec0003800000 */
.L_x_68:
[----:B------:R-:W0:Y:S01]  /*0b10*/  MUFU.RSQ R0, -QNAN ;  /* 0xffc0000000007908 */ /* 0x000e220000001400 */
[----:B------:R-:W-:Y:S05]  /*0b20*/  BRA `(.L_x_75) ;  /* 0x0000000000047947 */ /* 0x000fea0003800000 */
.L_x_67:
[----:B------:R-:W-:-:S07]  /*0b30*/  FADD.FTZ R0, R2, R3 ;  /* 0x0000000302007221 */ /* 0x000fce0000010000 */
.L_x_75:
[----:B------:R-:W-:Y:S05]  /*0b40*/  BSYNC.RECONVERGENT B2 ;  /* 0x0000000000027941 */ /* 0x000fea0003800200 */
.L_x_65:
[----:B------:R-:W-:-:S04]  /*0b50*/  IMAD.MOV.U32 R5, RZ, RZ, 0x0 ;  /* 0x00000000ff057424 */ /* 0x000fc800078e00ff */
[----:B0-----:R-:W-:Y:S05]  /*0b60*/  RET.REL.NODEC R4 `(_Z12cosShell_GPUiffffP6float4S0_S0_S0_) ;  /* 0xfffffff404247950 */ /* 0x001fea0003c3ffff */
.L_x_76:
        /* <DEDUP_REMOVED lines=9> */
.L_x_119:


//--------------------- .text._Z12dvos_shl_GPUffffffiiibP6float4S0_S0_S0_S0_PfS1_ --------------------------
	.section	.text._Z12dvos_shl_GPUffffffiiibP6float4S0_S0_S0_S0_PfS1_,"ax",@progbits
	.align	128
        .global         _Z12dvos_shl_GPUffffffiiibP6float4S0_S0_S0_S0_PfS1_
        .type           _Z12dvos_shl_GPUffffffiiibP6float4S0_S0_S0_S0_PfS1_,@function
        .size           _Z12dvos_shl_GPUffffffiiibP6float4S0_S0_S0_S0_PfS1_,(.L_x_126 - _Z12dvos_shl_GPUffffffiiibP6float4S0_S0_S0_S0_PfS1_)
        .other          _Z12dvos_shl_GPUffffffiiibP6float4S0_S0_S0_S0_PfS1_,@"STO_CUDA_ENTRY STV_DEFAULT"
_Z12dvos_shl_GPUffffffiiibP6float4S0_S0_S0_S0_PfS1_:
.text._Z12dvos_shl_GPUffffffiiibP6float4S0_S0_S0_S0_PfS1_:
        /* <DEDUP_REMOVED lines=11> */
[----:B------:R-:W2:Y:S06]  /*00b0*/  LDCU UR7, c[0x0][0x39c] ;  /* 0x00007380ff0777ac */ /* 0x000eac0008000800 */
[----:B------:R-:W3:Y:S08]  /*00c0*/  LDC.64 R8, c[0x0][0x3b0] ;  /* 0x0000ec00ff087b82 */ /* 0x000ef00000000a00 */
[----:B------:R-:W4:Y:S01]  /*00d0*/  LDC.64 R12, c[0x0][0x3b8] ;  /* 0x0000ee00ff0c7b82 */ /* 0x000f220000000a00 */
[----:B0-----:R-:W-:-:S06]  /*00e0*/  IMAD.WIDE.U32 R4, R0, 0x10, R4 ;  /* 0x0000001000047825 */ /* 0x001fcc00078e0004 */
[----:B-1----:R-:W5:Y:S01]  /*00f0*/  LDG.E.128 R4, desc[UR10][R4.64] ;  /* 0x0000000a04047981 */ /* 0x002f62000c1e1d00 */
[----:B---3--:R-:W-:-:S06]  /*0100*/  IMAD.WIDE.U32 R8, R0, 0x10, R8 ;  /* 0x0000001000087825 */ /* 0x008fcc00078e0008 */
[----:B------:R-:W5:Y:S01]  /*0110*/  LDG.E.128 R8, desc[UR10][R8.64] ;  /* 0x0000000a08087981 */ /* 0x000f62000c1e1d00 */
[----:B----4-:R-:W-:-:S06]  /*0120*/  IMAD.WIDE.U32 R12, R0, 0x10, R12 ;  /* 0x00000010000c7825 */ /* 0x010fcc00078e000c */
[----:B------:R-:W5:Y:S01]  /*0130*/  LDG.E.128 R12, desc[UR10][R12.64] ;  /* 0x0000000a0c0c7981 */ /* 0x000f62000c1e1d00 */
[----:B--2---:R-:W-:Y:S01]  /*0140*/  UISETP.GE.AND UP0, UPT, UR7, 0x1, UPT ;  /* 0x000000010700788c */ /* 0x004fe2000bf06270 */
[----:B------:R-:W-:-:S08]  /*0150*/  HFMA2 R24, -RZ, RZ, 0, 0 ;  /* 0x00000000ff187431 */ /* 0x000fd000000001ff */
[----:B------:R-:W-:Y:S05]  /*0160*/  BRA.U !UP0, `(.L_x_79) ;  /* 0x0000000d088c7547 */ /* 0x000fea000b800000 */
[----:B------:R-:W-:Y:S01]  /*0170*/  UISETP.NE.AND UP0, UPT, UR7, 0x1, UPT ;  /* 0x000000010700788c */ /* 0x000fe2000bf05270 */
[----:B------:R-:W-:Y:S01]  /*0180*/  MOV R24, RZ ;  /* 0x000000ff00187202 */ /* 0x000fe20000000f00 */
[----:B------:R-:W-:Y:S01]  /*0190*/  UMOV UR4, URZ ;  /* 0x000000ff00047c82 */ /* 0x000fe20008000000 */
[----:B------:R-:W-:-:S06]  /*01a0*/  UMOV UR5, URZ ;  /* 0x000000ff00057c82 */ /* 0x000fcc0008000000 */
[----:B------:R-:W-:Y:S05]  /*01b0*/  BRA.U !UP0, `(.L_x_80) ;  /* 0x00000009084c7547 */ /* 0x000fea000b800000 */
[----:B------:R-:W0:Y:S01]  /*01c0*/  LDCU.64 UR8, c[0x0][0x3c0] ;  /* 0x00007800ff0877ac */ /* 0x000e220008000a00 */
[----:B------:R-:W-:Y:S01]  /*01d0*/  MOV R24, RZ ;  /* 0x000000ff00187202 */ /* 0x000fe20000000f00 */
[----:B------:R-:W-:Y:S01]  /*01e0*/  ULOP3.LUT UR4, UR7, 0x7ffffffe, URZ, 0xc0, !UPT ;  /* 0x7ffffffe07047892 */ /* 0x000fe2000f8ec0ff */
[----:B------:R-:W1:Y:S01]  /*01f0*/  LDCU.64 UR16, c[0x0][0x390] ;  /* 0x00007200ff1077ac */ /* 0x000e620008000a00 */
[----:B------:R-:W2:Y:S02]  /*0200*/  LDCU.128 UR12, c[0x0][0x380] ;  /* 0x00007000ff0c77ac */ /* 0x000ea40008000c00 */
[----:B------:R-:W-:Y:S02]  /*0210*/  UIADD3 UR4, UPT, UPT, -UR4, URZ, URZ ;  /* 0x000000ff04047290 */ /* 0x000fe4000fffe1ff */
[----:B0-----:R-:W-:-:S04]  /*0220*/  UIADD3 UR5, UP0, UPT, UR8, 0x10, URZ ;  /* 0x0000001008057890 */ /* 0x001fc8000ff1e0ff */
[----:B------:R-:W-:Y:S02]  /*0230*/  UIADD3.X UR6, UPT, UPT, URZ, UR9, URZ, UP0, !UPT ;  /* 0x00000009ff067290 */ /* 0x000fe400087fe4ff */
[----:B------:R-:W-:-:S04]  /*0240*/  MOV R2, UR5 ;  /* 0x0000000500027c02 */ /* 0x000fc80008000f00 */
[----:B-12---:R-:W-:-:S07]  /*0250*/  MOV R3, UR6 ;  /* 0x0000000600037c02 */ /* 0x006fce0008000f00 */
.L_x_81:
[----:B------:R-:W2:Y:S04]  /*0260*/  LDG.E.128 R20, desc[UR10][R2.64+-0x10] ;  /* 0xfffff00a02147981 */ /* 0x000ea8000c1e1d00 */
[----:B------:R-:W3:Y:S01]  /*0270*/  LDG.E.128 R16, desc[UR10][R2.64] ;  /* 0x0000000a02107981 */ /* 0x000ee2000c1e1d00 */
[----:B------:R-:W-:-:S04]  /*0280*/  UIADD3 UR4, UPT, UPT, UR4, 0x2, URZ ;  /* 0x0000000204047890 */ /* 0x000fc8000fffe0ff */
[----:B------:R-:W-:Y:S01]  /*0290*/  UISETP.NE.AND UP0, UPT, UR4, URZ, UPT ;  /* 0x000000ff0400728c */ /* 0x000fe2000bf05270 */
[----:B--2--5:R-:W-:Y:S01]  /*02a0*/  FADD R31, -R6, R22 ;  /* 0x00000016061f7221 */ /* 0x024fe20000000100 */
[--C-:B------:R-:W-:Y:S01]  /*02b0*/  FADD R25, -R4, R20.reuse ;  /* 0x0000001404197221 */ /* 0x100fe20000000100 */
[----:B------:R-:W-:Y:S01]  /*02c0*/  FADD R34, -R8, R20 ;  /* 0x0000001408227221 */ /* 0x000fe20000000100 */
[--C-:B------:R-:W-:Y:S01]  /*02d0*/  FADD R26, -R5, R21.reuse ;  /* 0x00000015051a7221 */ /* 0x100fe20000000100 */
[----:B------:R-:W-:Y:S01]  /*02e0*/  FMUL R32, R31, UR17 ;  /* 0x000000111f207c20 */ /* 0x000fe20008400000 */
[----:B------:R-:W-:Y:S01]  /*02f0*/  FMUL R27, R25, UR15 ;  /* 0x0000000f191b7c20 */ /* 0x000fe20008400000 */
[----:B------:R-:W-:Y:S01]  /*0300*/  FMUL R35, R34, UR15 ;  /* 0x0000000f22237c20 */ /* 0x000fe20008400000 */
[----:B------:R-:W-:Y:S01]  /*0310*/  FMUL R33, R26, UR16 ;  /* 0x000000101a217c20 */ /* 0x000fe20008400000 */
[----:B------:R-:W-:Y:S01]  /*0320*/  FADD R29, -R9, R21 ;  /* 0x00000015091d7221 */ /* 0x000fe20000000100 */
[----:B------:R0:W1:Y:S03]  /*0330*/  FRND R28, R27 ;  /* 0x0000001b001c7307 */ /* 0x0000660000201000 */
[----:B------:R-:W-:-:S05]  /*0340*/  FMUL R30, R29, UR16 ;  /* 0x000000101d1e7c20 */ /* 0x000fca0008400000 */
[----:B------:R-:W2:Y:S01]  /*0350*/  FRND R32, R32 ;  /* 0x0000002000207307 */ /* 0x000ea20000201000 */
[----:B0-----:R-:W-:-:S04]  /*0360*/  FADD R27, -R12, R20 ;  /* 0x000000140c1b7221 */ /* 0x001fc80000000100 */
[----:B------:R-:W-:Y:S01]  /*0370*/  FMUL R36, R27, UR15 ;  /* 0x0000000f1b247c20 */ /* 0x000fe20008400000 */
[----:B-1----:R-:W-:Y:S02]  /*0380*/  FFMA R25, -R28, UR12, R25 ;  /* 0x0000000c1c197c23 */ /* 0x002fe40008000119 */
[----:B------:R-:W0:Y:S01]  /*0390*/  FRND R35, R35 ;  /* 0x0000002300237307 */ /* 0x000e220000201000 */
[--C-:B------:R-:W-:Y:S01]  /*03a0*/  FADD R28, -R10, R22.reuse ;  /* 0x000000160a1c7221 */ /* 0x100fe20000000100 */
[----:B------:R-:W-:-:S04]  /*03b0*/  FADD R22, -R14, R22 ;  /* 0x000000160e167221 */ /* 0x000fc80000000100 */
[----:B------:R-:W-:Y:S01]  /*03c0*/  FMUL R37, R22, UR17 ;  /* 0x0000001116257c20 */ /* 0x000fe20008400000 */
[----:B--2---:R-:W-:Y:S01]  /*03d0*/  FFMA R20, -R32, UR14, R31 ;  /* 0x0000000e20147c23 */ /* 0x004fe2000800011f */
[----:B------:R-:W1:Y:S01]  /*03e0*/  FRND R33, R33 ;  /* 0x0000002100217307 */ /* 0x000e620000201000 */
[----:B------:R-:W-:Y:S01]  /*03f0*/  FADD R31, -R13, R21 ;  /* 0x000000150d1f7221 */ /* 0x000fe20000000100 */
[----:B0-----:R-:W-:-:S03]  /*0400*/  FFMA R21, -R35, UR12, R34 ;  /* 0x0000000c23157c23 */ /* 0x001fc60008000122 */
[----:B------:R-:W-:-:S03]  /*0410*/  FMUL R34, R31, UR16 ;  /* 0x000000101f227c20 */ /* 0x000fc60008400000 */
[----:B------:R-:W0:Y:S01]  /*0420*/  FRND R30, R30 ;  /* 0x0000001e001e7307 */ /* 0x000e220000201000 */
[----:B-1----:R-:W-:Y:S01]  /*0430*/  FFMA R26, -R33, UR13, R26 ;  /* 0x0000000d211a7c23 */ /* 0x002fe2000800011a */
[----:B------:R-:W-:-:S06]  /*0440*/  FMUL R33, R28, UR17 ;  /* 0x000000111c217c20 */ /* 0x000fcc0008400000 */
[----:B------:R-:W1:Y:S01]  /*0450*/  FRND R32, R36 ;  /* 0x0000002400207307 */ /* 0x000e620000201000 */
[----:B------:R-:W-:-:S04]  /*0460*/  FMUL R26, R26, R26 ;  /* 0x0000001a1a1a7220 */ /* 0x000fc80000400000 */
[----:B------:R-:W-:Y:S01]  /*0470*/  FFMA R35, R25, R25, R26 ;  /* 0x0000001919237223 */ /* 0x000fe2000000001a */
[----:B0-----:R-:W-:Y:S02]  /*0480*/  FFMA R30, -R30, UR13, R29 ;  /* 0x0000000d1e1e7c23 */ /* 0x001fe4000800011d */
[----:B------:R-:W0:Y:S01]  /*0490*/  FRND R34, R34 ;  /* 0x0000002200227307 */ /* 0x000e220000201000 */
[----:B---3--:R-:W-:Y:S01]  /*04a0*/  FADD R25, -R5, R17 ;  /* 0x0000001105197221 */ /* 0x008fe20000000100 */
[----:B------:R-:W-:Y:S01]  /*04b0*/  FFMA R20, R20, R20, R35 ;  /* 0x0000001414147223 */ /* 0x000fe20000000023 */
[----:B-1----:R-:W-:-:S05]  /*04c0*/  FFMA R32, -R32, UR12, R27 ;  /* 0x0000000c20207c23 */ /* 0x002fca000800011b */
[----:B------:R-:W1:Y:S01]  /*04d0*/  FRND R37, R37 ;  /* 0x0000002500257307 */ /* 0x000e620000201000 */
[----:B------:R-:W-:Y:S01]  /*04e0*/  FSETP.GEU.AND P0, PT, |R20|, 1.175494350822287508e-38, PT ;  /* 0x008000001400780b */ /* 0x000fe20003f0e200 */
[----:B0-----:R-:W-:Y:S01]  /*04f0*/  FFMA R31, -R34, UR13, R31 ;  /* 0x0000000d221f7c23 */ /* 0x001fe2000800011f */
[----:B------:R-:W-:Y:S01]  /*0500*/  FMUL R34, R30, R30 ;  /* 0x0000001e1e227220 */ /* 0x000fe20000400000 */
[----:B------:R-:W-:-:S04]  /*0510*/  FMUL R30, R25, UR16 ;  /* 0x00000010191e7c20 */ /* 0x000fc80008400000 */
[----:B------:R-:W0:Y:S01]  /*0520*/  FRND R33, R33 ;  /* 0x0000002100217307 */ /* 0x000e220000201000 */
[----:B------:R-:W-:Y:S01]  /*0530*/  FMUL R31, R31, R31 ;  /* 0x0000001f1f1f7220 */ /* 0x000fe20000400000 */
[----:B------:R-:W-:Y:S01]  /*0540*/  FFMA R34, R21, R21, R34 ;  /* 0x0000001515227223 */ /* 0x000fe20000000022 */
[----:B------:R-:W-:-:S03]  /*0550*/  FADD R21, -R8, R16 ;  /* 0x0000001008157221 */ /* 0x000fc60000000100 */
[----:B------:R-:W-:Y:S01]  /*0560*/  @!P0 FMUL R20, R20, 16777216 ;  /* 0x4b80000014148820 */ /* 0x000fe20000400000 */
[----:B-1----:R-:W-:Y:S01]  /*0570*/  FFMA R27, -R37, UR14, R22 ;  /* 0x0000000e251b7c23 */ /* 0x002fe20008000116 */
[----:B------:R-:W-:Y:S01]  /*0580*/  FADD R22, -R4, R16 ;  /* 0x0000001004167221 */ /* 0x000fe20000000100 */
[----:B------:R-:W-:Y:S01]  /*0590*/  FFMA R26, R32, R32, R31 ;  /* 0x00000020201a7223 */ /* 0x000fe2000000001f */
[----:B------:R-:W1:Y:S01]  /*05a0*/  FRND R30, R30 ;  /* 0x0000001e001e7307 */ /* 0x000e620000201000 */
[----:B------:R-:W-:Y:S01]  /*05b0*/  FMUL R35, R21, UR15 ;  /* 0x0000000f15237c20 */ /* 0x000fe20008400000 */
[----:B------:R-:W-:Y:S01]  /*05c0*/  FMUL R29, R22, UR15 ;  /* 0x0000000f161d7c20 */ /* 0x000fe20008400000 */
[----:B------:R-:W-:Y:S01]  /*05d0*/  FFMA R26, R27, R27, R26 ;  /* 0x0000001b1b1a7223 */ /* 0x000fe2000000001a */
[--C-:B------:R-:W-:Y:S01]  /*05e0*/  FADD R27, -R9, R17.reuse ;  /* 0x00000011091b7221 */ /* 0x100fe20000000100 */
[----:B------:R-:W-:Y:S01]  /*05f0*/  FADD R17, -R13, R17 ;  /* 0x000000110d117221 */ /* 0x000fe20000000100 */
[----:B------:R-:W-:Y:S01]  /*0600*/  FADD R16, -R12, R16 ;  /* 0x000000100c107221 */ /* 0x000fe20000000100 */
[----:B0-----:R-:W-:Y:S01]  /*0610*/  FFMA R33, -R33, UR14, R28 ;  /* 0x0000000e21217c23 */ /* 0x001fe2000800011c */
[----:B------:R-:W0:Y:S01]  /*0620*/  FRND R29, R29 ;  /* 0x0000001d001d7307 */ /* 0x000e220000201000 */
[----:B------:R-:W-:Y:S01]  /*0630*/  FADD R28, -R6, R18 ;  /* 0x00000012061c7221 */ /* 0x000fe20000000100 */
[----:B------:R-:W-:Y:S01]  /*0640*/  FMUL R36, R27, UR16 ;  /* 0x000000101b247c20 */ /* 0x000fe20008400000 */
[----:B------:R-:W-:Y:S01]  /*0650*/  FFMA R33, R33, R33, R34 ;  /* 0x0000002121217223 */ /* 0x000fe20000000022 */
[----:B------:R-:W-:Y:S01]  /*0660*/  FSETP.GEU.AND P2, PT, |R26|, 1.175494350822287508e-38, PT ;  /* 0x008000001a00780b */ /* 0x000fe20003f4e200 */
[----:B------:R-:W-:Y:S01]  /*0670*/  FMUL R31, R28, UR17 ;  /* 0x000000111c1f7c20 */ /* 0x000fe20008400000 */
[----:B-1----:R-:W-:Y:S01]  /*0680*/  FFMA R30, -R30, UR13, R25 ;  /* 0x0000000d1e1e7c23 */ /* 0x002fe20008000119 */
[--C-:B------:R-:W-:Y:S01]  /*0690*/  FADD R25, -R10, R18.reuse ;  /* 0x000000120a197221 */ /* 0x100fe20000000100 */
[----:B------:R-:W1:Y:S01]  /*06a0*/  FRND R36, R36 ;  /* 0x0000002400247307 */ /* 0x000e620000201000 */
[----:B------:R-:W-:Y:S01]  /*06b0*/  FADD R18, -R14, R18 ;  /* 0x000000120e127221 */ /* 0x000fe20000000100 */
[----:B------:R-:W-:Y:S01]  /*06c0*/  FSETP.GEU.AND P1, PT, |R33|, 1.175494350822287508e-38, PT ;  /* 0x008000002100780b */ /* 0x000fe20003f2e200 */
[----:B0-----:R-:W-:Y:S01]  /*06d0*/  FFMA R22, -R29, UR12, R22 ;  /* 0x0000000c1d167c23 */ /* 0x001fe20008000116 */
[----:B------:R-:W-:-:S04]  /*06e0*/  FMUL R29, R25, UR17 ;  /* 0x00000011191d7c20 */ /* 0x000fc80008400000 */
[----:B------:R-:W0:Y:S01]  /*06f0*/  FRND R31, R31 ;  /* 0x0000001f001f7307 */ /* 0x000e220000201000 */
[----:B------:R-:W-:Y:S01]  /*0700*/  @!P2 FMUL R26, R26, 16777216 ;  /* 0x4b8000001a1aa820 */ /* 0x000fe20000400000 */
[----:B-1----:R-:W-:-:S06]  /*0710*/  FFMA R27, -R36, UR13, R27 ;  /* 0x0000000d241b7c23 */ /* 0x002fcc000800011b */
[----:B------:R-:W1:Y:S01]  /*0720*/  FRND R34, R29 ;  /* 0x0000001d00227307 */ /* 0x000e620000201000 */
[----:B------:R-:W-:Y:S01]  /*0730*/  @!P1 FMUL R33, R33, 16777216 ;  /* 0x4b80000021219820 */ /* 0x000fe20000400000 */
[----:B------:R-:W-:Y:S01]  /*0740*/  FMUL R27, R27, R27 ;  /* 0x0000001b1b1b7220 */ /* 0x000fe20000400000 */
[----:B0-----:R-:W-:-:S05]  /*0750*/  FFMA R28, -R31, UR14, R28 ;  /* 0x0000000e1f1c7c23 */ /* 0x001fca000800011c */
[----:B------:R0:W2:Y:S01]  /*0760*/  FRND R32, R35 ;  /* 0x0000002300207307 */ /* 0x0000a20000201000 */
[----:B------:R-:W-:Y:S01]  /*0770*/  FMUL R31, R16, UR15 ;  /* 0x0000000f101f7c20 */ /* 0x000fe20008400000 */
[----:B-1----:R-:W-:Y:S01]  /*0780*/  FFMA R34, -R34, UR14, R25 ;  /* 0x0000000e22227c23 */ /* 0x002fe20008000119 */
[----:B------:R-:W-:Y:S01]  /*0790*/  FMUL R25, R18, UR17 ;  /* 0x0000001112197c20 */ /* 0x000fe20008400000 */
[----:B0-----:R-:W-:-:S04]  /*07a0*/  FMUL R35, R17, UR16 ;  /* 0x0000001011237c20 */ /* 0x001fc80008400000 */
[----:B------:R-:W0:Y:S01]  /*07b0*/  MUFU.RSQ R33, R33 ;  /* 0x0000002100217308 */ /* 0x000e220000001400 */
[----:B--2---:R-:W-:-:S07]  /*07c0*/  FFMA R32, -R32, UR12, R21 ;  /* 0x0000000c20207c23 */ /* 0x004fce0008000115 */
[----:B------:R-:W1:Y:S01]  /*07d0*/  FRND R36, R35 ;  /* 0x0000002300247307 */ /* 0x000e620000201000 */
[----:B------:R-:W-:-:S04]  /*07e0*/  FFMA R27, R32, R32, R27 ;  /* 0x00000020201b7223 */ /* 0x000fc8000000001b */
[----:B------:R-:W-:-:S03]  /*07f0*/  FFMA R34, R34, R34, R27 ;  /* 0x0000002222227223 */ /* 0x000fc6000000001b */
[----:B------:R-:W2:Y:S01]  /*0800*/  FRND R21, R31 ;  /* 0x0000001f00157307 */ /* 0x000ea20000201000 */
[----:B0-----:R-:W-:Y:S01]  /*0810*/  @!P1 FMUL R33, R33, 4096 ;  /* 0x4580000021219820 */ /* 0x001fe20000400000 */
[----:B------:R-:W-:Y:S01]  /*0820*/  FSETP.GEU.AND P4, PT, |R34|, 1.175494350822287508e-38, PT ;  /* 0x008000002200780b */ /* 0x000fe20003f8e200 */
[----:B-1----:R-:W-:-:S05]  /*0830*/  FFMA R36, -R36, UR13, R17 ;  /* 0x0000000d24247c23 */ /* 0x002fca0008000111 */
[----:B------:R-:W0:Y:S01]  /*0840*/  FRND R25, R25 ;  /* 0x0000001900197307 */ /* 0x000e220000201000 */
[----:B------:R-:W-:Y:S01]  /*0850*/  FMUL R17, R30, R30 ;  /* 0x0000001e1e117220 */ /* 0x000fe20000400000 */
[----:B------:R-:W-:-:S03]  /*0860*/  FMUL R36, R36, R36 ;  /* 0x0000002424247220 */ /* 0x000fc60000400000 */
[----:B------:R-:W-:Y:S01]  /*0870*/  FFMA R17, R22, R22, R17 ;  /* 0x0000001616117223 */ /* 0x000fe20000000011 */
[----:B--2---:R-:W-:Y:S01]  /*0880*/  FFMA R21, -R21, UR12, R16 ;  /* 0x0000000c15157c23 */ /* 0x004fe20008000110 */
[----:B------:R-:W-:Y:S02]  /*0890*/  @!P4 FMUL R34, R34, 16777216 ;  /* 0x4b8000002222c820 */ /* 0x000fe40000400000 */
[----:B------:R-:W-:Y:S01]  /*08a0*/  FFMA R28, R28, R28, R17 ;  /* 0x0000001c1c1c7223 */ /* 0x000fe20000000011 */
[----:B------:R-:W1:Y:S01]  /*08b0*/  MUFU.RSQ R20, R20 ;  /* 0x0000001400147308 */ /* 0x000e620000001400 */
[----:B------:R-:W-:Y:S01]  /*08c0*/  FFMA R36, R21, R21, R36 ;  /* 0x0000001515247223 */ /* 0x000fe20000000024 */
[-C--:B------:R-:W-:Y:S01]  /*08d0*/  FMUL R16, R11, R23.reuse ;  /* 0x000000170b107220 */ /* 0x080fe20000400000 */
[----:B------:R-:W-:Y:S01]  /*08e0*/  FMUL R17, R7, R23 ;  /* 0x0000001707117220 */ /* 0x000fe20000400000 */
[----:B------:R-:W-:Y:S01]  /*08f0*/  FSETP.GEU.AND P3, PT, |R28|, 1.175494350822287508e-38, PT ;  /* 0x008000001c00780b */ /* 0x000fe20003f6e200 */
[----:B0-----:R-:W-:Y:S01]  /*0900*/  FFMA R25, -R25, UR14, R18 ;  /* 0x0000000e19197c23 */ /* 0x001fe20008000112 */
[----:B------:R-:W-:Y:S01]  /*0910*/  FMUL R33, R33, R16 ;  /* 0x0000001021217220 */ /* 0x000fe20000400000 */
[----:B------:R-:W-:Y:S01]  /*0920*/  FMUL R21, R11, R19 ;  /* 0x000000130b157220 */ /* 0x000fe20000400000 */
[----:B------:R-:W0:Y:S01]  /*0930*/  MUFU.RSQ R34, R34 ;  /* 0x0000002200227308 */ /* 0x000e220000001400 */
[----:B------:R-:W-:Y:S01]  /*0940*/  FFMA R36, R25, R25, R36 ;  /* 0x0000001919247223 */ /* 0x000fe20000000024 */
[----:B------:R-:W-:-:S04]  /*0950*/  FMUL R23, R15, R23 ;  /* 0x000000170f177220 */ /* 0x000fc80000400000 */
[----:B------:R-:W-:Y:S02]  /*0960*/  FSETP.GEU.AND P5, PT, |R36|, 1.175494350822287508e-38, PT ;  /* 0x008000002400780b */ /* 0x000fe40003fae200 */
[----:B------:R-:W2:Y:S01]  /*0970*/  MUFU.RSQ R26, R26 ;  /* 0x0000001a001a7308 */ /* 0x000ea20000001400 */
[----:B------:R-:W-:Y:S01]  /*0980*/  @!P3 FMUL R28, R28, 16777216 ;  /* 0x4b8000001c1cb820 */ /* 0x000fe20000400000 */
[----:B-1----:R-:W-:Y:S01]  /*0990*/  @!P0 FMUL R20, R20, 4096 ;  /* 0x4580000014148820 */ /* 0x002fe20000400000 */
[----:B------:R-:W-:-:S03]  /*09a0*/  IADD3 R2, P0, PT, R2, 0x20, RZ ;  /* 0x0000002002027810 */ /* 0x000fc60007f1e0ff */
[----:B------:R-:W-:Y:S01]  /*09b0*/  FFMA R17, R20, R17, R33 ;  /* 0x0000001114117223 */ /* 0x000fe20000000021 */
[----:B------:R-:W-:Y:S01]  /*09c0*/  IADD3.X R3, PT, PT, RZ, R3, RZ, P0, !PT ;  /* 0x00000003ff037210 */ /* 0x000fe200007fe4ff */
[----:B------:R-:W1:Y:S01]  /*09d0*/  MUFU.RSQ R28, R28 ;  /* 0x0000001c001c7308 */ /* 0x000e620000001400 */
[----:B0-----:R-:W-:Y:S02]  /*09e0*/  @!P4 FMUL R34, R34, 4096 ;  /* 0x458000002222c820 */ /* 0x001fe40000400000 */
[----:B------:R-:W-:Y:S02]  /*09f0*/  @!P5 FMUL R36, R36, 16777216 ;  /* 0x4b8000002424d820 */ /* 0x000fe40000400000 */
[----:B------:R-:W-:Y:S01]  /*0a00*/  FMUL R25, R34, R21 ;  /* 0x0000001522197220 */ /* 0x000fe20000400000 */
[-C--:B------:R-:W-:Y:S01]  /*0a10*/  FMUL R21, R7, R19.reuse ;  /* 0x0000001307157220 */ /* 0x080fe20000400000 */
[----:B------:R-:W-:Y:S02]  /*0a20*/  FMUL R19, R15, R19 ;  /* 0x000000130f137220 */ /* 0x000fe40000400000 */
[----:B------:R-:W0:Y:S01]  /*0a30*/  MUFU.RSQ R36, R36 ;  /* 0x0000002400247308 */ /* 0x000e220000001400 */
[----:B--2---:R-:W-:-:S04]  /*0a40*/  @!P2 FMUL R26, R26, 4096 ;  /* 0x458000001a1aa820 */ /* 0x004fc80000400000 */
[----:B------:R-:W-:Y:S01]  /*0a50*/  FFMA R17, R26, R23, R17 ;  /* 0x000000171a117223 */ /* 0x000fe20000000011 */
[----:B-1----:R-:W-:-:S03]  /*0a60*/  @!P3 FMUL R28, R28, 4096 ;  /* 0x458000001c1cb820 */ /* 0x002fc60000400000 */
[----:B------:R-:W-:Y:S01]  /*0a70*/  FADD R17, R17, R24 ;  /* 0x0000001811117221 */ /* 0x000fe20000000000 */
[----:B------:R-:W-:Y:S01]  /*0a80*/  FFMA R21, R28, R21, R25 ;  /* 0x000000151c157223 */ /* 0x000fe20000000019 */
[----:B0-----:R-:W-:-:S04]  /*0a90*/  @!P5 FMUL R36, R36, 4096 ;  /* 0x458000002424d820 */ /* 0x001fc80000400000 */
[----:B------:R-:W-:-:S04]  /*0aa0*/  FFMA R24, R36, R19, R21 ;  /* 0x0000001324187223 */ /* 0x000fc80000000015 */
[----:B------:R-:W-:Y:S01]  /*0ab0*/  FADD R24, R17, R24 ;  /* 0x0000001811187221 */ /* 0x000fe20000000000 */
[----:B------:R-:W-:Y:S06]  /*0ac0*/  BRA.U UP0, `(.L_x_81) ;  /* 0xfffffff500e47547 */ /* 0x000fec000b83ffff */
[----:B------:R-:W-:Y:S01]  /*0ad0*/  ULOP3.LUT UR4, UR7, 0x7ffffffe, URZ, 0xc0, !UPT ;  /* 0x7ffffffe07047892 */ /* 0x000fe2000f8ec0ff */
[----:B------:R-:W-:-:S11]  /*0ae0*/  UMOV UR5, URZ ;  /* 0x000000ff00057c82 */ /* 0x000fd60008000000 */
.L_x_80:
[----:B------:R-:W-:-:S04]  /*0af0*/  ULOP3.LUT UR6, UR7, 0x1, URZ, 0xc0, !UPT ;  /* 0x0000000107067892 */ /* 0x000fc8000f8ec0ff */
[----:B------:R-:W-:-:S09]  /*0b00*/  UISETP.NE.U32.AND UP0, UPT, UR6, 0x1, UPT ;  /* 0x000000010600788c */ /* 0x000fd2000bf05070 */
[----:B------:R-:W-:Y:S05]  /*0b10*/  BRA.U UP0, `(.L_x_79) ;  /* 0x0000000500207547 */ /* 0x000fea000b800000 */
[----:B------:R-:W0:Y:S01]  /*0b20*/  LDCU.64 UR6, c[0x0][0x3c0] ;  /* 0x00007800ff0677ac */ /* 0x000e220008000a00 */
[----:B------:R-:W1:Y:S01]  /*0b30*/  LDCU.64 UR8, c[0x0][0x390] ;  /* 0x00007200ff0877ac */ /* 0x000e620008000a00 */
[----:B0-----:R-:W-:-:S04]  /*0b40*/  ULEA UR6, UP0, UR4, UR6, 0x4 ;  /* 0x0000000604067291 */ /* 0x001fc8000f8020ff */
[----:B------:R-:W-:Y:S02]  /*0b50*/  ULEA.HI.X UR4, UR4, UR7, UR5, 0x4, UP0 ;  /* 0x0000000704047291 */ /* 0x000fe400080f2405 */
[----:B------:R-:W-:-:S04]  /*0b60*/  MOV R16, UR6 ;  /* 0x0000000600107c02 */ /* 0x000fc80008000f00 */
[----:B------:R-:W-:-:S05]  /*0b70*/  MOV R17, UR4 ;  /* 0x0000000400117c02 */ /* 0x000fca0008000f00 */
[----:B------:R-:W0:Y:S01]  /*0b80*/  LDCU.128 UR4, c[0x0][0x380] ;  /* 0x00007000ff0477ac */ /* 0x000e220008000c00 */
[----:B------:R-:W2:Y:S02]  /*0b90*/  LDG.E.128 R16, desc[UR10][R16.64] ;  /* 0x0000000a10107981 */ /* 0x000ea4000c1e1d00 */
[--C-:B--2--5:R-:W-:Y:S01]  /*0ba0*/  FADD R27, -R4, R16.reuse ;  /* 0x00000010041b7221 */ /* 0x124fe20000000100 */
[--C-:B------:R-:W-:Y:S01]  /*0bb0*/  FADD R31, -R9, R17.reuse ;  /* 0x00000011091f7221 */ /* 0x100fe20000000100 */
[--C-:B------:R-:W-:Y:S01]  /*0bc0*/  FADD R21, -R5, R17.reuse ;  /* 0x0000001105157221 */ /* 0x100fe20000000100 */
[----:B------:R-:W-:Y:S01]  /*0bd0*/  FADD R20, -R8, R16 ;  /* 0x0000001008147221 */ /* 0x000fe20000000100 */
[----:B0-----:R-:W-:Y:S01]  /*0be0*/  FMUL R30, R27, UR7 ;  /* 0x000000071b1e7c20 */ /* 0x001fe20008400000 */
[----:B-1----:R-:W-:Y:S01]  /*0bf0*/  FMUL R32, R31, UR8 ;  /* 0x000000081f207c20 */ /* 0x002fe20008400000 */
[----:B------:R-:W-:Y:S01]  /*0c00*/  FMUL R26, R21, UR8 ;  /* 0x00000008151a7c20 */ /* 0x000fe20008400000 */
[----:B------:R-:W-:Y:S01]  /*0c10*/  FMUL R3, R20, UR7 ;  /* 0x0000000714037c20 */ /* 0x000fe20008400000 */
[--C-:B------:R-:W-:Y:S01]  /*0c20*/  FADD R2, -R10, R18.reuse ;  /* 0x000000120a027221 */ /* 0x100fe20000000100 */
[----:B------:R-:W-:Y:S01]  /*0c30*/  FADD R28, -R13, R17 ;  /* 0x000000110d1c7221 */ /* 0x000fe20000000100 */
[----:B------:R-:W0:Y:S01]  /*0c40*/  FRND R30, R30 ;  /* 0x0000001e001e7307 */ /* 0x000e220000201000 */
[----:B------:R-:W-:Y:S01]  /*0c50*/  FADD R22, -R6, R18 ;  /* 0x0000001206167221 */ /* 0x000fe20000000100 */
[----:B------:R-:W-:Y:S01]  /*0c60*/  FMUL R23, R2, UR9 ;  /* 0x0000000902177c20 */ /* 0x000fe20008400000 */
[----:B------:R-:W-:Y:S01]  /*0c70*/  FMUL R29, R28, UR8 ;  /* 0x000000081c1d7c20 */ /* 0x000fe20008400000 */
[----:B------:R-:W-:Y:S01]  /*0c80*/  FADD R16, -R12, R16 ;  /* 0x000000100c107221 */ /* 0x000fe20000000100 */
[----:B------:R-:W-:Y:S01]  /*0c90*/  FMUL R25, R22, UR9 ;  /* 0x0000000916197c20 */ /* 0x000fe20008400000 */
[----:B------:R-:W-:-:S02]  /*0ca0*/  FADD R18, -R14, R18 ;  /* 0x000000120e127221 */ /* 0x000fc40000000100 */
[----:B------:R-:W1:Y:S01]  /*0cb0*/  FRND R32, R32 ;  /* 0x0000002000207307 */ /* 0x000e620000201000 */
[----:B------:R-:W-:Y:S01]  /*0cc0*/  FMUL R33, R16, UR7 ;  /* 0x0000000710217c20 */ /* 0x000fe20008400000 */
[----:B0-----:R-:W-:-:S06]  /*0cd0*/  FFMA R30, -R30, UR4, R27 ;  /* 0x000000041e1e7c23 */ /* 0x001fcc000800011b */
[----:B------:R-:W0:Y:S01]  /*0ce0*/  FRND R26, R26 ;  /* 0x0000001a001a7307 */ /* 0x000e220000201000 */
[----:B------:R-:W-:Y:S01]  /*0cf0*/  FMUL R27, R18, UR9 ;  /* 0x00000009121b7c20 */ /* 0x000fe20008400000 */
[----:B-1----:R-:W-:-:S06]  /*0d00*/  FFMA R32, -R32, UR5, R31 ;  /* 0x0000000520207c23 */ /* 0x002fcc000800011f */
[----:B------:R-:W1:Y:S01]  /*0d10*/  FRND R3, R3 ;  /* 0x0000000300037307 */ /* 0x000e620000201000 */
[----:B0-----:R-:W-:-:S07]  /*0d20*/  FFMA R26, -R26, UR5, R21 ;  /* 0x000000051a1a7c23 */ /* 0x001fce0008000115 */
[----:B------:R-:W0:Y:S01]  /*0d30*/  FRND R23, R23 ;  /* 0x0000001700177307 */ /* 0x000e220000201000 */
[----:B------:R-:W-:Y:S01]  /*0d40*/  FMUL R21, R32, R32 ;  /* 0x0000002020157220 */ /* 0x000fe20000400000 */
[----:B-1----:R-:W-:-:S06]  /*0d50*/  FFMA R20, -R3, UR4, R20 ;  /* 0x0000000403147c23 */ /* 0x002fcc0008000114 */
[----:B------:R-:W1:Y:S01]  /*0d60*/  FRND R29, R29 ;  /* 0x0000001d001d7307 */ /* 0x000e620000201000 */
[----:B------:R-:W-:Y:S01]  /*0d70*/  FMUL R3, R26, R26 ;  /* 0x0000001a1a037220 */ /* 0x000fe20000400000 */
[----:B------:R-:W-:-:S03]  /*0d80*/  FFMA R20, R20, R20, R21 ;  /* 0x0000001414147223 */ /* 0x000fc60000000015 */
[----:B------:R-:W-:Y:S01]  /*0d90*/  FFMA R30, R30, R30, R3 ;  /* 0x0000001e1e1e7223 */ /* 0x000fe20000000003 */
[----:B0-----:R-:W-:Y:S02]  /*0da0*/  FFMA R23, -R23, UR6, R2 ;  /* 0x0000000617177c23 */ /* 0x001fe40008000102 */
[----:B------:R-:W0:Y:S02]  /*0db0*/  FRND R25, R25 ;  /* 0x0000001900197307 */ /* 0x000e240000201000 */
[----:B------:R-:W-:Y:S01]  /*0dc0*/  FFMA R20, R23, R23, R20 ;  /* 0x0000001717147223 */ /* 0x000fe20000000014 */
[----:B-1----:R-:W-:-:S05]  /*0dd0*/  FFMA R29, -R29, UR5, R28 ;  /* 0x000000051d1d7c23 */ /* 0x002fca000800011c */
[----:B------:R-:W1:Y:S01]  /*0de0*/  FRND R17, R33 ;  /* 0x0000002100117307 */ /* 0x000e620000201000 */
[----:B------:R-:W-:Y:S01]  /*0df0*/  FSETP.GEU.AND P1, PT, |R20|, 1.175494350822287508e-38, PT ;  /* 0x008000001400780b */ /* 0x000fe20003f2e200 */
[----:B------:R-:W-:Y:S01]  /*0e00*/  FMUL R2, R29, R29 ;  /* 0x0000001d1d027220 */ /* 0x000fe20000400000 */
[----:B0-----:R-:W-:-:S05]  /*0e10*/  FFMA R25, -R25, UR6, R22 ;  /* 0x0000000619197c23 */ /* 0x001fca0008000116 */
[----:B------:R-:W0:Y:S01]  /*0e20*/  FRND R27, R27 ;  /* 0x0000001b001b7307 */ /* 0x000e220000201000 */
[----:B------:R-:W-:-:S05]  /*0e30*/  FFMA R25, R25, R25, R30 ;  /* 0x0000001919197223 */ /* 0x000fca000000001e */
[----:B------:R-:W-:Y:S01]  /*0e40*/  @!P1 FMUL R20, R20, 16777216 ;  /* 0x4b80000014149820 */ /* 0x000fe20000400000 */
[----:B-1----:R-:W-:Y:S01]  /*0e50*/  FFMA R17, -R17, UR4, R16 ;  /* 0x0000000411117c23 */ /* 0x002fe20008000110 */
[----:B------:R-:W-:Y:S01]  /*0e60*/  FSETP.GEU.AND P0, PT, |R25|, 1.175494350822287508e-38, PT ;  /* 0x008000001900780b */ /* 0x000fe20003f0e200 */
[----:B------:R-:W-:Y:S01]  /*0e70*/  FMUL R16, R11, R19 ;  /* 0x000000130b107220 */ /* 0x000fe20000400000 */
[----:B------:R-:W1:Y:S01]  /*0e80*/  MUFU.RSQ R3, R20 ;  /* 0x0000001400037308 */ /* 0x000e620000001400 */
[----:B------:R-:W-:Y:S01]  /*0e90*/  FFMA R2, R17, R17, R2 ;  /* 0x0000001111027223 */ /* 0x000fe20000000002 */
[----:B0-----:R-:W-:-:S04]  /*0ea0*/  FFMA R27, -R27, UR6, R18 ;  /* 0x000000061b1b7c23 */ /* 0x001fc80008000112 */
[----:B------:R-:W-:-:S05]  /*0eb0*/  FFMA R27, R27, R27, R2 ;  /* 0x0000001b1b1b7223 */ /* 0x000fca0000000002 */
[----:B------:R-:W-:Y:S01]  /*0ec0*/  @!P0 FMUL R25, R25, 16777216 ;  /* 0x4b80000019198820 */ /* 0x000fe20000400000 */
[----:B------:R-:W-:-:S03]  /*0ed0*/  FSETP.GEU.AND P2, PT, |R27|, 1.175494350822287508e-38, PT ;  /* 0x008000001b00780b */ /* 0x000fc60003f4e200 */
[----:B------:R-:W0:Y:S01]  /*0ee0*/  MUFU.RSQ R2, R25 ;  /* 0x0000001900027308 */ /* 0x000e220000001400 */
[----:B-1----:R-:W-:-:S04]  /*0ef0*/  @!P1 FMUL R3, R3, 4096 ;  /* 0x4580000003039820 */ /* 0x002fc80000400000 */
[----:B------:R-:W-:Y:S01]  /*0f00*/  FMUL R17, R3, R16 ;  /* 0x0000001003117220 */ /* 0x000fe20000400000 */
[-C--:B------:R-:W-:Y:S01]  /*0f10*/  FMUL R3, R7, R19.reuse ;  /* 0x0000001307037220 */ /* 0x080fe20000400000 */
[----:B------:R-:W-:-:S03]  /*0f20*/  FMUL R19, R15, R19 ;  /* 0x000000130f137220 */ /* 0x000fc60000400000 */
[----:B------:R-:W-:-:S04]  /*0f30*/  @!P2 FMUL R27, R27, 16777216 ;  /* 0x4b8000001b1ba820 */ /* 0x000fc80000400000 */
[----:B------:R-:W1:Y:S01]  /*0f40*/  MUFU.RSQ R18, R27 ;  /* 0x0000001b00127308 */ /* 0x000e620000001400 */
[----:B0-----:R-:W-:-:S04]  /*0f50*/  @!P0 FMUL R2, R2, 4096 ;  /* 0x4580000002028820 */ /* 0x001fc80000400000 */
[----:B------:R-:W-:Y:S01]  /*0f60*/  FFMA R3, R2, R3, R17 ;  /* 0x0000000302037223 */ /* 0x000fe20000000011 */
[----:B-1----:R-:W-:-:S04]  /*0f70*/  @!P2 FMUL R18, R18, 4096 ;  /* 0x458000001212a820 */ /* 0x002fc80000400000 */
[----:B------:R-:W-:-:S04]  /*0f80*/  FFMA R3, R18, R19, R3 ;  /* 0x0000001312037223 */ /* 0x000fc80000000003 */
[----:B------:R-:W-:-:S07]  /*0f90*/  FADD R24, R24, R3 ;  /* 0x0000000318187221 */ /* 0x000fce0000000000 */
.L_x_79:
[----:B------:R-:W0:Y:S01]  /*0fa0*/  LDC.64 R2, c[0x0][0x3d0] ;  /* 0x0000f400ff027b82 */ /* 0x000e220000000a00 */
[----:B------:R-:W1:Y:S01]  /*0fb0*/  LDCU UR7, c[0x0][0x3a0] ;  /* 0x00007400ff0777ac */ /* 0x000e620008000800 */
[----:B------:R-:W-:Y:S01]  /*0fc0*/  MOV R25, RZ ;  /* 0x000000ff00197202 */ /* 0x000fe20000000f00 */
[----:B-1----:R-:W-:Y:S01]  /*0fd0*/  UISETP.GE.AND UP0, UPT, UR7, 0x1, UPT ;  /* 0x000000010700788c */ /* 0x002fe2000bf06270 */
[----:B0-----:R-:W-:-:S05]  /*0fe0*/  IMAD.WIDE.U32 R2, R0, 0x4, R2 ;  /* 0x0000000400027825 */ /* 0x001fca00078e0002 */
[----:B------:R0:W-:Y:S03]  /*0ff0*/  STG.E desc[UR10][R2.64], R24 ;  /* 0x0000001802007986 */ /* 0x0001e6000c10190a */
[----:B------:R-:W-:Y:S05]  /*1000*/  BRA.U !UP0, `(.L_x_82) ;  /* 0x0000000d088c7547 */ /* 0x000fea000b800000 */
[----:B------:R-:W-:Y:S01]  /*1010*/  UISETP.NE.AND UP0, UPT, UR7, 0x1, UPT ;  /* 0x000000010700788c */ /* 0x000fe2000bf05270 */
[----:B------:R-:W-:Y:S01]  /*1020*/  HFMA2 R25, -RZ, RZ, 0, 0 ;  /* 0x00000000ff197431 */ /* 0x000fe200000001ff */
[----:B------:R-:W-:Y:S01]  /*1030*/  UMOV UR4, URZ ;  /* 0x000000ff00047c82 */ /* 0x000fe20008000000 */
[----:B------:R-:W-:-:S06]  /*1040*/  UMOV UR5, URZ ;  /* 0x000000ff00057c82 */ /* 0x000fcc0008000000 */
[----:B------:R-:W-:Y:S05]  /*1050*/  BRA.U !UP0, `(.L_x_83) ;  /* 0x00000009084c7547 */ /* 0x000fea000b800000 */
[----:B------:R-:W1:Y:S01]  /*1060*/  LDCU.64 UR8, c[0x0][0x3c8] ;  /* 0x00007900ff0877ac */ /* 0x000e620008000a00 */
[----:B------:R-:W-:Y:S01]  /*1070*/  MOV R25, RZ ;  /* 0x000000ff00197202 */ /* 0x000fe20000000f00 */
[----:B------:R-:W-:Y:S01]  /*1080*/  ULOP3.LUT UR4, UR7, 0x7ffffffe, URZ, 0xc0, !UPT ;  /* 0x7ffffffe07047892 */ /* 0x000fe2000f8ec0ff */
[----:B------:R-:W2:Y:S01]  /*1090*/  LDCU.64 UR16, c[0x0][0x390] ;  /* 0x00007200ff1077ac */ /* 0x000ea20008000a00 */
[----:B------:R-:W3:Y:S02]  /*10a0*/  LDCU.128 UR12, c[0x0][0x380] ;  /* 0x00007000ff0c77ac */ /* 0x000ee40008000c00 */
[----:B------:R-:W-:Y:S02]  /*10b0*/  UIADD3 UR4, UPT, UPT, -UR4, URZ, URZ ;  /* 0x000000ff04047290 */ /* 0x000fe4000fffe1ff */
[----:B-1----:R-:W-:-:S04]  /*10c0*/  UIADD3 UR5, UP0, UPT, UR8, 0x10, URZ ;  /* 0x0000001008057890 */ /* 0x002fc8000ff1e0ff */
[----:B------:R-:W-:Y:S02]  /*10d0*/  UIADD3.X UR6, UPT, UPT, URZ, UR9, URZ, UP0, !UPT ;  /* 0x00000009ff067290 */ /* 0x000fe400087fe4ff */
[----:B0-----:R-:W-:-:S04]  /*10e0*/  MOV R2, UR5 ;  /* 0x0000000500027c02 */ /* 0x001fc80008000f00 */
[----:B--23--:R-:W-:-:S07]  /*10f0*/  MOV R3, UR6 ;  /* 0x0000000600037c02 */ /* 0x00cfce0008000f00 */
.L_x_84:
[----:B------:R-:W2:Y:S04]  /*1100*/  LDG.E.128 R20, desc[UR10][R2.64+-0x10] ;  /* 0xfffff00a02147981 */ /* 0x000ea8000c1e1d00 */
[----:B------:R-:W3:Y:S01]  /*1110*/  LDG.E.128 R16, desc[UR10][R2.64] ;  /* 0x0000000a02107981 */ /* 0x000ee2000c1e1d00 */
[----:B------:R-:W-:-:S04]  /*1120*/  UIADD3 UR4, UPT, UPT, UR4, 0x2, URZ ;  /* 0x0000000204047890 */ /* 0x000fc8000fffe0ff */
[----:B------:R-:W-:Y:S01]  /*1130*/  UISETP.NE.AND UP0, UPT, UR4, URZ, UPT ;  /* 0x000000ff0400728c */ /* 0x000fe2000bf05270 */
[----:B--2--5:R-:W-:Y:S01]  /*1140*/  FADD R24, -R4, R20 ;  /* 0x0000001404187221 */ /* 0x024fe20000000100 */
[----:B------:R-:W-:Y:S01]  /*1150*/  FADD R31, -R6, R22 ;  /* 0x00000016061f7221 */ /* 0x000fe20000000100 */
[----:B------:R-:W-:Y:S01]  /*1160*/  FADD R34, -R8, R20 ;  /* 0x0000001408227221 */ /* 0x000fe20000000100 */
[--C-:B------:R-:W-:Y:S01]  /*1170*/  FADD R26, -R5, R21.reuse ;  /* 0x00000015051a7221 */ /* 0x100fe20000000100 */
[----:B------:R-:W-:Y:S01]  /*1180*/  FMUL R27, R24, UR15 ;  /* 0x0000000f181b7c20 */ /* 0x000fe20008400000 */
[----:B------:R-:W-:Y:S01]  /*1190*/  FMUL R32, R31, UR17 ;  /* 0x000000111f207c20 */ /* 0x000fe20008400000 */
[----:B------:R-:W-:Y:S01]  /*11a0*/  FMUL R35, R34, UR15 ;  /* 0x0000000f22237c20 */ /* 0x000fe20008400000 */
[----:B------:R-:W-:Y:S01]  /*11b0*/  FMUL R28, R26, UR16 ;  /* 0x000000101a1c7c20 */ /* 0x000fe20008400000 */
[----:B------:R-:W-:Y:S02]  /*11c0*/  FADD R29, -R9, R21 ;  /* 0x00000015091d7221 */ /* 0x000fe40000000100 */
[----:B------:R-:W0:Y:S02]  /*11d0*/  FRND R27, R27 ;  /* 0x0000001b001b7307 */ /* 0x000e240000201000 */
[----:B------:R-:W-:-:S06]  /*11e0*/  FMUL R30, R29, UR16 ;  /* 0x000000101d1e7c20 */ /* 0x000fcc0008400000 */
[----:B------:R-:W1:Y:S01]  /*11f0*/  FRND R32, R32 ;  /* 0x0000002000207307 */ /* 0x000e620000201000 */
[----:B0-----:R-:W-:-:S07]  /*1200*/  FFMA R24, -R27, UR12, R24 ;  /* 0x0000000c1b187c23 */ /* 0x001fce0008000118 */
[----:B------:R-:W0:Y:S01]  /*1210*/  FRND R35, R35 ;  /* 0x0000002300237307 */ /* 0x000e220000201000 */
[----:B------:R-:W-:-:S04]  /*1220*/  FADD R27, -R12, R20 ;  /* 0x000000140c1b7221 */ /* 0x000fc80000000100 */
[----:B------:R-:W-:Y:S01]  /*1230*/  FMUL R36, R27, UR15 ;  /* 0x0000000f1b247c20 */ /* 0x000fe20008400000 */
[----:B-1----:R-:W-:Y:S02]  /*1240*/  FFMA R20, -R32, UR14, R31 ;  /* 0x0000000e20147c23 */ /* 0x002fe4000800011f */
[----:B------:R1:W2:Y:S01]  /*1250*/  FRND R33, R28 ;  /* 0x0000001c00217307 */ /* 0x0002a20000201000 */
[----:B------:R-:W-:Y:S01]  /*1260*/  FADD R31, -R13, R21 ;  /* 0x000000150d1f7221 */ /* 0x000fe20000000100 */
[----:B0-----:R-:W-:-:S03]  /*1270*/  FFMA R21, -R35, UR12, R34 ;  /* 0x0000000c23157c23 */ /* 0x001fc60008000122 */
[----:B------:R-:W-:Y:S01]  /*1280*/  FMUL R34, R31, UR16 ;  /* 0x000000101f227c20 */ /* 0x000fe20008400000 */
[--C-:B-1----:R-:W-:Y:S01]  /*1290*/  FADD R28, -R10, R22.reuse ;  /* 0x000000160a1c7221 */ /* 0x102fe20000000100 */
[----:B------:R-:W-:Y:S01]  /*12a0*/  FADD R22, -R14, R22 ;  /* 0x000000160e167221 */ /* 0x000fe20000000100 */
[----:B------:R-:W0:Y:S03]  /*12b0*/  FRND R32, R36 ;  /* 0x0000002400207307 */ /* 0x000e260000201000 */
[----:B------:R-:W-:Y:S01]  /*12c0*/  FMUL R37, R22, UR17 ;  /* 0x0000001116257c20 */ /* 0x000fe20008400000 */
[----:B--2---:R-:W-:Y:S01]  /*12d0*/  FFMA R26, -R33, UR13, R26 ;  /* 0x0000000d211a7c23 */ /* 0x004fe2000800011a */
[----:B------:R-:W-:-:S03]  /*12e0*/  FMUL R33, R28, UR17 ;  /* 0x000000111c217c20 */ /* 0x000fc60008400000 */
[----:B------:R-:W1:Y:S01]  /*12f0*/  FRND R34, R34 ;  /* 0x0000002200227307 */ /* 0x000e620000201000 */
[----:B------:R-:W-:-:S04]  /*1300*/  FMUL R35, R26, R26 ;  /* 0x0000001a1a237220 */ /* 0x000fc80000400000 */
[----:B------:R-:W-:Y:S01]  /*1310*/  FFMA R35, R24, R24, R35 ;  /* 0x0000001818237223 */ /* 0x000fe20000000023 */
[----:B---3--:R-:W-:Y:S01]  /*1320*/  FADD R24, -R5, R17 ;  /* 0x0000001105187221 */ /* 0x008fe20000000100 */
[----:B0-----:R-:W-:Y:S01]  /*1330*/  FFMA R32, -R32, UR12, R27 ;  /* 0x0000000c20207c23 */ /* 0x001fe2000800011b */
[----:B------:R-:W0:Y:S01]  /*1340*/  FRND R33, R33 ;  /* 0x0000002100217307 */ /* 0x000e220000201000 */
[----:B------:R-:W-:-:S05]  /*1350*/  FFMA R20, R20, R20, R35 ;  /* 0x0000001414147223 */ /* 0x000fca0000000023 */
[----:B------:R-:W-:Y:S01]  /*1360*/  FSETP.GEU.AND P0, PT, |R20|, 1.175494350822287508e-38, PT ;  /* 0x008000001400780b */ /* 0x000fe20003f0e200 */
[----:B-1----:R-:W-:Y:S01]  /*1370*/  FFMA R31, -R34, UR13, R31 ;  /* 0x0000000d221f7c23 */ /* 0x002fe2000800011f */
[----:B------:R-:W1:Y:S01]  /*1380*/  FRND R37, R37 ;  /* 0x0000002500257307 */ /* 0x000e620000201000 */
[----:B------:R-:W-:Y:S02]  /*1390*/  FMUL R34, R24, UR16 ;  /* 0x0000001018227c20 */ /* 0x000fe40008400000 */
[----:B------:R-:W-:Y:S01]  /*13a0*/  FMUL R31, R31, R31 ;  /* 0x0000001f1f1f7220 */ /* 0x000fe20000400000 */
[----:B0-----:R-:W-:-:S04]  /*13b0*/  FFMA R33, -R33, UR14, R28 ;  /* 0x0000000e21217c23 */ /* 0x001fc8000800011c */
[----:B------:R-:W0:Y:S01]  /*13c0*/  FRND R30, R30 ;  /* 0x0000001e001e7307 */ /* 0x000e220000201000 */
[----:B------:R-:W-:Y:S01]  /*13d0*/  FFMA R26, R32, R32, R31 ;  /* 0x00000020201a7223 */ /* 0x000fe2000000001f */
[----:B------:R-:W-:Y:S01]  /*13e0*/  FADD R28, -R6, R18 ;  /* 0x00000012061c7221 */ /* 0x000fe20000000100 */
[----:B------:R-:W-:-:S03]  /*13f0*/  @!P0 FMUL R20, R20, 16777216 ;  /* 0x4b80000014148820 */ /* 0x000fc60000400000 */
[----:B------:R-:W-:Y:S01]  /*1400*/  FMUL R35, R28, UR17 ;  /* 0x000000111c237c20 */ /* 0x000fe20008400000 */
[----:B-1----:R-:W-:Y:S01]  /*1410*/  FFMA R27, -R37, UR14, R22 ;  /* 0x0000000e251b7c23 */ /* 0x002fe20008000116 */
[----:B------:R-:W-:Y:S01]  /*1420*/  FADD R22, -R4, R16 ;  /* 0x0000001004167221 */ /* 0x000fe20000000100 */
[----:B------:R-:W1:Y:S02]  /*1430*/  FRND R31, R34 ;  /* 0x00000022001f7307 */ /* 0x000e640000201000 */
[----:B------:R-:W-:Y:S01]  /*1440*/  FFMA R26, R27, R27, R26 ;  /* 0x0000001b1b1a7223 */ /* 0x000fe2000000001a */
[--C-:B------:R-:W-:Y:S01]  /*1450*/  FADD R27, -R9, R17.reuse ;  /* 0x00000011091b7221 */ /* 0x100fe20000000100 */
[----:B------:R-:W-:Y:S01]  /*1460*/  FADD R17, -R13, R17 ;  /* 0x000000110d117221 */ /* 0x000fe20000000100 */
[----:B0-----:R-:W-:Y:S01]  /*1470*/  FFMA R30, -R30, UR13, R29 ;  /* 0x0000000d1e1e7c23 */ /* 0x001fe2000800011d */
[----:B------:R-:W-:Y:S01]  /*1480*/  FMUL R29, R22, UR15 ;  /* 0x0000000f161d7c20 */ /* 0x000fe20008400000 */
[----:B------:R-:W-:Y:S01]  /*1490*/  FMUL R32, R27, UR16 ;  /* 0x000000101b207c20 */ /* 0x000fe20008400000 */
[----:B------:R-:W0:Y:S01]  /*14a0*/  FRND R35, R35 ;  /* 0x0000002300237307 */ /* 0x000e220000201000 */
[----:B------:R-:W-:Y:S01]  /*14b0*/  FMUL R30, R30, R30 ;  /* 0x0000001e1e1e7220 */ /* 0x000fe20000400000 */
[----:B------:R-:W-:Y:S01]  /*14c0*/  FMUL R37, R17, UR16 ;  /* 0x0000001011257c20 */ /* 0x000fe20008400000 */
[----:B------:R-:W-:-:S02]  /*14d0*/  FSETP.GEU.AND P2, PT, |R26|, 1.175494350822287508e-38, PT ;  /* 0x008000001a00780b */ /* 0x000fc40003f4e200 */
[----:B------:R-:W-:Y:S01]  /*14e0*/  FFMA R30, R21, R21, R30 ;  /* 0x00000015151e7223 */ /* 0x000fe2000000001e */
[----:B------:R-:W-:Y:S01]  /*14f0*/  FADD R21, -R8, R16 ;  /* 0x0000001008157221 */ /* 0x000fe20000000100 */
[----:B-1----:R-:W-:Y:S01]  /*1500*/  FFMA R31, -R31, UR13, R24 ;  /* 0x0000000d1f1f7c23 */ /* 0x002fe20008000118 */
[----:B------:R-:W1:Y:S01]  /*1510*/  FRND R29, R29 ;  /* 0x0000001d001d7307 */ /* 0x000e620000201000 */
[----:B------:R-:W-:Y:S01]  /*1520*/  FFMA R33, R33, R33, R30 ;  /* 0x0000002121217223 */ /* 0x000fe2000000001e */
[----:B------:R-:W-:Y:S01]  /*1530*/  FMUL R36, R21, UR15 ;  /* 0x0000000f15247c20 */ /* 0x000fe20008400000 */
[----:B------:R-:W-:Y:S01]  /*1540*/  FADD R24, -R10, R18 ;  /* 0x000000120a187221 */ /* 0x000fe20000000100 */
[----:B------:R-:W-:Y:S01]  /*1550*/  FADD R16, -R12, R16 ;  /* 0x000000100c107221 */ /* 0x000fe20000000100 */
[----:B------:R-:W-:Y:S01]  /*1560*/  FADD R18, -R14, R18 ;  /* 0x000000120e127221 */ /* 0x000fe20000000100 */
[----:B------:R-:W-:Y:S01]  /*1570*/  FMUL R31, R31, R31 ;  /* 0x0000001f1f1f7220 */ /* 0x000fe20000400000 */
[----:B0-----:R-:W-:Y:S01]  /*1580*/  FFMA R28, -R35, UR14, R28 ;  /* 0x0000000e231c7c23 */ /* 0x001fe2000800011c */
[----:B------:R-:W0:Y:S01]  /*1590*/  FRND R32, R32 ;  /* 0x0000002000207307 */ /* 0x000e220000201000 */
[----:B------:R-:W-:Y:S01]  /*15a0*/  FMUL R35, R24, UR17 ;  /* 0x0000001118237c20 */ /* 0x000fe20008400000 */
[----:B------:R-:W-:Y:S01]  /*15b0*/  FSETP.GEU.AND P1, PT, |R33|, 1.175494350822287508e-38, PT ;  /* 0x008000002100780b */ /* 0x000fe20003f2e200 */
[----:B------:R-:W-:Y:S01]  /*15c0*/  @!P2 FMUL R26, R26, 16777216 ;  /* 0x4b8000001a1aa820 */ /* 0x000fe20000400000 */
[----:B-1----:R-:W-:-:S04]  /*15d0*/  FFMA R22, -R29, UR12, R22 ;  /* 0x0000000c1d167c23 */ /* 0x002fc80008000116 */
[----:B------:R1:W2:Y:S01]  /*15e0*/  FRND R30, R36 ;  /* 0x00000024001e7307 */ /* 0x0002a20000201000 */
[----:B------:R-:W-:Y:S01]  /*15f0*/  FFMA R31, R22, R22, R31 ;  /* 0x00000016161f7223 */ /* 0x000fe2000000001f */
[----:B0-----:R-:W-:-:S06]  /*1600*/  FFMA R34, -R32, UR13, R27 ;  /* 0x0000000d20227c23 */ /* 0x001fcc000800011b */
[----:B------:R0:W3:Y:S01]  /*1610*/  FRND R29, R35 ;  /* 0x00000023001d7307 */ /* 0x0000e20000201000 */
[----:B-1----:R-:W-:Y:S01]  /*1620*/  FMUL R36, R16, UR15 ;  /* 0x0000000f10247c20 */ /* 0x002fe20008400000 */
[----:B------:R-:W-:Y:S01]  /*1630*/  FMUL R27, R18, UR17 ;  /* 0x00000011121b7c20 */ /* 0x000fe20008400000 */
[----:B------:R-:W-:Y:S01]  /*1640*/  FFMA R28, R28, R28, R31 ;  /* 0x0000001c1c1c7223 */ /* 0x000fe2000000001f */
[----:B------:R-:W-:Y:S01]  /*1650*/  @!P1 FMUL R33, R33, 16777216 ;  /* 0x4b80000021219820 */ /* 0x000fe20000400000 */
[----:B--2---:R-:W-:-:S03]  /*1660*/  FFMA R30, -R30, UR12, R21 ;  /* 0x0000000c1e1e7c23 */ /* 0x004fc60008000115 */
[----:B------:R-:W1:Y:S01]  /*1670*/  FRND R32, R37 ;  /* 0x0000002500207307 */ /* 0x000e620000201000 */
[----:B0-----:R-:W-:Y:S01]  /*1680*/  FMUL R35, R34, R34 ;  /* 0x0000002222237220 */ /* 0x001fe20000400000 */
[----:B------:R-:W-:-:S03]  /*1690*/  FSETP.GEU.AND P3, PT, |R28|, 1.175494350822287508e-38, PT ;  /* 0x008000001c00780b */ /* 0x000fc60003f6e200 */
[----:B------:R-:W-:Y:S01]  /*16a0*/  FFMA R30, R30, R30, R35 ;  /* 0x0000001e1e1e7223 */ /* 0x000fe20000000023 */
[----:B---3--:R-:W-:Y:S02]  /*16b0*/  FFMA R29, -R29, UR14, R24 ;  /* 0x0000000e1d1d7c23 */ /* 0x008fe40008000118 */
[----:B------:R-:W0:Y:S02]  /*16c0*/  FRND R21, R36 ;  /* 0x0000002400157307 */ /* 0x000e240000201000 */
[----:B------:R-:W-:Y:S01]  /*16d0*/  FFMA R29, R29, R29, R30 ;  /* 0x0000001d1d1d7223 */ /* 0x000fe2000000001e */
[----:B-1----:R-:W-:-:S05]  /*16e0*/  FFMA R32, -R32, UR13, R17 ;  /* 0x0000000d20207c23 */ /* 0x002fca0008000111 */
[----:B------:R-:W1:Y:S01]  /*16f0*/  FRND R27, R27 ;  /* 0x0000001b001b7307 */ /* 0x000e620000201000 */
[----:B------:R-:W-:Y:S01]  /*1700*/  FSETP.GEU.AND P4, PT, |R29|, 1.175494350822287508e-38, PT ;  /* 0x008000001d00780b */ /* 0x000fe20003f8e200 */
[----:B------:R-:W-:Y:S01]  /*1710*/  @!P3 FMUL R28, R28, 16777216 ;  /* 0x4b8000001c1cb820 */ /* 0x000fe20000400000 */
[----:B------:R-:W-:Y:S01]  /*1720*/  FMUL R32, R32, R32 ;  /* 0x0000002020207220 */ /* 0x000fe20000400000 */
[----:B------:R-:W-:Y:S01]  /*1730*/  FMUL R17, R7, R23 ;  /* 0x0000001707117220 */ /* 0x000fe20000400000 */
[----:B0-----:R-:W-:-:S03]  /*1740*/  FFMA R21, -R21, UR12, R16 ;  /* 0x0000000c15157c23 */ /* 0x001fc60008000110 */
[----:B------:R-:W0:Y:S01]  /*1750*/  MUFU.RSQ R33, R33 ;  /* 0x0000002100217308 */ /* 0x000e220000001400 */
[-C--:B------:R-:W-:Y:S01]  /*1760*/  FMUL R16, R11, R23.reuse ;  /* 0x000000170b107220 */ /* 0x080fe20000400000 */
[----:B------:R-:W-:Y:S01]  /*1770*/  FMUL R23, R15, R23 ;  /* 0x000000170f177220 */ /* 0x000fe20000400000 */
[----:B------:R-:W-:Y:S01]  /*1780*/  FFMA R32, R21, R21, R32 ;  /* 0x0000001515207223 */ /* 0x000fe20000000020 */
[----:B------:R-:W-:Y:S02]  /*1790*/  FMUL R21, R7, R19 ;  /* 0x0000001307157220 */ /* 0x000fe40000400000 */
[----:B------:R-:W-:Y:S01]  /*17a0*/  @!P4 FMUL R29, R29, 16777216 ;  /* 0x4b8000001d1dc820 */ /* 0x000fe20000400000 */
[----:B-1----:R-:W-:Y:S01]  /*17b0*/  FFMA R27, -R27, UR14, R18 ;  /* 0x0000000e1b1b7c23 */ /* 0x002fe20008000112 */
[----:B------:R-:W1:Y:S03]  /*17c0*/  MUFU.RSQ R20, R20 ;  /* 0x0000001400147308 */ /* 0x000e660000001400 */
[----:B------:R-:W-:-:S05]  /*17d0*/  FFMA R27, R27, R27, R32 ;  /* 0x0000001b1b1b7223 */ /* 0x000fca0000000020 */
[----:B------:R-:W-:Y:S01]  /*17e0*/  FSETP.GEU.AND P5, PT, |R27|, 1.175494350822287508e-38, PT ;  /* 0x008000001b00780b */ /* 0x000fe20003fae200 */
[----:B------:R-:W2:Y:S01]  /*17f0*/  MUFU.RSQ R29, R29 ;  /* 0x0000001d001d7308 */ /* 0x000ea20000001400 */
[----:B0-----:R-:W-:-:S04]  /*1800*/  @!P1 FMUL R33, R33, 4096 ;  /* 0x4580000021219820 */ /* 0x001fc80000400000 */
[----:B------:R-:W-:Y:S01]  /*1810*/  FMUL R33, R33, R16 ;  /* 0x0000001021217220 */ /* 0x000fe20000400000 */
[----:B------:R-:W-:Y:S02]  /*1820*/  FMUL R16, R11, R19 ;  /* 0x000000130b107220 */ /* 0x000fe40000400000 */
[----:B------:R-:W0:Y:S01]  /*1830*/  MUFU.RSQ R26, R26 ;  /* 0x0000001a001a7308 */ /* 0x000e220000001400 */
[----:B-1----:R-:W-:Y:S01]  /*1840*/  @!P0 FMUL R20, R20, 4096 ;  /* 0x4580000014148820 */ /* 0x002fe20000400000 */
[----:B------:R-:W-:Y:S02]  /*1850*/  IADD3 R2, P0, PT, R2, 0x20, RZ ;  /* 0x0000002002027810 */ /* 0x000fe40007f1e0ff */
[----:B------:R-:W-:Y:S01]  /*1860*/  @!P5 FMUL R27, R27, 16777216 ;  /* 0x4b8000001b1bd820 */ /* 0x000fe20000400000 */
[----:B------:R-:W-:Y:S01]  /*1870*/  FFMA R17, R20, R17, R33 ;  /* 0x0000001114117223 */ /* 0x000fe20000000021 */
[----:B------:R-:W-:Y:S02]  /*1880*/  IADD3.X R3, PT, PT, RZ, R3, RZ, P0, !PT ;  /* 0x00000003ff037210 */ /* 0x000fe400007fe4ff */
[----:B------:R-:W1:Y:S01]  /*1890*/  MUFU.RSQ R28, R28 ;  /* 0x0000001c001c7308 */ /* 0x000e620000001400 */
[----:B--2---:R-:W-:-:S04]  /*18a0*/  @!P4 FMUL R29, R29, 4096 ;  /* 0x458000001d1dc820 */ /* 0x004fc80000400000 */
[----:B------:R-:W-:Y:S01]  /*18b0*/  FMUL R29, R29, R16 ;  /* 0x000000101d1d7220 */ /* 0x000fe20000400000 */
[----:B------:R-:W-:Y:S02]  /*18c0*/  FMUL R16, R15, R19 ;  /* 0x000000130f107220 */ /* 0x000fe40000400000 */
[----:B------:R-:W2:Y:S01]  /*18d0*/  MUFU.RSQ R27, R27 ;  /* 0x0000001b001b7308 */ /* 0x000ea20000001400 */
[----:B0-----:R-:W-:-:S04]  /*18e0*/  @!P2 FMUL R26, R26, 4096 ;  /* 0x458000001a1aa820 */ /* 0x001fc80000400000 */
[----:B------:R-:W-:Y:S01]  /*18f0*/  FFMA R26, R26, R23, R17 ;  /* 0x000000171a1a7223 */ /* 0x000fe20000000011 */
[----:B-1----:R-:W-:-:S03]  /*1900*/  @!P3 FMUL R28, R28, 4096 ;  /* 0x458000001c1cb820 */ /* 0x002fc60000400000 */
[----:B------:R-:W-:Y:S01]  /*1910*/  FADD R25, R26, R25 ;  /* 0x000000191a197221 */ /* 0x000fe20000000000 */
[----:B------:R-:W-:Y:S01]  /*1920*/  FFMA R28, R28, R21, R29 ;  /* 0x000000151c1c7223 */ /* 0x000fe2000000001d */
[----:B--2---:R-:W-:-:S04]  /*1930*/  @!P5 FMUL R27, R27, 4096 ;  /* 0x458000001b1bd820 */ /* 0x004fc80000400000 */
[----:B------:R-:W-:-:S04]  /*1940*/  FFMA R16, R27, R16, R28 ;  /* 0x000000101b107223 */ /* 0x000fc8000000001c */
[----:B------:R-:W-:Y:S01]  /*1950*/  FADD R25, R25, R16 ;  /* 0x0000001019197221 */ /* 0x000fe20000000000 */
[----:B------:R-:W-:Y:S06]  /*1960*/  BRA.U UP0, `(.L_x_84) ;  /* 0xfffffff500e47547 */ /* 0x000fec000b83ffff */
[----:B------:R-:W-:Y:S01]  /*1970*/  ULOP3.LUT UR4, UR7, 0x7ffffffe, URZ, 0xc0, !UPT ;  /* 0x7ffffffe07047892 */ /* 0x000fe2000f8ec0ff */
[----:B------:R-:W-:-:S11]  /*1980*/  UMOV UR5, URZ ;  /* 0x000000ff00057c82 */ /* 0x000fd60008000000 */
.L_x_83:
[----:B------:R-:W-:-:S04]  /*1990*/  ULOP3.LUT UR6, UR7, 0x1, URZ, 0xc0, !UPT ;  /* 0x0000000107067892 */ /* 0x000fc8000f8ec0ff */
[----:B------:R-:W-:-:S09]  /*19a0*/  UISETP.NE.U32.AND UP0, UPT, UR6, 0x1, UPT ;  /* 0x000000010600788c */ /* 0x000fd2000bf05070 */
[----:B------:R-:W-:Y:S05]  /*19b0*/  BRA.U UP0, `(.L_x_82) ;  /* 0x0000000500207547 */ /* 0x000fea000b800000 */
[----:B------:R-:W1:Y:S01]  /*19c0*/  LDCU.64 UR6, c[0x0][0x3c8] ;  /* 0x00007900ff0677ac */ /* 0x000e620008000a00 */
[----:B------:R-:W0:Y:S01]  /*19d0*/  LDCU.64 UR8, c[0x0][0x390] ;  /* 0x00007200ff0877ac */ /* 0x000e220008000a00 */
[----:B-1----:R-:W-:-:S04]  /*19e0*/  ULEA UR6, UP0, UR4, UR6, 0x4 ;  /* 0x0000000604067291 */ /* 0x002fc8000f8020ff */
[----:B------:R-:W-:Y:S02]  /*19f0*/  ULEA.HI.X UR4, UR4, UR7, UR5, 0x4, UP0 ;  /* 0x0000000704047291 */ /* 0x000fe400080f2405 */
[----:B------:R-:W-:-:S04]  /*1a00*/  MOV R16, UR6 ;  /* 0x0000000600107c02 */ /* 0x000fc80008000f00 */
[----:B------:R-:W-:-:S05]  /*1a10*/  MOV R17, UR4 ;  /* 0x0000000400117c02 */ /* 0x000fca0008000f00 */
[----:B------:R-:W1:Y:S01]  /*1a20*/  LDCU.128 UR4, c[0x0][0x380] ;  /* 0x00007000ff0477ac */ /* 0x000e620008000c00 */
[----:B------:R-:W2:Y:S02]  /*1a30*/  LDG.E.128 R16, desc[UR10][R16.64] ;  /* 0x0000000a10107981 */ /* 0x000ea4000c1e1d00 */
[--C-:B--2--5:R-:W-:Y:S01]  /*1a40*/  FADD R5, -R5, R17.reuse ;  /* 0x0000001105057221 */ /* 0x124fe20000000100 */
[--C-:B------:R-:W-:Y:S01]  /*1a50*/  FADD R20, -R9, R17.reuse ;  /* 0x0000001109147221 */ /* 0x100fe20000000100 */
[--C-:B------:R-:W-:Y:S01]  /*1a60*/  FADD R4, -R4, R16.reuse ;  /* 0x0000001004047221 */ /* 0x100fe20000000100 */
[----:B------:R-:W-:Y:S01]  /*1a70*/  FADD R8, -R8, R16 ;  /* 0x0000001008087221 */ /* 0x000fe20000000100 */
[----:B0-----:R-:W-:Y:S01]  /*1a80*/  FMUL R2, R5, UR8 ;  /* 0x0000000805027c20 */ /* 0x001fe20008400000 */
[----:B------:R-:W-:Y:S01]  /*1a90*/  FMUL R24, R20, UR8 ;  /* 0x0000000814187c20 */ /* 0x000fe20008400000 */
[----:B-1----:R-:W-:Y:S01]  /*1aa0*/  FMUL R3, R4, UR7 ;  /* 0x0000000704037c20 */ /* 0x002fe20008400000 */
[--C-:B------:R-:W-:Y:S01]  /*1ab0*/  FADD R10, -R10, R18.reuse ;  /* 0x000000120a0a7221 */ /* 0x100fe20000000100 */
[----:B------:R-:W-:Y:S01]  /*1ac0*/  FADD R17, -R13, R17 ;  /* 0x000000110d117221 */ /* 0x000fe20000000100 */
[----:B------:R-:W-:Y:S01]  /*1ad0*/  FMUL R22, R8, UR7 ;  /* 0x0000000708167c20 */ /* 0x000fe20008400000 */
[----:B------:R-:W0:Y:S01]  /*1ae0*/  FRND R2, R2 ;  /* 0x0000000200027307 */ /* 0x000e220000201000 */
[----:B------:R-:W-:Y:S01]  /*1af0*/  FADD R6, -R6, R18 ;  /* 0x0000001206067221 */ /* 0x000fe20000000100 */
[----:B------:R-:W-:Y:S01]  /*1b00*/  FMUL R23, R10, UR9 ;  /* 0x000000090a177c20 */ /* 0x000fe20008400000 */
[----:B------:R-:W-:Y:S01]  /*1b10*/  FMUL R26, R17, UR8 ;  /* 0x00000008111a7c20 */ /* 0x000fe20008400000 */
[----:B------:R-:W-:Y:S01]  /*1b20*/  FADD R12, -R12, R16 ;  /* 0x000000100c0c7221 */ /* 0x000fe20000000100 */
[----:B------:R-:W-:Y:S01]  /*1b30*/  FMUL R21, R6, UR9 ;  /* 0x0000000906157c20 */ /* 0x000fe20008400000 */
[----:B------:R-:W-:Y:S01]  /*1b40*/  FADD R14, -R14, R18 ;  /* 0x000000120e0e7221 */ /* 0x000fe20000000100 */
[----:B------:R-:W-:Y:S01]  /*1b50*/  FMUL R15, R15, R19 ;  /* 0x000000130f0f7220 */ /* 0x000fe20000400000 */
[----:B------:R-:W1:Y:S01]  /*1b60*/  FRND R27, R24 ;  /* 0x00000018001b7307 */ /* 0x000e620000201000 */
[----:B------:R-:W-:Y:S01]  /*1b70*/  FMUL R16, R12, UR7 ;  /* 0x000000070c107c20 */ /* 0x000fe20008400000 */
[----:B------:R-:W-:Y:S01]  /*1b80*/  FMUL R18, R14, UR9 ;  /* 0x000000090e127c20 */ /* 0x000fe20008400000 */
[----:B0-----:R-:W-:-:S05]  /*1b90*/  FFMA R2, -R2, UR5, R5 ;  /* 0x0000000502027c23 */ /* 0x001fca0008000105 */
[----:B------:R-:W0:Y:S01]  /*1ba0*/  FRND R3, R3 ;  /* 0x0000000300037307 */ /* 0x000e220000201000 */
[----:B------:R-:W-:Y:S01]  /*1bb0*/  FMUL R2, R2, R2 ;  /* 0x0000000202027220 */ /* 0x000fe20000400000 */
[----:B-1----:R-:W-:-:S06]  /*1bc0*/  FFMA R27, -R27, UR5, R20 ;  /* 0x000000051b1b7c23 */ /* 0x002fcc0008000114 */
[----:B------:R-:W1:Y:S01]  /*1bd0*/  FRND R9, R22 ;  /* 0x0000001600097307 */ /* 0x000e620000201000 */
[----:B0-----:R-:W-:-:S07]  /*1be0*/  FFMA R3, -R3, UR4, R4 ;  /* 0x0000000403037c23 */ /* 0x001fce0008000104 */
[----:B------:R-:W0:Y:S01]  /*1bf0*/  FRND R23, R23 ;  /* 0x0000001700177307 */ /* 0x000e220000201000 */
[----:B------:R-:W-:Y:S01]  /*1c00*/  FMUL R4, R27, R27 ;  /* 0x0000001b1b047220 */ /* 0x000fe20000400000 */
[----:B------:R-:W-:Y:S01]  /*1c10*/  FFMA R2, R3, R3, R2 ;  /* 0x0000000303027223 */ /* 0x000fe20000000002 */
[----:B-1----:R-:W-:-:S05]  /*1c20*/  FFMA R9, -R9, UR4, R8 ;  /* 0x0000000409097c23 */ /* 0x002fca0008000108 */
[----:B------:R-:W1:Y:S01]  /*1c30*/  FRND R26, R26 ;  /* 0x0000001a001a7307 */ /* 0x000e620000201000 */
[----:B------:R-:W-:Y:S01]  /*1c40*/  FFMA R4, R9, R9, R4 ;  /* 0x0000000909047223 */ /* 0x000fe20000000004 */
[----:B0-----:R-:W-:-:S06]  /*1c50*/  FFMA R23, -R23, UR6, R10 ;  /* 0x0000000617177c23 */ /* 0x001fcc000800010a */
[----:B------:R-:W0:Y:S01]  /*1c60*/  FRND R21, R21 ;  /* 0x0000001500157307 */ /* 0x000e220000201000 */
[----:B------:R-:W-:Y:S01]  /*1c70*/  FFMA R23, R23, R23, R4 ;  /* 0x0000001717177223 */ /* 0x000fe20000000004 */
[----:B------:R-:W-:Y:S01]  /*1c80*/  FMUL R4, R7, R19 ;  /* 0x0000001307047220 */ /* 0x000fe20000400000 */
[----:B-1----:R-:W-:-:S05]  /*1c90*/  FFMA R26, -R26, UR5, R17 ;  /* 0x000000051a1a7c23 */ /* 0x002fca0008000111 */
[----:B------:R-:W1:Y:S01]  /*1ca0*/  FRND R13, R16 ;  /* 0x00000010000d7307 */ /* 0x000e620000201000 */
[----:B------:R-:W-:Y:S01]  /*1cb0*/  FSETP.GEU.AND P1, PT, |R23|, 1.175494350822287508e-38, PT ;  /* 0x008000001700780b */ /* 0x000fe20003f2e200 */
[----:B------:R-:W-:Y:S01]  /*1cc0*/  FMUL R26, R26, R26 ;  /* 0x0000001a1a1a7220 */ /* 0x000fe20000400000 */
[----:B0-----:R-:W-:-:S05]  /*1cd0*/  FFMA R21, -R21, UR6, R6 ;  /* 0x0000000615157c23 */ /* 0x001fca0008000106 */
[----:B------:R-:W0:Y:S01]  /*1ce0*/  FRND R5, R18 ;  /* 0x0000001200057307 */ /* 0x000e220000201000 */
[----:B------:R-:W-:Y:S01]  /*1cf0*/  FMUL R6, R11, R19 ;  /* 0x000000130b067220 */ /* 0x000fe20000400000 */
[----:B------:R-:W-:-:S04]  /*1d00*/  FFMA R2, R21, R21, R2 ;  /* 0x0000001515027223 */ /* 0x000fc80000000002 */
[----:B------:R-:W-:Y:S01]  /*1d10*/  @!P1 FMUL R23, R23, 16777216 ;  /* 0x4b80000017179820 */ /* 0x000fe20000400000 */
[----:B-1----:R-:W-:Y:S01]  /*1d20*/  FFMA R13, -R13, UR4, R12 ;  /* 0x000000040d0d7c23 */ /* 0x002fe2000800010c */
[----:B------:R-:W-:-:S03]  /*1d30*/  FSETP.GEU.AND P0, PT, |R2|, 1.175494350822287508e-38, PT ;  /* 0x008000000200780b */ /* 0x000fc60003f0e200 */
[----:B------:R-:W-:Y:S01]  /*1d40*/  FFMA R26, R13, R13, R26 ;  /* 0x0000000d0d1a7223 */ /* 0x000fe2000000001a */
[----:B0-----:R-:W-:-:S04]  /*1d50*/  FFMA R5, -R5, UR6, R14 ;  /* 0x0000000605057c23 */ /* 0x001fc8000800010e */
[----:B------:R-:W-:-:S05]  /*1d60*/  FFMA R26, R5, R5, R26 ;  /* 0x00000005051a7223 */ /* 0x000fca000000001a */
[----:B------:R-:W-:Y:S01]  /*1d70*/  @!P0 FMUL R2, R2, 16777216 ;  /* 0x4b80000002028820 */ /* 0x000fe20000400000 */
[----:B------:R-:W0:Y:S01]  /*1d80*/  MUFU.RSQ R5, R23 ;  /* 0x0000001700057308 */ /* 0x000e220000001400 */
[----:B------:R-:W-:-:S07]  /*1d90*/  FSETP.GEU.AND P2, PT, |R26|, 1.175494350822287508e-38, PT ;  /* 0x008000001a00780b */ /* 0x000fce0003f4e200 */
[----:B------:R-:W1:Y:S06]  /*1da0*/  MUFU.RSQ R3, R2 ;  /* 0x0000000200037308 */ /* 0x000e6c0000001400 */
[----:B------:R-:W-:Y:S01]  /*1db0*/  @!P2 FMUL R26, R26, 16777216 ;  /* 0x4b8000001a1aa820 */ /* 0x000fe20000400000 */
[----:B0-----:R-:W-:-:S03]  /*1dc0*/  @!P1 FMUL R5, R5, 4096 ;  /* 0x4580000005059820 */ /* 0x001fc60000400000 */
[----:B------:R-:W0:Y:S01]  /*1dd0*/  MUFU.RSQ R8, R26 ;  /* 0x0000001a00087308 */ /* 0x000e220000001400 */
[----:B------:R-:W-:Y:S01]  /*1de0*/  FMUL R6, R5, R6 ;  /* 0x0000000605067220 */ /* 0x000fe20000400000 */
[----:B-1----:R-:W-:-:S04]  /*1df0*/  @!P0 FMUL R3, R3, 4096 ;  /* 0x4580000003038820 */ /* 0x002fc80000400000 */
[----:B------:R-:W-:Y:S01]  /*1e00*/  FFMA R3, R3, R4, R6 ;  /* 0x0000000403037223 */ /* 0x000fe20000000006 */
[----:B0-----:R-:W-:-:S04]  /*1e10*/  @!P2 FMUL R8, R8, 4096 ;  /* 0x458000000808a820 */ /* 0x001fc80000400000 */
[----:B------:R-:W-:-:S04]  /*1e20*/  FFMA R8, R8, R15, R3 ;  /* 0x0000000f08087223 */ /* 0x000fc80000000003 */
[----:B------:R-:W-:-:S07]  /*1e30*/  FADD R25, R25, R8 ;  /* 0x0000000819197221 */ /* 0x000fce0000000000 */
.L_x_82:
[----:B0-----:R-:W0:Y:S02]  /*1e40*/  LDC.64 R2, c[0x0][0x3d8] ;  /* 0x0000f600ff027b82 */ /* 0x001e240000000a00 */
[----:B0-----:R-:W-:-:S05]  /*1e50*/  IMAD.WIDE.U32 R2, R0, 0x4, R2 ;  /* 0x0000000400027825 */ /* 0x001fca00078e0002 */
[----:B------:R0:W-:Y:S02]  /*1e60*/  STG.E desc[UR10][R2.64], R25 ;  /* 0x0000001902007986 */ /* 0x0001e4000c10190a */
.L_x_78:
[----:B------:R-:W-:Y:S05]  /*1e70*/  BSYNC.RECONVERGENT B0 ;  /* 0x0000000000007941 */ /* 0x000fea0003800200 */
.L_x_77:
[----:B------:R-:W-:Y:S06]  /*1e80*/  BAR.SYNC.DEFER_BLOCKING 0x0 ;  /* 0x0000000000007b1d */ /* 0x000fec0000010000 */
[----:B------:R-:W-:Y:S05]  /*1e90*/  EXIT ;  /* 0x000000000000794d */ /* 0x000fea0003800000 */
.L_x_85:
        /* <DEDUP_REMOVED lines=14> */
.L_x_126:


//--------------------- .text._Z11vol_shl_GPUffffffffffiiibP6float4S0_S0_S0_S0_PfS1_S1_ --------------------------
	.section	.text._Z11vol_shl_GPUffffffffffiiibP6float4S0_S0_S0_S0_PfS1_S1_,"ax",@progbits
	.align	128
        .global         _Z11vol_shl_GPUffffffffffiiibP6float4S0_S0_S0_S0_PfS1_S1_
        .type           _Z11vol_shl_GPUffffffffffiiibP6float4S0_S0_S0_S0_PfS1_S1_,@function
        .size           _Z11vol_shl_GPUffffffffffiiibP6float4S0_S0_S0_S0_PfS1_S1_,(.L_x_127 - _Z11vol_shl_GPUffffffffffiiibP6float4S0_S0_S0_S0_PfS1_S1_)
        .other          _Z11vol_shl_GPUffffffffffiiibP6float4S0_S0_S0_S0_PfS1_S1_,@"STO_CUDA_ENTRY STV_DEFAULT"
_Z11vol_shl_GPUffffffffffiiibP6float4S0_S0_S0_S0_PfS1_S1_:
.text._Z11vol_shl_GPUffffffffffiiibP6float4S0_S0_S0_S0_PfS1_S1_:
        /* <DEDUP_REMOVED lines=10> */
[----:B------:R-:W1:Y:S07]  /*00a0*/  LDCU.64 UR10, c[0x0][0x358] ;  /* 0x00006b00ff0a77ac */ /* 0x000e6e0008000a00 */
[----:B------:R-:W2:Y:S01]  /*00b0*/  LDC R2, c[0x0][0x398] ;  /* 0x0000e600ff027b82 */ /* 0x000ea20000000800 */
[----:B------:R-:W-:Y:S01]  /*00c0*/  HFMA2 R3, -RZ, RZ, 2, 0 ;  /* 0x40000000ff037431 */ /* 0x000fe200000001ff */
[----:B------:R-:W3:Y:S01]  /*00d0*/  LDCU UR4, c[0x0][0x3ac] ;  /* 0x00007580ff0477ac */ /* 0x000ee20008000800 */
[----:B0-----:R-:W-:-:S06]  /*00e0*/  IMAD.WIDE.U32 R4, R26, 0x10, R4 ;  /* 0x000000101a047825 */ /* 0x001fcc00078e0004 */
[----:B-1----:R-:W4:Y:S01]  /*00f0*/  LDG.E.128 R4, desc[UR10][R4.64] ;  /* 0x0000000a04047981 */ /* 0x002f22000c1e1d00 */
[----:B---3--:R-:W-:Y:S01]  /*0100*/  UISETP.GE.AND UP0, UPT, UR4, 0x1, UPT ;  /* 0x000000010400788c */ /* 0x008fe2000bf06270 */
[-C--:B----4-:R-:W-:Y:S01]  /*0110*/  FFMA R24, R5, R3.reuse, -1 ;  /* 0xbf80000005187423 */ /* 0x090fe20000000003 */
[-C--:B------:R-:W-:Y:S01]  /*0120*/  FFMA R25, R4, R3.reuse, -1 ;  /* 0xbf80000004197423 */ /* 0x080fe20000000003 */
[----:B------:R-:W-:Y:S01]  /*0130*/  FFMA R3, R6, R3, -1 ;  /* 0xbf80000006037423 */ /* 0x000fe20000000003 */
[-C--:B--2---:R-:W-:Y:S01]  /*0140*/  FMUL R5, R2, R2.reuse ;  /* 0x0000000202057220 */ /* 0x084fe20000400000 */
[-C--:B------:R-:W-:Y:S01]  /*0150*/  FMUL R24, R24, R2.reuse ;  /* 0x0000000218187220 */ /* 0x080fe20000400000 */
[-C--:B------:R-:W-:Y:S01]  /*0160*/  FMUL R25, R25, R2.reuse ;  /* 0x0000000219197220 */ /* 0x080fe20000400000 */
[----:B------:R-:W-:Y:S02]  /*0170*/  FMUL R3, R3, R2 ;  /* 0x0000000203037220 */ /* 0x000fe40000400000 */
[----:B------:R-:W-:-:S04]  /*0180*/  FMUL R0, R24, R24 ;  /* 0x0000001818007220 */ /* 0x000fc80000400000 */
[----:B------:R-:W-:-:S04]  /*0190*/  FFMA R0, R25, R25, R0 ;  /* 0x0000001919007223 */ /* 0x000fc80000000000 */
[----:B------:R-:W-:Y:S01]  /*01a0*/  FFMA R2, R3, R3, R0 ;  /* 0x0000000303027223 */ /* 0x000fe20000000000 */
[----:B------:R-:W-:-:S04]  /*01b0*/  MOV R0, RZ ;  /* 0x000000ff00007202 */ /* 0x000fc80000000f00 */
[----:B------:R-:W-:Y:S01]  /*01c0*/  FSET.BF.LT.AND R2, R2, R5, PT ;  /* 0x000000050202720a */ /* 0x000fe20003801000 */
[----:B------:R-:W-:Y:S06]  /*01d0*/  BRA.U !UP0, `(.L_x_88) ;  /* 0x0000000d08cc7547 */ /* 0x000fec000b800000 */
[----:B------:R-:W-:Y:S01]  /*01e0*/  UISETP.GE.U32.AND UP1, UPT, UR4, 0x8, UPT ;  /* 0x000000080400788c */ /* 0x000fe2000bf26070 */
[----:B------:R-:W-:Y:S01]  /*01f0*/  MOV R0, RZ ;  /* 0x000000ff00007202 */ /* 0x000fe20000000f00 */
[----:B------:R-:W-:Y:S01]  /*0200*/  ULOP3.LUT UR8, UR4, 0x7, URZ, 0xc0, !UPT ;  /* 0x0000000704087892 */ /* 0x000fe2000f8ec0ff */
[----:B------:R-:W-:-:S03]  /*0210*/  MOV R27, RZ ;  /* 0x000000ff001b7202 */ /* 0x000fc60000000f00 */
[----:B------:R-:W-:-:S03]  /*0220*/  UISETP.NE.AND UP0, UPT, UR8, URZ, UPT ;  /* 0x000000ff0800728c */ /* 0x000fc6000bf05270 */
[----:B------:R-:W-:Y:S08]  /*0230*/  BRA.U !UP1, `(.L_x_89) ;  /* 0x0000000509e07547 */ /* 0x000ff0000b800000 */
[----:B------:R-:W0:Y:S01]  /*0240*/  LDCU.64 UR6, c[0x0][0x3d0] ;  /* 0x00007a00ff0677ac */ /* 0x000e220008000a00 */
[----:B------:R-:W-:Y:S01]  /*0250*/  HFMA2 R0, -RZ, RZ, 0, 0 ;  /* 0x00000000ff007431 */ /* 0x000fe200000001ff */
[----:B------:R-:W-:Y:S01]  /*0260*/  ULOP3.LUT UR4, UR4, 0x7ffffff8, URZ, 0xc0, !UPT ;  /* 0x7ffffff804047892 */ /* 0x000fe2000f8ec0ff */
[----:B------:R-:W1:Y:S05]  /*0270*/  LDCU UR9, c[0x0][0x39c] ;  /* 0x00007380ff0977ac */ /* 0x000e6a0008000800 */
[----:B------:R-:W-:Y:S01]  /*0280*/  MOV R27, UR4 ;  /* 0x00000004001b7c02 */ /* 0x000fe20008000f00 */
[----:B------:R-:W2:Y:S01]  /*0290*/  LDCU.64 UR12, c[0x0][0x3a0] ;  /* 0x00007400ff0c77ac */ /* 0x000ea20008000a00 */
[----:B0-----:R-:W-:-:S04]  /*02a0*/  UIADD3 UR5, UP1, UPT, UR6, 0x40, URZ ;  /* 0x0000004006057890 */ /* 0x001fc8000ff3e0ff */
[----:B------:R-:W-:Y:S02]  /*02b0*/  UIADD3.X UR6, UPT, UPT, URZ, UR7, URZ, UP1, !UPT ;  /* 0x00000007ff067290 */ /* 0x000fe40008ffe4ff */
[----:B------:R-:W-:Y:S01]  /*02c0*/  MOV R28, UR5 ;  /* 0x00000005001c7c02 */ /* 0x000fe20008000f00 */
[----:B------:R-:W-:-:S03]  /*02d0*/  UIADD3 UR7, UPT, UPT, -UR4, URZ, URZ ;  /* 0x000000ff04077290 */ /* 0x000fc6000fffe1ff */
[----:B-12---:R-:W-:-:S09]  /*02e0*/  MOV R29, UR6 ;  /* 0x00000006001d7c02 */ /* 0x006fd20008000f00 */
.L_x_90:
[----:B------:R-:W2:Y:S04]  /*02f0*/  LDG.E.128 R20, desc[UR10][R28.64+-0x40] ;  /* 0xffffc00a1c147981 */ /* 0x000ea8000c1e1d00 */
[----:B------:R-:W3:Y:S04]  /*0300*/  LDG.E.128 R8, desc[UR10][R28.64+-0x30] ;  /* 0xffffd00a1c087981 */ /* 0x000ee8000c1e1d00 */
[----:B------:R-:W4:Y:S04]  /*0310*/  LDG.E.128 R12, desc[UR10][R28.64+-0x20] ;  /* 0xffffe00a1c0c7981 */ /* 0x000f28000c1e1d00 */
[----:B------:R-:W5:Y:S01]  /*0320*/  LDG.E.128 R16, desc[UR10][R28.64+-0x10] ;  /* 0xfffff00a1c107981 */ /* 0x000f62000c1e1d00 */
[----:B--2---:R-:W-:Y:S01]  /*0330*/  FADD R21, R21, -UR12 ;  /* 0x8000000c15157e21 */ /* 0x004fe20008000000 */
[----:B------:R-:W-:Y:S01]  /*0340*/  FADD R20, R20, -UR9 ;  /* 0x8000000914147e21 */ /* 0x000fe20008000000 */
[----:B------:R-:W-:-:S02]  /*0350*/  FADD R22, R22, -UR13 ;  /* 0x8000000d16167e21 */ /* 0x000fc40008000000 */
[----:B------:R-:W-:Y:S01]  /*0360*/  FADD R21, -R24, R21 ;  /* 0x0000001518157221 */ /* 0x000fe20000000100 */
[----:B---3--:R-:W-:Y:S01]  /*0370*/  FADD R9, R9, -UR12 ;  /* 0x8000000c09097e21 */ /* 0x008fe20008000000 */
[----:B------:R-:W-:Y:S01]  /*0380*/  FADD R20, -R25, R20 ;  /* 0x0000001419147221 */ /* 0x000fe20000000100 */
[----:B------:R-:W-:Y:S01]  /*0390*/  FADD R8, R8, -UR9 ;  /* 0x8000000908087e21 */ /* 0x000fe20008000000 */
[----:B------:R-:W-:Y:S01]  /*03a0*/  FMUL R21, R21, R21 ;  /* 0x0000001515157220 */ /* 0x000fe20000400000 */
[----:B------:R-:W-:Y:S01]  /*03b0*/  FADD R6, -R24, R9 ;  /* 0x0000000918067221 */ /* 0x000fe20000000100 */
[----:B----4-:R-:W-:Y:S01]  /*03c0*/  FADD R13, R13, -UR12 ;  /* 0x8000000c0d0d7e21 */ /* 0x010fe20008000000 */
[----:B------:R-:W-:Y:S01]  /*03d0*/  FADD R5, -R3, R22 ;  /* 0x0000001603057221 */ /* 0x000fe20000000100 */
[----:B------:R-:W-:Y:S01]  /*03e0*/  FFMA R4, R20, R20, R21 ;  /* 0x0000001414047223 */ /* 0x000fe20000000015 */
[----:B------:R-:W-:Y:S01]  /*03f0*/  FMUL R6, R6, R6 ;  /* 0x0000000606067220 */ /* 0x000fe20000400000 */
[----:B------:R-:W-:Y:S01]  /*0400*/  FADD R9, -R25, R8 ;  /* 0x0000000819097221 */ /* 0x000fe20000000100 */
[----:B------:R-:W-:Y:S01]  /*0410*/  FADD R12, R12, -UR9 ;  /* 0x800000090c0c7e21 */ /* 0x000fe20008000000 */
[----:B------:R-:W-:Y:S01]  /*0420*/  FADD R13, -R24, R13 ;  /* 0x0000000d180d7221 */ /* 0x000fe20000000100 */
[----:B------:R-:W-:Y:S01]  /*0430*/  FADD R10, R10, -UR13 ;  /* 0x8000000d0a0a7e21 */ /* 0x000fe20008000000 */
[----:B------:R-:W-:Y:S01]  /*0440*/  FFMA R8, R5, R5, R4 ;  /* 0x0000000505087223 */ /* 0x000fe20000000004 */
[----:B------:R-:W-:Y:S01]  /*0450*/  FMUL R23, R23, R23 ;  /* 0x0000001717177220 */ /* 0x000fe20000400000 */
[----:B------:R-:W-:Y:S01]  /*0460*/  FFMA R9, R9, R9, R6 ;  /* 0x0000000909097223 */ /* 0x000fe20000000006 */
[----:B------:R-:W-:Y:S01]  /*0470*/  FADD R12, -R25, R12 ;  /* 0x0000000c190c7221 */ /* 0x000fe20000000100 */
[----:B------:R-:W2:Y:S01]  /*0480*/  LDG.E.128 R4, desc[UR10][R28.64] ;  /* 0x0000000a1c047981 */ /* 0x000ea2000c1e1d00 */
[----:B------:R-:W-:Y:S01]  /*0490*/  FMUL R13, R13, R13 ;  /* 0x0000000d0d0d7220 */ /* 0x000fe20000400000 */
[----:B------:R-:W-:Y:S01]  /*04a0*/  FADD R10, -R3, R10 ;  /* 0x0000000a030a7221 */ /* 0x000fe20000000100 */
[----:B------:R-:W-:Y:S01]  /*04b0*/  FADD R14, R14, -UR13 ;  /* 0x8000000d0e0e7e21 */ /* 0x000fe20008000000 */
[----:B------:R-:W-:Y:S01]  /*04c0*/  FSETP.GEU.AND P3, PT, R8, R23, PT ;  /* 0x000000170800720b */ /* 0x000fe20003f6e000 */
[----:B------:R-:W-:Y:S01]  /*04d0*/  FFMA R12, R12, R12, R13 ;  /* 0x0000000c0c0c7223 */ /* 0x000fe2000000000d */
[----:B------:R-:W-:Y:S01]  /*04e0*/  FFMA R9, R10, R10, R9 ;  /* 0x0000000a0a097223 */ /* 0x000fe20000000009 */
[----:B------:R-:W-:Y:S01]  /*04f0*/  FMUL R8, R11, R11 ;  /* 0x0000000b0b087220 */ /* 0x000fe20000400000 */
[----:B------:R-:W-:Y:S01]  /*0500*/  FADD R13, -R3, R14 ;  /* 0x0000000e030d7221 */ /* 0x000fe20000000100 */
[----:B------:R-:W3:Y:S01]  /*0510*/  LDG.E.128 R20, desc[UR10][R28.64+0x10] ;  /* 0x0000100a1c147981 */ /* 0x000ee2000c1e1d00 */
[----:B------:R-:W-:-:S02]  /*0520*/  FMUL R15, R15, R15 ;  /* 0x0000000f0f0f7220 */ /* 0x000fc40000400000 */
[----:B------:R-:W-:Y:S01]  /*0530*/  FFMA R12, R13, R13, R12 ;  /* 0x0000000d0d0c7223 */ /* 0x000fe2000000000c */
[----:B------:R-:W-:Y:S02]  /*0540*/  FSETP.GEU.AND P4, PT, R9, R8, PT ;  /* 0x000000080900720b */ /* 0x000fe40003f8e000 */
[----:B------:R-:W4:Y:S02]  /*0550*/  LDG.E.128 R8, desc[UR10][R28.64+0x20] ;  /* 0x0000200a1c087981 */ /* 0x000f24000c1e1d00 */
[----:B------:R-:W-:Y:S02]  /*0560*/  FSETP.GEU.AND P0, PT, R12, R15, PT ;  /* 0x0000000f0c00720b */ /* 0x000fe40003f0e000 */
[----:B------:R-:W4:Y:S01]  /*0570*/  LDG.E.128 R12, desc[UR10][R28.64+0x30] ;  /* 0x0000300a1c0c7981 */ /* 0x000f22000c1e1d00 */
[----:B-----5:R-:W-:Y:S01]  /*0580*/  FADD R17, R17, -UR12 ;  /* 0x8000000c11117e21 */ /* 0x020fe20008000000 */
[----:B------:R-:W-:-:S03]  /*0590*/  FADD R16, R16, -UR9 ;  /* 0x8000000910107e21 */ /* 0x000fc60008000000 */
[----:B------:R-:W-:Y:S01]  /*05a0*/  FADD R17, -R24, R17 ;  /* 0x0000001118117221 */ /* 0x000fe20000000100 */
[----:B------:R-:W-:Y:S01]  /*05b0*/  FADD R18, R18, -UR13 ;  /* 0x8000000d12127e21 */ /* 0x000fe20008000000 */
[----:B------:R-:W-:Y:S02]  /*05c0*/  FADD R16, -R25, R16 ;  /* 0x0000001019107221 */ /* 0x000fe40000000100 */
[----:B------:R-:W-:Y:S01]  /*05d0*/  FMUL R17, R17, R17 ;  /* 0x0000001111117220 */ /* 0x000fe20000400000 */
[----:B------:R-:W-:-:S03]  /*05e0*/  FADD R18, -R3, R18 ;  /* 0x0000001203127221 */ /* 0x000fc60000000100 */
[----:B------:R-:W-:Y:S01]  /*05f0*/  FFMA R17, R16, R16, R17 ;  /* 0x0000001010117223 */ /* 0x000fe20000000011 */
[----:B------:R-:W-:-:S03]  /*0600*/  FMUL R19, R19, R19 ;  /* 0x0000001313137220 */ /* 0x000fc60000400000 */
[----:B------:R-:W-:Y:S01]  /*0610*/  FFMA R16, R18, R18, R17 ;  /* 0x0000001212107223 */ /* 0x000fe20000000011 */
[----:B------:R-:W-:-:S04]  /*0620*/  @!P3 FADD R0, R0, 1 ;  /* 0x3f8000000000b421 */ /* 0x000fc80000000000 */
[----:B------:R-:W-:Y:S01]  /*0630*/  FSETP.GEU.AND P1, PT, R16, R19, PT ;  /* 0x000000131000720b */ /* 0x000fe20003f2e000 */
[----:B------:R-:W-:-:S04]  /*0640*/  @!P4 FADD R0, R0, 1 ;  /* 0x3f8000000000c421 */ /* 0x000fc80000000000 */
[----:B------:R-:W-:Y:S01]  /*0650*/  @!P0 FADD R0, R0, 1 ;  /* 0x3f80000000008421 */ /* 0x000fe20000000000 */
[----:B------:R-:W-:-:S07]  /*0660*/  UIADD3 UR7, UPT, UPT, UR7, 0x8, URZ ;  /* 0x0000000807077890 */ /* 0x000fce000fffe0ff */
[----:B------:R-:W-:Y:S01]  /*0670*/  @!P1 FADD R0, R0, 1 ;  /* 0x3f80000000009421 */ /* 0x000fe20000000000 */
[----:B------:R-:W-:Y:S01]  /*0680*/  UISETP.NE.AND UP1, UPT, UR7, URZ, UPT ;  /* 0x000000ff0700728c */ /* 0x000fe2000bf25270 */
[----:B--2---:R-:W-:Y:S01]  /*0690*/  FADD R5, R5, -UR12 ;  /* 0x8000000c05057e21 */ /* 0x004fe20008000000 */
[----:B------:R-:W-:-:S03]  /*06a0*/  FADD R4, R4, -UR9 ;  /* 0x8000000904047e21 */ /* 0x000fc60008000000 */
[----:B------:R-:W-:Y:S01]  /*06b0*/  FADD R5, -R24, R5 ;  /* 0x0000000518057221 */ /* 0x000fe20000000100 */
[----:B------:R-:W-:Y:S01]  /*06c0*/  FADD R4, -R25, R4 ;  /* 0x0000000419047221 */ /* 0x000fe20000000100 */
[----:B------:R-:W-:Y:S01]  /*06d0*/  FADD R6, R6, -UR13 ;  /* 0x8000000d06067e21 */ /* 0x000fe20008000000 */
[----:B---3--:R-:W-:Y:S01]  /*06e0*/  FADD R21, R21, -UR12 ;  /* 0x8000000c15157e21 */ /* 0x008fe20008000000 */
[----:B------:R-:W-:Y:S01]  /*06f0*/  FMUL R5, R5, R5 ;  /* 0x0000000505057220 */ /* 0x000fe20000400000 */
[----:B------:R-:W-:Y:S02]  /*0700*/  FADD R20, R20, -UR9 ;  /* 0x8000000914147e21 */ /* 0x000fe40008000000 */
[----:B------:R-:W-:Y:S01]  /*0710*/  FADD R21, -R24, R21 ;  /* 0x0000001518157221 */ /* 0x000fe20000000100 */
[----:B----4-:R-:W-:Y:S01]  /*0720*/  FADD R9, R9, -UR12 ;  /* 0x8000000c09097e21 */ /* 0x010fe20008000000 */
[----:B------:R-:W-:Y:S01]  /*0730*/  FFMA R5, R4, R4, R5 ;  /* 0x0000000404057223 */ /* 0x000fe20000000005 */
[----:B------:R-:W-:Y:S01]  /*0740*/  FADD R6, -R3, R6 ;  /* 0x0000000603067221 */ /* 0x000fe20000000100 */
[----:B------:R-:W-:Y:S01]  /*0750*/  FADD R20, -R25, R20 ;  /* 0x0000001419147221 */ /* 0x000fe20000000100 */
[----:B------:R-:W-:Y:S01]  /*0760*/  FMUL R21, R21, R21 ;  /* 0x0000001515157220 */ /* 0x000fe20000400000 */
[----:B------:R-:W-:Y:S01]  /*0770*/  FADD R22, R22, -UR13 ;  /* 0x8000000d16167e21 */ /* 0x000fe20008000000 */
[----:B------:R-:W-:Y:S01]  /*0780*/  FADD R8, R8, -UR9 ;  /* 0x8000000908087e21 */ /* 0x000fe20008000000 */
[----:B------:R-:W-:Y:S01]  /*0790*/  FADD R9, -R24, R9 ;  /* 0x0000000918097221 */ /* 0x000fe20000000100 */
[----:B------:R-:W-:Y:S01]  /*07a0*/  FADD R13, R13, -UR12 ;  /* 0x8000000c0d0d7e21 */ /* 0x000fe20008000000 */
[----:B------:R-:W-:Y:S01]  /*07b0*/  FFMA R4, R6, R6, R5 ;  /* 0x0000000606047223 */ /* 0x000fe20000000005 */
[----:B------:R-:W-:Y:S01]  /*07c0*/  FMUL R7, R7, R7 ;  /* 0x0000000707077220 */ /* 0x000fe20000400000 */
[----:B------:R-:W-:Y:S01]  /*07d0*/  FFMA R21, R20, R20, R21 ;  /* 0x0000001414157223 */ /* 0x000fe20000000015 */
[----:B------:R-:W-:Y:S01]  /*07e0*/  FADD R22, -R3, R22 ;  /* 0x0000001603167221 */ /* 0x000fe20000000100 */
[----:B------:R-:W-:Y:S01]  /*07f0*/  FADD R10, R10, -UR13 ;  /* 0x8000000d0a0a7e21 */ /* 0x000fe20008000000 */
[----:B------:R-:W-:Y:S01]  /*0800*/  FADD R8, -R25, R8 ;  /* 0x0000000819087221 */ /* 0x000fe20000000100 */
[----:B------:R-:W-:Y:S01]  /*0810*/  FMUL R9, R9, R9 ;  /* 0x0000000909097220 */ /* 0x000fe20000400000 */
[----:B------:R-:W-:Y:S01]  /*0820*/  FADD R12, R12, -UR9 ;  /* 0x800000090c0c7e21 */ /* 0x000fe20008000000 */
[----:B------:R-:W-:Y:S01]  /*0830*/  FADD R13, -R24, R13 ;  /* 0x0000000d180d7221 */ /* 0x000fe20000000100 */
[----:B------:R-:W-:Y:S01]  /*0840*/  FSETP.GEU.AND P2, PT, R4, R7, PT ;  /* 0x000000070400720b */ /* 0x000fe20003f4e000 */
[----:B------:R-:W-:Y:S01]  /*0850*/  FMUL R23, R23, R23 ;  /* 0x0000001717177220 */ /* 0x000fe20000400000 */
[----:B------:R-:W-:Y:S01]  /*0860*/  FFMA R4, R22, R22, R21 ;  /* 0x0000001616047223 */ /* 0x000fe20000000015 */
[----:B------:R-:W-:Y:S01]  /*0870*/  FFMA R9, R8, R8, R9 ;  /* 0x0000000808097223 */ /* 0x000fe20000000009 */
[----:B------:R-:W-:Y:S01]  /*0880*/  FADD R10, -R3, R10 ;  /* 0x0000000a030a7221 */ /* 0x000fe20000000100 */
[----:B------:R-:W-:Y:S01]  /*0890*/  FADD R12, -R25, R12 ;  /* 0x0000000c190c7221 */ /* 0x000fe20000000100 */
[----:B------:R-:W-:Y:S01]  /*08a0*/  FMUL R13, R13, R13 ;  /* 0x0000000d0d0d7220 */ /* 0x000fe20000400000 */
[----:B------:R-:W-:Y:S01]  /*08b0*/  FADD R14, R14, -UR13 ;  /* 0x8000000d0e0e7e21 */ /* 0x000fe20008000000 */
[----:B------:R-:W-:Y:S01]  /*08c0*/  FMUL R11, R11, R11 ;  /* 0x0000000b0b0b7220 */ /* 0x000fe20000400000 */
[----:B------:R-:W-:Y:S01]  /*08d0*/  FFMA R10, R10, R10, R9 ;  /* 0x0000000a0a0a7223 */ /* 0x000fe20000000009 */
[----:B------:R-:W-:Y:S01]  /*08e0*/  FFMA R13, R12, R12, R13 ;  /* 0x0000000c0c0d7223 */ /* 0x000fe2000000000d */
[----:B------:R-:W-:Y:S01]  /*08f0*/  FADD R14, -R3, R14 ;  /* 0x0000000e030e7221 */ /* 0x000fe20000000100 */
[----:B------:R-:W-:Y:S01]  /*0900*/  FSETP.GEU.AND P3, PT, R4, R23, PT ;  /* 0x000000170400720b */ /* 0x000fe20003f6e000 */
[----:B------:R-:W-:Y:S01]  /*0910*/  FMUL R15, R15, R15 ;  /* 0x0000000f0f0f7220 */ /* 0x000fe20000400000 */
[----:B------:R-:W-:Y:S01]  /*0920*/  FSETP.GEU.AND P0, PT, R10, R11, PT ;  /* 0x0000000b0a00720b */ /* 0x000fe20003f0e000 */
[----:B------:R-:W-:Y:S01]  /*0930*/  FFMA R14, R14, R14, R13 ;  /* 0x0000000e0e0e7223 */ /* 0x000fe2000000000d */
[----:B------:R-:W-:-:S04]  /*0940*/  @!P2 FADD R0, R0, 1 ;  /* 0x3f8000000000a421 */ /* 0x000fc80000000000 */
[----:B------:R-:W-:-:S05]  /*0950*/  FSETP.GEU.AND P1, PT, R14, R15, PT ;  /* 0x0000000f0e00720b */ /* 0x000fca0003f2e000 */
[----:B------:R-:W-:-:S04]  /*0960*/  @!P3 FADD R0, R0, 1 ;  /* 0x3f8000000000b421 */ /* 0x000fc80000000000 */
[----:B------:R-:W-:Y:S01]  /*0970*/  @!P0 FADD R0, R0, 1 ;  /* 0x3f80000000008421 */ /* 0x000fe20000000000 */
[----:B------:R-:W-:-:S03]  /*0980*/  IADD3 R28, P0, PT, R28, 0x80, RZ ;  /* 0x000000801c1c7810 */ /* 0x000fc60007f1e0ff */
[----:B------:R-:W-:Y:S01]  /*0990*/  @!P1 FADD R0, R0, 1 ;  /* 0x3f80000000009421 */ /* 0x000fe20000000000 */
[----:B------:R-:W-:Y:S01]  /*09a0*/  IADD3.X R29, PT, PT, RZ, R29, RZ, P0, !PT ;  /* 0x0000001dff1d7210 */ /* 0x000fe200007fe4ff */
[----:B------:R-:W-:Y:S08]  /*09b0*/  BRA.U UP1, `(.L_x_90) ;  /* 0xfffffff9014c7547 */ /* 0x000ff0000b83ffff */
.L_x_89:
[----:B------:R-:W-:Y:S05]  /*09c0*/  BRA.U !UP0, `(.L_x_88) ;  /* 0x0000000508d07547 */ /* 0x000fea000b800000 */
[----:B------:R-:W0:Y:S01]  /*09d0*/  LDCU UR4, c[0x0][0x3ac] ;  /* 0x00007580ff0477ac */ /* 0x000e220008000800 */
[----:B------:R-:W-:Y:S02]  /*09e0*/  UISETP.GE.U32.AND UP0, UPT, UR8, 0x4, UPT ;  /* 0x000000040800788c */ /* 0x000fe4000bf06070 */
[----:B0-----:R-:W-:-:S04]  /*09f0*/  ULOP3.LUT UR5, UR4, 0x3, URZ, 0xc0, !UPT ;  /* 0x0000000304057892 */ /* 0x001fc8000f8ec0ff */
[----:B------:R-:W-:-:S03]  /*0a00*/  UISETP.NE.AND UP1, UPT, UR5, URZ, UPT ;  /* 0x000000ff0500728c */ /* 0x000fc6000bf25270 */
[----:B------:R-:W-:Y:S08]  /*0a10*/  BRA.U !UP0, `(.L_x_91) ;  /* 0x0000000108e47547 */ /* 0x000ff0000b800000 */
[----:B------:R-:W0:Y:S01]  /*0a20*/  LDC.64 R20, c[0x0][0x3d0] ;  /* 0x0000f400ff147b82 */ /* 0x000e220000000a00 */
[----:B------:R-:W1:Y:S01]  /*0a30*/  LDCU.64 UR8, c[0x0][0x3a0] ;  /* 0x00007400ff0877ac */ /* 0x000e620008000a00 */
[----:B------:R-:W2:Y:S01]  /*0a40*/  LDCU UR6, c[0x0][0x39c] ;  /* 0x00007380ff0677ac */ /* 0x000ea20008000800 */
[----:B0-----:R-:W-:-:S05]  /*0a50*/  IMAD.WIDE.U32 R20, R27, 0x10, R20 ;  /* 0x000000101b147825 */ /* 0x001fca00078e0014 */
[----:B------:R-:W1:Y:S04]  /*0a60*/  LDG.E.128 R4, desc[UR10][R20.64] ;  /* 0x0000000a14047981 */ /* 0x000e68000c1e1d00 */
[----:B------:R-:W3:Y:S04]  /*0a70*/  LDG.E.128 R8, desc[UR10][R20.64+0x10] ;  /* 0x0000100a14087981 */ /* 0x000ee8000c1e1d00 */
[----:B------:R-:W4:Y:S04]  /*0a80*/  LDG.E.128 R12, desc[UR10][R20.64+0x20] ;  /* 0x0000200a140c7981 */ /* 0x000f28000c1e1d00 */
[----:B------:R-:W5:Y:S01]  /*0a90*/  LDG.E.128 R16, desc[UR10][R20.64+0x30] ;  /* 0x0000300a14107981 */ /* 0x000f62000c1e1d00 */
[----:B------:R-:W-:Y:S01]  /*0aa0*/  IADD3 R27, PT, PT, R27, 0x4, RZ ;  /* 0x000000041b1b7810 */ /* 0x000fe20007ffe0ff */
[----:B-1----:R-:W-:Y:S01]  /*0ab0*/  FADD R5, R5, -UR8 ;  /* 0x8000000805057e21 */ /* 0x002fe20008000000 */
[----:B--2---:R-:W-:Y:S01]  /*0ac0*/  FADD R4, R4, -UR6 ;  /* 0x8000000604047e21 */ /* 0x004fe20008000000 */
[----:B------:R-:W-:Y:S01]  /*0ad0*/  FADD R6, R6, -UR9 ;  /* 0x8000000906067e21 */ /* 0x000fe20008000000 */
[----:B------:R-:W-:Y:S01]  /*0ae0*/  FMUL R7, R7, R7 ;  /* 0x0000000707077220 */ /* 0x000fe20000400000 */
        /* <DEDUP_REMOVED lines=9> */
[----:B------:R-:W-:Y:S01]  /*0b80*/  FADD R8, -R25, R8 ;  /* 0x0000000819087221 */ /* 0x000fe20000000100 */
[----:B------:R-:W-:Y:S01]  /*0b90*/  FMUL R9, R9, R9 ;  /* 0x0000000909097220 */ /* 0x000fe20000400000 */
[----:B------:R-:W-:Y:S01]  /*0ba0*/  FADD R10, R10, -UR9 ;  /* 0x800000090a0a7e21 */ /* 0x000fe20008000000 */
[----:B------:R-:W-:Y:S01]  /*0bb0*/  FADD R12, R12, -UR6 ;  /* 0x800000060c0c7e21 */ /* 0x000fe20008000000 */
[----:B------:R-:W-:Y:S01]  /*0bc0*/  FADD R13, -R24, R13 ;  /* 0x0000000d180d7221 */ /* 0x000fe20000000100 */
[----:B-----5:R-:W-:Y:S01]  /*0bd0*/  FADD R17, R17, -UR8 ;  /* 0x8000000811117e21 */ /* 0x020fe20008000000 */
[----:B------:R-:W-:Y:S01]  /*0be0*/  FFMA R6, R6, R6, R5 ;  /* 0x0000000606067223 */ /* 0x000fe20000000005 */
[----:B------:R-:W-:Y:S01]  /*0bf0*/  FFMA R9, R8, R8, R9 ;  /* 0x0000000808097223 */ /* 0x000fe20000000009 */
[----:B------:R-:W-:Y:S01]  /*0c00*/  FADD R10, -R3, R10 ;  /* 0x0000000a030a7221 */ /* 0x000fe20000000100 */
[----:B------:R-:W-:Y:S01]  /*0c10*/  FADD R12, -R25, R12 ;  /* 0x0000000c190c7221 */ /* 0x000fe20000000100 */
[----:B------:R-:W-:Y:S01]  /*0c20*/  FMUL R13, R13, R13 ;  /* 0x0000000d0d0d7220 */ /* 0x000fe20000400000 */
[----:B------:R-:W-:Y:S01]  /*0c30*/  FADD R14, R14, -UR9 ;  /* 0x800000090e0e7e21 */ /* 0x000fe20008000000 */
[----:B------:R-:W-:Y:S01]  /*0c40*/  FADD R16, R16, -UR6 ;  /* 0x8000000610107e21 */ /* 0x000fe20008000000 */
[----:B------:R-:W-:Y:S01]  /*0c50*/  FADD R17, -R24, R17 ;  /* 0x0000001118117221 */ /* 0x000fe20000000100 */
[----:B------:R-:W-:Y:S01]  /*0c60*/  FMUL R11, R11, R11 ;  /* 0x0000000b0b0b7220 */ /* 0x000fe20000400000 */
[----:B------:R-:W-:Y:S01]  /*0c70*/  FFMA R4, R10, R10, R9 ;  /* 0x0000000a0a047223 */ /* 0x000fe20000000009 */
[----:B------:R-:W-:Y:S01]  /*0c80*/  FFMA R13, R12, R12, R13 ;  /* 0x0000000c0c0d7223 */ /* 0x000fe2000000000d */
[----:B------:R-:W-:Y:S01]  /*0c90*/  FADD R14, -R3, R14 ;  /* 0x0000000e030e7221 */ /* 0x000fe20000000100 */
[----:B------:R-:W-:Y:S01]  /*0ca0*/  FADD R16, -R25, R16 ;  /* 0x0000001019107221 */ /* 0x000fe20000000100 */
[----:B------:R-:W-:Y:S01]  /*0cb0*/  FMUL R17, R17, R17 ;  /* 0x0000001111117220 */ /* 0x000fe20000400000 */
[----:B------:R-:W-:Y:S01]  /*0cc0*/  FADD R18, R18, -UR9 ;  /* 0x8000000912127e21 */ /* 0x000fe20008000000 */
[----:B------:R-:W-:Y:S01]  /*0cd0*/  FSETP.GEU.AND P0, PT, R6, R7, PT ;  /* 0x000000070600720b */ /* 0x000fe20003f0e000 */
[----:B------:R-:W-:Y:S01]  /*0ce0*/  FMUL R15, R15, R15 ;  /* 0x0000000f0f0f7220 */ /* 0x000fe20000400000 */
[----:B------:R-:W-:Y:S01]  /*0cf0*/  FFMA R14, R14, R14, R13 ;  /* 0x0000000e0e0e7223 */ /* 0x000fe2000000000d */
[----:B------:R-:W-:Y:S01]  /*0d00*/  FFMA R17, R16, R16, R17 ;  /* 0x0000001010117223 */ /* 0x000fe20000000011 */
[----:B------:R-:W-:Y:S01]  /*0d10*/  FADD R18, -R3, R18 ;  /* 0x0000001203127221 */ /* 0x000fe20000000100 */
[----:B------:R-:W-:Y:S01]  /*0d20*/  FSETP.GEU.AND P1, PT, R4, R11, PT ;  /* 0x0000000b0400720b */ /* 0x000fe20003f2e000 */
[----:B------:R-:W-:Y:S01]  /*0d30*/  FMUL R19, R19, R19 ;  /* 0x0000001313137220 */ /* 0x000fe20000400000 */
[----:B------:R-:W-:Y:S01]  /*0d40*/  FSETP.GEU.AND P2, PT, R14, R15, PT ;  /* 0x0000000f0e00720b */ /* 0x000fe20003f4e000 */
[----:B------:R-:W-:-:S05]  /*0d50*/  FFMA R18, R18, R18, R17 ;  /* 0x0000001212127223 */ /* 0x000fca0000000011 */
[----:B------:R-:W-:Y:S01]  /*0d60*/  FSETP.GEU.AND P3, PT, R18, R19, PT ;  /* 0x000000131200720b */ /* 0x000fe20003f6e000 */
[----:B------:R-:W-:-:S04]  /*0d70*/  @!P0 FADD R0, R0, 1 ;  /* 0x3f80000000008421 */ /* 0x000fc80000000000 */
[----:B------:R-:W-:-:S04]  /*0d80*/  @!P1 FADD R0, R0, 1 ;  /* 0x3f80000000009421 */ /* 0x000fc80000000000 */
[----:B------:R-:W-:-:S04]  /*0d90*/  @!P2 FADD R0, R0, 1 ;  /* 0x3f8000000000a421 */ /* 0x000fc80000000000 */
[----:B------:R-:W-:-:S07]  /*0da0*/  @!P3 FADD R0, R0, 1 ;  /* 0x3f8000000000b421 */ /* 0x000fce0000000000 */
.L_x_91:
[----:B------:R-:W-:Y:S05]  /*0db0*/  BRA.U !UP1, `(.L_x_88) ;  /* 0x0000000109d47547 */ /* 0x000fea000b800000 */
[----:B------:R-:W-:Y:S02]  /*0dc0*/  UISETP.NE.AND UP0, UPT, UR5, 0x1, UPT ;  /* 0x000000010500788c */ /* 0x000fe4000bf05270 */
[----:B------:R-:W-:-:S04]  /*0dd0*/  ULOP3.LUT UR4, UR4, 0x1, URZ, 0xc0, !UPT ;  /* 0x0000000104047892 */ /* 0x000fc8000f8ec0ff */
[----:B------:R-:W-:-:S03]  /*0de0*/  UISETP.NE.U32.AND UP1, UPT, UR4, 0x1, UPT ;  /* 0x000000010400788c */ /* 0x000fc6000bf25070 */
[----:B------:R-:W-:Y:S08]  /*0df0*/  BRA.U !UP0, `(.L_x_92) ;  /* 0x00000001087c7547 */ /* 0x000ff0000b800000 */
[----:B------:R-:W0:Y:S01]  /*0e00*/  LDC.64 R4, c[0x0][0x3d0] ;  /* 0x0000f400ff047b82 */ /* 0x000e220000000a00 */
[----:B------:R-:W1:Y:S01]  /*0e10*/  LDCU.64 UR6, c[0x0][0x3a0] ;  /* 0x00007400ff0677ac */ /* 0x000e620008000a00 */
[----:B------:R-:W2:Y:S01]  /*0e20*/  LDCU UR4, c[0x0][0x39c] ;  /* 0x00007380ff0477ac */ /* 0x000ea20008000800 */
[----:B0-----:R-:W-:-:S05]  /*0e30*/  IMAD.WIDE.U32 R12, R27, 0x10, R4 ;  /* 0x000000101b0c7825 */ /* 0x001fca00078e0004 */
[----:B------:R-:W1:Y:S04]  /*0e40*/  LDG.E.128 R4, desc[UR10][R12.64] ;  /* 0x0000000a0c047981 */ /* 0x000e68000c1e1d00 */
[----:B------:R-:W3:Y:S01]  /*0e50*/  LDG.E.128 R8, desc[UR10][R12.64+0x10] ;  /* 0x0000100a0c087981 */ /* 0x000ee2000c1e1d00 */
        /* <DEDUP_REMOVED lines=11> */
[----:B------:R-:W-:Y:S01]  /*0f10*/  FADD R6, -R3, R6 ;  /* 0x0000000603067221 */ /* 0x000fe20000000100 */
[----:B------:R-:W-:Y:S01]  /*0f20*/  FADD R8, -R25, R8 ;  /* 0x0000000819087221 */ /* 0x000fe20000000100 */
[----:B------:R-:W-:Y:S01]  /*0f30*/  FFMA R5, R4, R4, R5 ;  /* 0x0000000404057223 */ /* 0x000fe20000000005 */
[----:B------:R-:W-:Y:S01]  /*0f40*/  FMUL R9, R9, R9 ;  /* 0x0000000909097220 */ /* 0x000fe20000400000 */
[----:B------:R-:W-:Y:S01]  /*0f50*/  FADD R10, R10, -UR7 ;  /* 0x800000070a0a7e21 */ /* 0x000fe20008000000 */
[----:B------:R-:W-:Y:S01]  /*0f60*/  FMUL R11, R11, R11 ;  /* 0x0000000b0b0b7220 */ /* 0x000fe20000400000 */
[----:B------:R-:W-:Y:S01]  /*0f70*/  FFMA R6, R6, R6, R5 ;  /* 0x0000000606067223 */ /* 0x000fe20000000005 */
[----:B------:R-:W-:Y:S01]  /*0f80*/  FFMA R9, R8, R8, R9 ;  /* 0x0000000808097223 */ /* 0x000fe20000000009 */
[----:B------:R-:W-:-:S03]  /*0f90*/  FADD R10, -R3, R10 ;  /* 0x0000000a030a7221 */ /* 0x000fc60000000100 */
[----:B------:R-:W-:Y:S01]  /*0fa0*/  FSETP.GEU.AND P0, PT, R6, R7, PT ;  /* 0x000000070600720b */ /* 0x000fe20003f0e000 */
[----:B------:R-:W-:-:S05]  /*0fb0*/  FFMA R10, R10, R10, R9 ;  /* 0x0000000a0a0a7223 */ /* 0x000fca0000000009 */
[----:B------:R-:W-:-:S07]  /*0fc0*/  FSETP.GEU.AND P1, PT, R10, R11, PT ;  /* 0x0000000b0a00720b */ /* 0x000fce0003f2e000 */
[----:B------:R-:W-:-:S06]  /*0fd0*/  @!P0 FADD R0, R0, 1 ;  /* 0x3f80000000008421 */ /* 0x000fcc0000000000 */
[----:B------:R-:W-:-:S07]  /*0fe0*/  @!P1 FADD R0, R0, 1 ;  /* 0x3f80000000009421 */ /* 0x000fce0000000000 */
.L_x_92:
[----:B------:R-:W-:Y:S05]  /*0ff0*/  BRA.U UP1, `(.L_x_88) ;  /* 0x0000000101447547 */ /* 0x000fea000b800000 */
[----:B------:R-:W0:Y:S01]  /*1000*/  LDC.64 R4, c[0x0][0x3d0] ;  /* 0x0000f400ff047b82 */ /* 0x000e220000000a00 */
[----:B------:R-:W1:Y:S01]  /*1010*/  LDCU.64 UR6, c[0x0][0x3a0] ;  /* 0x00007400ff0677ac */ /* 0x000e620008000a00 */
[----:B------:R-:W2:Y:S01]  /*1020*/  LDCU UR4, c[0x0][0x39c] ;  /* 0x00007380ff0477ac */ /* 0x000ea20008000800 */
[----:B0-----:R-:W-:-:S06]  /*1030*/  IMAD.WIDE.U32 R4, R27, 0x10, R4 ;  /* 0x000000101b047825 */ /* 0x001fcc00078e0004 */
[----:B------:R-:W1:Y:S02]  /*1040*/  LDG.E.128 R4, desc[UR10][R4.64] ;  /* 0x0000000a04047981 */ /* 0x000e64000c1e1d00 */
[----:B-1----:R-:W-:Y:S01]  /*1050*/  FADD R9, R5, -UR6 ;  /* 0x8000000605097e21 */ /* 0x002fe20008000000 */
[----:B--2---:R-:W-:Y:S01]  /*1060*/  FADD R8, R4, -UR4 ;  /* 0x8000000404087e21 */ /* 0x004fe20008000000 */
[----:B------:R-:W-:Y:S01]  /*1070*/  FADD R6, R6, -UR7 ;  /* 0x8000000706067e21 */ /* 0x000fe20008000000 */
[----:B------:R-:W-:Y:S01]  /*1080*/  FMUL R7, R7, R7 ;  /* 0x0000000707077220 */ /* 0x000fe20000400000 */
[----:B------:R-:W-:Y:S01]  /*1090*/  FADD R9, -R24, R9 ;  /* 0x0000000918097221 */ /* 0x000fe20000000100 */
[----:B------:R-:W-:Y:S01]  /*10a0*/  FADD R8, -R25, R8 ;  /* 0x0000000819087221 */ /* 0x000fe20000000100 */
[----:B------:R-:W-:Y:S02]  /*10b0*/  FADD R6, -R3, R6 ;  /* 0x0000000603067221 */ /* 0x000fe40000000100 */
[----:B------:R-:W-:-:S04]  /*10c0*/  FMUL R9, R9, R9 ;  /* 0x0000000909097220 */ /* 0x000fc80000400000 */
[----:B------:R-:W-:-:S04]  /*10d0*/  FFMA R9, R8, R8, R9 ;  /* 0x0000000808097223 */ /* 0x000fc80000000009 */
[----:B------:R-:W-:-:S05]  /*10e0*/  FFMA R6, R6, R6, R9 ;  /* 0x0000000606067223 */ /* 0x000fca0000000009 */
[----:B------:R-:W-:-:S13]  /*10f0*/  FSETP.GEU.AND P0, PT, R6, R7, PT ;  /* 0x000000070600720b */ /* 0x000fda0003f0e000 */
[----:B------:R-:W-:-:S07]  /*1100*/  @!P0 FADD R0, R0, 1 ;  /* 0x3f80000000008421 */ /* 0x000fce0000000000 */
.L_x_88:
[----:B------:R-:W0:Y:S01]  /*1110*/  LDCU UR4, c[0x0][0x3a8] ;  /* 0x00007500ff0477ac */ /* 0x000e220008000800 */
[----:B------:R-:W-:Y:S01]  /*1120*/  MOV R16, RZ ;  /* 0x000000ff00107202 */ /* 0x000fe20000000f00 */
[----:B0-----:R-:W-:-:S09]  /*1130*/  UISETP.GE.AND UP0, UPT, UR4, 0x1, UPT ;  /* 0x000000010400788c */ /* 0x001fd2000bf06270 */
[----:B------:R-:W-:Y:S05]  /*1140*/  BRA.U !UP0, `(.L_x_93) ;  /* 0x0000000508747547 */ /* 0x000fea000b800000 */
[----:B------:R-:W-:Y:S02]  /*1150*/  CS2R R16, SRZ ;  /* 0x0000000000107805 */ /* 0x000fe4000001ff00 */
[----:B------:R-:W-:Y:S01]  /*1160*/  MOV R18, RZ ;  /* 0x000000ff00127202 */ /* 0x000fe20000000f00 */
[----:B------:R-:W0:Y:S01]  /*1170*/  LDCU UR5, c[0x0][0x39c] ;  /* 0x00007380ff0577ac */ /* 0x000e220008000800 */
[----:B------:R-:W1:Y:S01]  /*1180*/  LDCU.64 UR12, c[0x0][0x3b8] ;  /* 0x00007700ff0c77ac */ /* 0x000e620008000a00 */
[----:B------:R-:W2:Y:S01]  /*1190*/  LDCU.64 UR8, c[0x0][0x3c0] ;  /* 0x00007800ff0877ac */ /* 0x000ea20008000a00 */
[----:B------:R-:W3:Y:S01]  /*11a0*/  LDCU.64 UR6, c[0x0][0x3c8] ;  /* 0x00007900ff0677ac */ /* 0x000ee20008000a00 */
[----:B------:R-:W4:Y:S01]  /*11b0*/  LDCU.64 UR20, c[0x0][0x3a0] ;  /* 0x00007400ff1477ac */ /* 0x000f220008000a00 */
[----:B------:R-:W0:Y:S01]  /*11c0*/  LDCU.64 UR14, c[0x0][0x390] ;  /* 0x00007200ff0e77ac */ /* 0x000e220008000a00 */
[----:B------:R-:W0:Y:S01]  /*11d0*/  LDCU.128 UR16, c[0x0][0x380] ;  /* 0x00007000ff1077ac */ /* 0x000e220008000c00 */
[----:B------:R-:W-:-:S12]  /*11e0*/  UIADD3 UR4, UPT, UPT, -UR4, URZ, URZ ;  /* 0x000000ff04047290 */ /* 0x000fd8000fffe1ff */
.L_x_94:
[----:B-1----:R-:W-:Y:S02]  /*11f0*/  MOV R6, UR12 ;  /* 0x0000000c00067c02 */ /* 0x002fe40008000f00 */
[----:B------:R-:W-:-:S06]  /*1200*/  MOV R7, UR13 ;  /* 0x0000000d00077c02 */ /* 0x000fcc0008000f00 */
[----:B------:R-:W0:Y:S01]  /*1210*/  LDG.E.128 R4, desc[UR10][R6.64] ;  /* 0x0000000a06047981 */ /* 0x000e22000c1e1d00 */
[----:B--2---:R-:W-:Y:S02]  /*1220*/  MOV R8, UR8 ;  /* 0x0000000800087c02 */ /* 0x004fe40008000f00 */
[----:B------:R-:W-:Y:S02]  /*1230*/  MOV R9, UR9 ;  /* 0x0000000900097c02 */ /* 0x000fe40008000f00 */
[----:B---3--:R-:W-:Y:S02]  /*1240*/  MOV R12, UR6 ;  /* 0x00000006000c7c02 */ /* 0x008fe40008000f00 */
[----:B------:R-:W-:Y:S02]  /*1250*/  MOV R13, UR7 ;  /* 0x00000007000d7c02 */ /* 0x000fe40008000f00 */
[----:B------:R-:W2:Y:S04]  /*1260*/  LDG.E.128 R8, desc[UR10][R8.64] ;  /* 0x0000000a08087981 */ /* 0x000ea8000c1e1d00 */
[----:B------:R-:W3:Y:S01]  /*1270*/  LDG.E.128 R12, desc[UR10][R12.64] ;  /* 0x0000000a0c0c7981 */ /* 0x000ee2000c1e1d00 */
[----:B------:R-:W-:-:S02]  /*1280*/  UIADD3 UR6, UP0, UPT, UR6, 0x10, URZ ;  /* 0x0000001006067890 */ /* 0x000fc4000ff1e0ff */
[----:B------:R-:W-:Y:S02]  /*1290*/  UIADD3 UR4, UPT, UPT, UR4, 0x1, URZ ;  /* 0x0000000104047890 */ /* 0x000fe4000fffe0ff */
[----:B------:R-:W-:Y:S02]  /*12a0*/  UIADD3.X UR7, UPT, UPT, URZ, UR7, URZ, UP0, !UPT ;  /* 0x00000007ff077290 */ /* 0x000fe400087fe4ff */
[----:B------:R-:W-:Y:S02]  /*12b0*/  UISETP.NE.AND UP0, UPT, UR4, URZ, UPT ;  /* 0x000000ff0400728c */ /* 0x000fe4000bf05270 */
[----:B------:R-:W-:Y:S02]  /*12c0*/  UIADD3 UR12, UP2, UPT, UR12, 0x10, URZ ;  /* 0x000000100c0c7890 */ /* 0x000fe4000ff5e0ff */
[----:B------:R-:W-:Y:S02]  /*12d0*/  UIADD3 UR8, UP1, UPT, UR8, 0x10, URZ ;  /* 0x0000001008087890 */ /* 0x000fe4000ff3e0ff */
[----:B------:R-:W-:-:S02]  /*12e0*/  UIADD3.X UR13, UPT, UPT, URZ, UR13, URZ, UP2, !UPT ;  /* 0x0000000dff0d7290 */ /* 0x000fc400097fe4ff */
[----:B------:R-:W-:Y:S01]  /*12f0*/  UIADD3.X UR9, UPT, UPT, URZ, UR9, URZ, UP1, !UPT ;  /* 0x00000009ff097290 */ /* 0x000fe20008ffe4ff */
[----:B0-----:R-:W-:Y:S01]  /*1300*/  FADD R20, R4, -UR5 ;  /* 0x8000000504147e21 */ /* 0x001fe20008000000 */
[----:B----4-:R-:W-:Y:S01]  /*1310*/  FADD R5, R5, -UR20 ;  /* 0x8000001405057e21 */ /* 0x010fe20008000000 */
[----:B------:R-:W-:Y:S01]  /*1320*/  FADD R6, R6, -UR21 ;  /* 0x8000001506067e21 */ /* 0x000fe20008000000 */
[----:B------:R-:W-:Y:S01]  /*1330*/  FMUL R7, R7, R7 ;  /* 0x0000000707077220 */ /* 0x000fe20000400000 */
[----:B------:R-:W-:Y:S01]  /*1340*/  FMUL R23, R20, UR19 ;  /* 0x0000001314177c20 */ /* 0x000fe20008400000 */
[----:B------:R-:W-:Y:S01]  /*1350*/  FMUL R4, R5, UR14 ;  /* 0x0000000e05047c20 */ /* 0x000fe20008400000 */
[----:B------:R-:W-:Y:S01]  /*1360*/  FMUL R21, R6, UR15 ;  /* 0x0000000f06157c20 */ /* 0x000fe20008400000 */
[----:B--2---:R-:W-:-:S03]  /*1370*/  FADD R9, R9, -UR20 ;  /* 0x8000001409097e21 */ /* 0x004fc60008000000 */
[----:B------:R-:W0:Y:S01]  /*1380*/  FRND R23, R23 ;  /* 0x0000001700177307 */ /* 0x000e220000201000 */
[----:B------:R-:W-:Y:S01]  /*1390*/  FADD R8, R8, -UR5 ;  /* 0x8000000508087e21 */ /* 0x000fe20008000000 */
[----:B------:R-:W-:Y:S01]  /*13a0*/  FADD R10, R10, -UR21 ;  /* 0x800000150a0a7e21 */ /* 0x000fe20008000000 */
[----:B---3--:R-:W-:Y:S01]  /*13b0*/  FADD R13, R13, -UR20 ;  /* 0x800000140d0d7e21 */ /* 0x008fe20008000000 */
[----:B------:R-:W-:Y:S01]  /*13c0*/  FADD R12, R12, -UR5 ;  /* 0x800000050c0c7e21 */ /* 0x000fe20008000000 */
[----:B------:R-:W-:Y:S01]  /*13d0*/  FMUL R19, R8, UR19 ;  /* 0x0000001308137c20 */ /* 0x000fe20008400000 */
[----:B------:R-:W-:Y:S01]  /*13e0*/  FADD R14, R14, -UR21 ;  /* 0x800000150e0e7e21 */ /* 0x000fe20008000000 */
[----:B------:R-:W-:Y:S01]  /*13f0*/  FMUL R11, R11, R11 ;  /* 0x0000000b0b0b7220 */ /* 0x000fe20000400000 */
[----:B------:R-:W1:Y:S01]  /*1400*/  FRND R4, R4 ;  /* 0x0000000400047307 */ /* 0x000e620000201000 */
[----:B------:R-:W-:Y:S01]  /*1410*/  FMUL R15, R15, R15 ;  /* 0x0000000f0f0f7220 */ /* 0x000fe20000400000 */
[----:B0-----:R-:W-:-:S06]  /*1420*/  FFMA R22, -R23, UR16, R20 ;  /* 0x0000001017167c23 */ /* 0x001fcc0008000114 */
[----:B------:R-:W0:Y:S01]  /*1430*/  FRND R21, R21 ;  /* 0x0000001500157307 */ /* 0x000e220000201000 */
[----:B------:R-:W-:Y:S01]  /*1440*/  FMUL R20, R9, UR14 ;  /* 0x0000000e09147c20 */ /* 0x000fe20008400000 */
[----:B------:R-:W-:Y:S01]  /*1450*/  FADD R22, -R25, R22 ;  /* 0x0000001619167221 */ /* 0x000fe20000000100 */
[----:B-1----:R-:W-:Y:S01]  /*1460*/  FFMA R23, -R4, UR17, R5 ;  /* 0x0000001104177c23 */ /* 0x002fe20008000105 */
[----:B------:R-:W-:-:S04]  /*1470*/  FMUL R4, R13, UR14 ;  /* 0x0000000e0d047c20 */ /* 0x000fc80008400000 */
[----:B------:R-:W1:Y:S01]  /*1480*/  FRND R20, R20 ;  /* 0x0000001400147307 */ /* 0x000e620000201000 */
[----:B------:R-:W-:Y:S01]  /*1490*/  FMUL R5, R10, UR15 ;  /* 0x0000000f0a057c20 */ /* 0x000fe20008400000 */
[----:B------:R-:W-:Y:S01]  /*14a0*/  FADD R23, -R24, R23 ;  /* 0x0000001718177221 */ /* 0x000fe20000000100 */
[----:B0-----:R-:W-:-:S03]  /*14b0*/  FFMA R6, -R21, UR18, R6 ;  /* 0x0000001215067c23 */ /* 0x001fc60008000106 */
[----:B------:R-:W-:Y:S01]  /*14c0*/  FMUL R23, R23, R23 ;  /* 0x0000001717177220 */ /* 0x000fe20000400000 */
[----:B------:R-:W-:Y:S01]  /*14d0*/  FMUL R21, R12, UR19 ;  /* 0x000000130c157c20 */ /* 0x000fe20008400000 */
[----:B------:R-:W0:Y:S01]  /*14e0*/  FRND R4, R4 ;  /* 0x0000000400047307 */ /* 0x000e220000201000 */
[----:B------:R-:W-:Y:S01]  /*14f0*/  FADD R6, -R3, R6 ;  /* 0x0000000603067221 */ /* 0x000fe20000000100 */
[----:B------:R-:W-:-:S04]  /*1500*/  FFMA R23, R22, R22, R23 ;  /* 0x0000001616177223 */ /* 0x000fc80000000017 */
[----:B------:R-:W-:Y:S01]  /*1510*/  FFMA R6, R6, R6, R23 ;  /* 0x0000000606067223 */ /* 0x000fe20000000017 */
[----:B------:R-:W-:Y:S01]  /*1520*/  FMUL R23, R14, UR15 ;  /* 0x0000000f0e177c20 */ /* 0x000fe20008400000 */
[----:B------:R-:W2:Y:S01]  /*1530*/  FRND R19, R19 ;  /* 0x0000001300137307 */ /* 0x000ea20000201000 */
[----:B-1----:R-:W-:Y:S02]  /*1540*/  FFMA R9, -R20, UR17, R9 ;  /* 0x0000001114097c23 */ /* 0x002fe40008000109 */
[----:B------:R-:W-:Y:S02]  /*1550*/  FSETP.GEU.AND P0, PT, R6, R7, PT ;  /* 0x000000070600720b */ /* 0x000fe40003f0e000 */
[----:B------:R-:W-:Y:S01]  /*1560*/  FADD R9, -R24, R9 ;  /* 0x0000000918097221 */ /* 0x000fe20000000100 */
[----:B0-----:R-:W-:Y:S02]  /*1570*/  FFMA R13, -R4, UR17, R13 ;  /* 0x00000011040d7c23 */ /* 0x001fe4000800010d */
[----:B------:R-:W0:Y:S01]  /*1580*/  FRND R21, R21 ;  /* 0x0000001500157307 */ /* 0x000e220000201000 */
[----:B------:R-:W-:Y:S01]  /*1590*/  FMUL R9, R9, R9 ;  /* 0x0000000909097220 */ /* 0x000fe20000400000 */
[----:B------:R-:W-:Y:S01]  /*15a0*/  FADD R13, -R24, R13 ;  /* 0x0000000d180d7221 */ /* 0x000fe20000000100 */
[----:B--2---:R-:W-:-:S05]  /*15b0*/  FFMA R8, -R19, UR16, R8 ;  /* 0x0000001013087c23 */ /* 0x004fca0008000108 */
[----:B------:R-:W1:Y:S01]  /*15c0*/  FRND R5, R5 ;  /* 0x0000000500057307 */ /* 0x000e620000201000 */
[----:B------:R-:W-:Y:S01]  /*15d0*/  FMUL R13, R13, R13 ;  /* 0x0000000d0d0d7220 */ /* 0x000fe20000400000 */
[----:B------:R-:W-:Y:S01]  /*15e0*/  @!P0 FADD R17, R17, 1 ;  /* 0x3f80000011118421 */ /* 0x000fe20000000000 */
[----:B------:R-:W-:Y:S01]  /*15f0*/  FADD R8, -R25, R8 ;  /* 0x0000000819087221 */ /* 0x000fe20000000100 */
[----:B0-----:R-:W-:-:S04]  /*1600*/  FFMA R12, -R21, UR16, R12 ;  /* 0x00000010150c7c23 */ /* 0x001fc8000800010c */
[----:B------:R-:W0:Y:S01]  /*1610*/  FRND R23, R23 ;  /* 0x0000001700177307 */ /* 0x000e220000201000 */
[----:B------:R-:W-:Y:S01]  /*1620*/  FFMA R9, R8, R8, R9 ;  /* 0x0000000808097223 */ /* 0x000fe20000000009 */
[----:B------:R-:W-:Y:S01]  /*1630*/  FADD R12, -R25, R12 ;  /* 0x0000000c190c7221 */ /* 0x000fe20000000100 */
[----:B-1----:R-:W-:-:S03]  /*1640*/  FFMA R10, -R5, UR18, R10 ;  /* 0x00000012050a7c23 */ /* 0x002fc6000800010a */
[----:B------:R-:W-:Y:S01]  /*1650*/  FFMA R13, R12, R12, R13 ;  /* 0x0000000c0c0d7223 */ /* 0x000fe2000000000d */
[----:B------:R-:W-:Y:S01]  /*1660*/  FADD R10, -R3, R10 ;  /* 0x0000000a030a7221 */ /* 0x000fe20000000100 */
[----:B0-----:R-:W-:-:S03]  /*1670*/  FFMA R14, -R23, UR18, R14 ;  /* 0x00000012170e7c23 */ /* 0x001fc6000800010e */
[----:B------:R-:W-:Y:S01]  /*1680*/  FFMA R10, R10, R10, R9 ;  /* 0x0000000a0a0a7223 */ /* 0x000fe20000000009 */
[----:B------:R-:W-:-:S04]  /*1690*/  FADD R14, -R3, R14 ;  /* 0x0000000e030e7221 */ /* 0x000fc80000000100 */
[----:B------:R-:W-:Y:S01]  /*16a0*/  FSETP.GEU.AND P1, PT, R10, R11, PT ;  /* 0x0000000b0a00720b */ /* 0x000fe20003f2e000 */
[----:B------:R-:W-:-:S05]  /*16b0*/  FFMA R14, R14, R14, R13 ;  /* 0x0000000e0e0e7223 */ /* 0x000fca000000000d */
[----:B------:R-:W-:-:S07]  /*16c0*/  FSETP.GEU.AND P2, PT, R14, R15, PT ;  /* 0x0000000f0e00720b */ /* 0x000fce0003f4e000 */
[----:B------:R-:W-:-:S06]  /*16d0*/  @!P1 FADD R18, R18, 1 ;  /* 0x3f80000012129421 */ /* 0x000fcc0000000000 */
[----:B------:R-:W-:Y:S01]  /*16e0*/  @!P2 FADD R16, R16, 1 ;  /* 0x3f8000001010a421 */ /* 0x000fe20000000000 */
[----:B------:R-:W-:Y:S06]  /*16f0*/  BRA.U UP0, `(.L_x_94) ;  /* 0xfffffff900bc7547 */ /* 0x000fec000b83ffff */
[----:B------:R-:W-:-:S04]  /*1700*/  FADD R17, R18, R17 ;  /* 0x0000001112117221 */ /* 0x000fc80000000000 */
[----:B------:R-:W-:-:S07]  /*1710*/  FADD R16, R16, R17 ;  /* 0x0000001110107221 */ /* 0x000fce0000000000 */
.L_x_93:
[----:B------:R-:W0:Y:S01]  /*1720*/  LDC.64 R4, c[0x0][0x3e0] ;  /* 0x0000f800ff047b82 */ /* 0x000e220000000a00 */
[----:B------:R-:W-:-:S07]  /*1730*/  FMNMX.NAN R3, R16, 1, PT ;  /* 0x3f80000010037809 */ /* 0x000fce0003820000 */
[----:B------:R-:W1:Y:S08]  /*1740*/  LDC.64 R6, c[0x0][0x3e8] ;  /* 0x0000fa00ff067b82 */ /* 0x000e700000000a00 */
[----:B------:R-:W2:Y:S01]  /*1750*/  LDC.64 R8, c[0x0][0x3f0] ;  /* 0x0000fc00ff087b82 */ /* 0x000ea20000000a00 */
[----:B0-----:R-:W-:-:S05]  /*1760*/  IMAD.WIDE.U32 R4, R26, 0x4, R4 ;  /* 0x000000041a047825 */ /* 0x001fca00078e0004 */
[----:B------:R0:W-:Y:S01]  /*1770*/  STG.E desc[UR10][R4.64], R0 ;  /* 0x0000000004007986 */ /* 0x0001e2000c10190a */
[----:B-1----:R-:W-:-:S05]  /*1780*/  IMAD.WIDE.U32 R6, R26, 0x4, R6 ;  /* 0x000000041a067825 */ /* 0x002fca00078e0006 */
[----:B------:R0:W-:Y:S01]  /*1790*/  STG.E desc[UR10][R6.64], R3 ;  /* 0x0000000306007986 */ /* 0x0001e2000c10190a */
[----:B--2---:R-:W-:-:S05]  /*17a0*/  IMAD.WIDE.U32 R26, R26, 0x4, R8 ;  /* 0x000000041a1a7825 */ /* 0x004fca00078e0008 */
[----:B------:R0:W-:Y:S02]  /*17b0*/  STG.E desc[UR10][R26.64], R2 ;  /* 0x000000021a007986 */ /* 0x0001e4000c10190a */
.L_x_87:
[----:B------:R-:W-:Y:S05]  /*17c0*/  BSYNC.RECONVERGENT B0 ;  /* 0x0000000000007941 */ /* 0x000fea0003800200 */
.L_x_86:
[----:B------:R-:W-:Y:S06]  /*17d0*/  BAR.SYNC.DEFER_BLOCKING 0x0 ;  /* 0x0000000000007b1d */ /* 0x000fec0000010000 */
[----:B------:R-:W-:Y:S05]  /*17e0*/  EXIT ;  /* 0x000000000000794d */ /* 0x000fea0003800000 */
.L_x_95:
        /* <DEDUP_REMOVED lines=9> */
.L_x_127:


//--------------------- .text._Z14efield_shl_GPUffffffiibP6float4S0_Pf --------------------------
	.section	.text._Z14efield_shl_GPUffffffiibP6float4S0_Pf,"ax",@progbits
	.align	128
        .global         _Z14efield_shl_GPUffffffiibP6float4S0_Pf
        .type           _Z14efield_shl_GPUffffffiibP6float4S0_Pf,@function
        .size           _Z14efield_shl_GPUffffffiibP6float4S0_Pf,(.L_x_120 - _Z14efield_shl_GPUffffffiibP6float4S0_Pf)
        .other          _Z14efield_shl_GPUffffffiibP6float4S0_Pf,@"STO_CUDA_ENTRY STV_DEFAULT"
_Z14efield_shl_GPUffffffiibP6float4S0_Pf:
.text._Z14efield_shl_GPUffffffiibP6float4S0_Pf:
        /* <DEDUP_REMOVED lines=9> */
[----:B------:R-:W0:Y:S01]  /*0090*/  LDCU UR6, c[0x0][0x39c] ;  /* 0x00007380ff0677ac */ /* 0x000e220008000800 */
[----:B------:R-:W1:Y:S01]  /*00a0*/  LDC.64 R26, c[0x0][0x358] ;  /* 0x0000d600ff1a7b82 */ /* 0x000e620000000a00 */
[----:B------:R-:W-:Y:S01]  /*00b0*/  HFMA2 R2, -RZ, RZ, 0, 0 ;  /* 0x00000000ff027431 */ /* 0x000fe200000001ff */
[----:B------:R-:W-:Y:S01]  /*00c0*/  CS2R R24, SRZ ;  /* 0x0000000000187805 */ /* 0x000fe2000001ff00 */
[----:B0-----:R-:W-:-:S09]  /*00d0*/  UISETP.GE.AND UP0, UPT, UR6, 0x1, UPT ;  /* 0x000000010600788c */ /* 0x001fd2000bf06270 */
[----:B------:R-:W-:Y:S05]  /*00e0*/  BRA.U !UP0, `(.L_x_98) ;  /* 0x0000000d08987547 */ /* 0x000fea000b800000 */
[----:B------:R-:W0:Y:S01]  /*00f0*/  LDC.64 R4, c[0x0][0x3a8] ;  /* 0x0000ea00ff047b82 */ /* 0x000e220000000a00 */
[----:B-1----:R-:W-:Y:S02]  /*0100*/  R2UR UR4, R26 ;  /* 0x000000001a0472ca */ /* 0x002fe400000e0000 */
[----:B------:R-:W-:Y:S01]  /*0110*/  R2UR UR5, R27 ;  /* 0x000000001b0572ca */ /* 0x000fe200000e0000 */
[----:B0-----:R-:W-:-:S12]  /*0120*/  IMAD.WIDE.U32 R4, R0, 0x10, R4 ;  /* 0x0000001000047825 */ /* 0x001fd800078e0004 */
[----:B------:R-:W5:Y:S01]  /*0130*/  LDG.E.128 R4, desc[UR4][R4.64] ;  /* 0x0000000404047981 */ /* 0x000f62000c1e1d00 */
[----:B------:R-:W-:Y:S01]  /*0140*/  UISETP.GE.U32.AND UP1, UPT, UR6, 0x4, UPT ;  /* 0x000000040600788c */ /* 0x000fe2000bf26070 */
[----:B------:R-:W-:Y:S01]  /*0150*/  CS2R R2, SRZ ;  /* 0x0000000000027805 */ /* 0x000fe2000001ff00 */
[----:B------:R-:W-:Y:S01]  /*0160*/  ULOP3.LUT UR7, UR6, 0x3, URZ, 0xc0, !UPT ;  /* 0x0000000306077892 */ /* 0x000fe2000f8ec0ff */
[----:B------:R-:W-:-:S03]  /*0170*/  CS2R R24, SRZ ;  /* 0x0000000000187805 */ /* 0x000fc6000001ff00 */
[----:B------:R-:W-:-:S03]  /*0180*/  UISETP.NE.AND UP0, UPT, UR7, URZ, UPT ;  /* 0x000000ff0700728c */ /* 0x000fc6000bf05270 */
[----:B------:R-:W-:Y:S08]  /*0190*/  BRA.U !UP1, `(.L_x_99) ;  /* 0x0000000509e87547 */ /* 0x000ff0000b800000 */
[----:B------:R-:W0:Y:S01]  /*01a0*/  LDCU.64 UR4, c[0x0][0x3b0] ;  /* 0x00007600ff0477ac */ /* 0x000e220008000a00 */
[----:B------:R-:W-:Y:S01]  /*01b0*/  MOV R2, RZ ;  /* 0x000000ff00027202 */ /* 0x000fe20000000f00 */
[----:B------:R-:W-:Y:S01]  /*01c0*/  ULOP3.LUT UR8, UR6, 0x7ffffffc, URZ, 0xc0, !UPT ;  /* 0x7ffffffc06087892 */ /* 0x000fe2000f8ec0ff */
[----:B------:R-:W1:Y:S05]  /*01d0*/  LDCU.64 UR10, c[0x0][0x390] ;  /* 0x00007200ff0a77ac */ /* 0x000e6a0008000a00 */
[----:B------:R-:W-:Y:S01]  /*01e0*/  MOV R3, UR8 ;  /* 0x0000000800037c02 */ /* 0x000fe20008000f00 */
[----:B------:R-:W2:Y:S01]  /*01f0*/  LDCU.128 UR12, c[0x0][0x380] ;  /* 0x00007000ff0c77ac */ /* 0x000ea20008000c00 */
[----:B------:R-:W-:-:S02]  /*0200*/  UIADD3 UR9, UPT, UPT, -UR8, URZ, URZ ;  /* 0x000000ff08097290 */ /* 0x000fc4000fffe1ff */
[----:B0-----:R-:W-:-:S04]  /*0210*/  UIADD3 UR4, UP1, UPT, UR4, 0x20, URZ ;  /* 0x0000002004047890 */ /* 0x001fc8000ff3e0ff */
[----:B------:R-:W-:Y:S02]  /*0220*/  UIADD3.X UR5, UPT, UPT, URZ, UR5, URZ, UP1, !UPT ;  /* 0x00000005ff057290 */ /* 0x000fe40008ffe4ff */
[----:B------:R-:W-:-:S04]  /*0230*/  MOV R28, UR4 ;  /* 0x00000004001c7c02 */ /* 0x000fc80008000f00 */
[----:B-12---:R-:W-:-:S07]  /*0240*/  MOV R29, UR5 ;  /* 0x00000005001d7c02 */ /* 0x006fce0008000f00 */
.L_x_100:
[----:B------:R-:W-:Y:S02]  /*0250*/  R2UR UR4, R26 ;  /* 0x000000001a0472ca */ /* 0x000fe400000e0000 */
[----:B------:R-:W-:-:S13]  /*0260*/  R2UR UR5, R27 ;  /* 0x000000001b0572ca */ /* 0x000fda00000e0000 */
[----:B------:R-:W2:Y:S04]  /*0270*/  LDG.E.128 R8, desc[UR4][R28.64+-0x20] ;  /* 0xffffe0041c087981 */ /* 0x000ea8000c1e1d00 */
[----:B------:R-:W3:Y:S01]  /*0280*/  LDG.E.128 R12, desc[UR4][R28.64+-0x10] ;  /* 0xfffff0041c0c7981 */ /* 0x000ee2000c1e1d00 */
[----:B--2--5:R-:W-:Y:S01]  /*0290*/  FADD R9, R5, -R9 ;  /* 0x8000000905097221 */ /* 0x024fe20000000000 */
[----:B------:R-:W-:Y:S01]  /*02a0*/  FADD R8, R4, -R8 ;  /* 0x8000000804087221 */ /* 0x000fe20000000000 */
[----:B------:R-:W-:Y:S02]  /*02b0*/  FADD R18, R6, -R10 ;  /* 0x8000000a06127221 */ /* 0x000fe40000000000 */
[----:B------:R-:W-:Y:S01]  /*02c0*/  FMUL R17, R9, UR10 ;  /* 0x0000000a09117c20 */ /* 0x000fe20008400000 */
[----:B------:R-:W-:Y:S01]  /*02d0*/  FMUL R16, R8, UR15 ;  /* 0x0000000f08107c20 */ /* 0x000fe20008400000 */
[----:B------:R-:W-:-:S02]  /*02e0*/  FMUL R20, R18, UR11 ;  /* 0x0000000b12147c20 */ /* 0x000fc40008400000 */
[----:B------:R-:W0:Y:S08]  /*02f0*/  FRND R10, R17 ;  /* 0x00000011000a7307 */ /* 0x000e300000201000 */
[----:B------:R-:W1:Y:S01]  /*0300*/  FRND R7, R16 ;  /* 0x0000001000077307 */ /* 0x000e620000201000 */
[----:B0-----:R-:W-:-:S07]  /*0310*/  FFMA R9, -R10, UR13, R9 ;  /* 0x0000000d0a097c23 */ /* 0x001fce0008000109 */
[----:B------:R-:W0:Y:S01]  /*0320*/  FRND R19, R20 ;  /* 0x0000001400137307 */ /* 0x000e220000201000 */
[----:B------:R-:W-:Y:S01]  /*0330*/  FMUL R21, R9, R9 ;  /* 0x0000000909157220 */ /* 0x000fe20000400000 */
[----:B-1----:R-:W-:-:S04]  /*0340*/  FFMA R10, -R7, UR12, R8 ;  /* 0x0000000c070a7c23 */ /* 0x002fc80008000108 */
[----:B------:R-:W-:Y:S01]  /*0350*/  FFMA R8, R10, R10, R21 ;  /* 0x0000000a0a087223 */ /* 0x000fe20000000015 */
[----:B0-----:R-:W-:Y:S02]  /*0360*/  FFMA R7, -R19, UR14, R18 ;  /* 0x0000000e13077c23 */ /* 0x001fe40008000112 */
[----:B------:R-:W2:Y:S02]  /*0370*/  LDG.E.128 R16, desc[UR4][R28.64] ;  /* 0x000000041c107981 */ /* 0x000ea4000c1e1d00 */
[----:B------:R-:W-:-:S05]  /*0380*/  FFMA R8, R7, R7, R8 ;  /* 0x0000000707087223 */ /* 0x000fca0000000008 */
[----:B------:R-:W-:-:S13]  /*0390*/  FSETP.GEU.AND P0, PT, |R8|, 1.175494350822287508e-38, PT ;  /* 0x008000000800780b */ /* 0x000fda0003f0e200 */
[----:B------:R-:W-:-:S04]  /*03a0*/  @!P0 FMUL R8, R8, 16777216 ;  /* 0x4b80000008088820 */ /* 0x000fc80000400000 */
[----:B------:R-:W0:Y:S02]  /*03b0*/  MUFU.RSQ R20, R8 ;  /* 0x0000000800147308 */ /* 0x000e240000001400 */
[----:B0-----:R-:W-:-:S04]  /*03c0*/  @!P0 FMUL R20, R20, 4096 ;  /* 0x4580000014148820 */ /* 0x001fc80000400000 */
[----:B------:R-:W-:-:S04]  /*03d0*/  FMUL R21, R20, R20 ;  /* 0x0000001414157220 */ /* 0x000fc80000400000 */
[----:B------:R-:W-:Y:S02]  /*03e0*/  FMUL R8, R20, R21 ;  /* 0x0000001514087220 */ /* 0x000fe40000400000 */
[----:B------:R-:W4:Y:S01]  /*03f0*/  LDG.E.128 R20, desc[UR4][R28.64+0x10] ;  /* 0x000010041c147981 */ /* 0x000f22000c1e1d00 */
[----:B---3--:R-:W-:Y:S01]  /*0400*/  FADD R13, R5, -R13 ;  /* 0x8000000d050d7221 */ /* 0x008fe20000000000 */
[----:B------:R-:W-:-:S03]  /*0410*/  FMUL R8, R11, R8 ;  /* 0x000000080b087220 */ /* 0x000fc60000400000 */
[----:B------:R-:W-:Y:S01]  /*0420*/  FMUL R11, R13, UR10 ;  /* 0x0000000a0d0b7c20 */ /* 0x000fe20008400000 */
[-C--:B------:R-:W-:Y:S01]  /*0430*/  FFMA R25, R10, R8.reuse, R25 ;  /* 0x000000080a197223 */ /* 0x080fe20000000019 */
[-C--:B------:R-:W-:Y:S01]  /*0440*/  FFMA R24, R9, R8.reuse, R24 ;  /* 0x0000000809187223 */ /* 0x080fe20000000018 */
[----:B------:R-:W-:Y:S02]  /*0450*/  FFMA R2, R7, R8, R2 ;  /* 0x0000000807027223 */ /* 0x000fe40000000002 */
[----:B------:R-:W0:Y:S01]  /*0460*/  FRND R8, R11 ;  /* 0x0000000b00087307 */ /* 0x000e220000201000 */
[----:B------:R-:W-:Y:S01]  /*0470*/  FADD R12, R4, -R12 ;  /* 0x8000000c040c7221 */ /* 0x000fe20000000000 */
[----:B------:R-:W-:-:S03]  /*0480*/  FADD R14, R6, -R14 ;  /* 0x8000000e060e7221 */ /* 0x000fc60000000000 */
[----:B------:R-:W-:-:S04]  /*0490*/  FMUL R10, R12, UR15 ;  /* 0x0000000f0c0a7c20 */ /* 0x000fc80008400000 */
[----:B------:R-:W1:Y:S01]  /*04a0*/  FRND R7, R10 ;  /* 0x0000000a00077307 */ /* 0x000e620000201000 */
[----:B0-----:R-:W-:Y:S01]  /*04b0*/  FFMA R9, -R8, UR13, R13 ;  /* 0x0000000d08097c23 */ /* 0x001fe2000800010d */
[----:B------:R-:W-:-:S06]  /*04c0*/  FMUL R13, R14, UR11 ;  /* 0x0000000b0e0d7c20 */ /* 0x000fcc0008400000 */
        /* <DEDUP_REMOVED lines=9> */
[----:B0-----:R-:W-:-:S04]  /*0560*/  @!P0 FMUL R10, R10, 4096 ;  /* 0x458000000a0a8820 */ /* 0x001fc80000400000 */
[----:B------:R-:W-:-:S04]  /*0570*/  FMUL R11, R10, R10 ;  /* 0x0000000a0a0b7220 */ /* 0x000fc80000400000 */
[----:B------:R-:W-:-:S04]  /*0580*/  FMUL R10, R10, R11 ;  /* 0x0000000b0a0a7220 */ /* 0x000fc80000400000 */
[----:B------:R-:W-:Y:S01]  /*0590*/  FMUL R15, R15, R10 ;  /* 0x0000000a0f0f7220 */ /* 0x000fe20000400000 */
[----:B------:R-:W-:-:S03]  /*05a0*/  UIADD3 UR9, UPT, UPT, UR9, 0x4, URZ ;  /* 0x0000000409097890 */ /* 0x000fc6000fffe0ff */
[-C--:B------:R-:W-:Y:S01]  /*05b0*/  FFMA R25, R8, R15.reuse, R25 ;  /* 0x0000000f08197223 */ /* 0x080fe20000000019 */
[----:B------:R-:W-:Y:S01]  /*05c0*/  UISETP.NE.AND UP1, UPT, UR9, URZ, UPT ;  /* 0x000000ff0900728c */ /* 0x000fe2000bf25270 */
[-C--:B------:R-:W-:Y:S01]  /*05d0*/  FFMA R24, R9, R15.reuse, R24 ;  /* 0x0000000f09187223 */ /* 0x080fe20000000018 */
[----:B------:R-:W-:Y:S01]  /*05e0*/  FFMA R7, R7, R15, R2 ;  /* 0x0000000f07077223 */ /* 0x000fe20000000002 */
[----:B--2---:R-:W-:Y:S01]  /*05f0*/  FADD R16, R4, -R16 ;  /* 0x8000001004107221 */ /* 0x004fe20000000000 */
[----:B------:R-:W-:-:S03]  /*0600*/  FADD R17, R5, -R17 ;  /* 0x8000001105117221 */ /* 0x000fc60000000000 */
[----:B------:R-:W-:Y:S01]  /*0610*/  FMUL R13, R16, UR15 ;  /* 0x0000000f100d7c20 */ /* 0x000fe20008400000 */
[----:B------:R-:W-:-:S03]  /*0620*/  FMUL R12, R17, UR10 ;  /* 0x0000000a110c7c20 */ /* 0x000fc60008400000 */
[----:B------:R-:W0:Y:S01]  /*0630*/  FRND R11, R13 ;  /* 0x0000000d000b7307 */ /* 0x000e220000201000 */
[----:B------:R-:W-:-:S07]  /*0640*/  FADD R18, R6, -R18 ;  /* 0x8000001206127221 */ /* 0x000fce0000000000 */
[----:B------:R-:W1:Y:S01]  /*0650*/  FRND R12, R12 ;  /* 0x0000000c000c7307 */ /* 0x000e620000201000 */
[----:B0-----:R-:W-:Y:S01]  /*0660*/  FFMA R10, -R11, UR12, R16 ;  /* 0x0000000c0b0a7c23 */ /* 0x001fe20008000110 */
[----:B------:R-:W-:-:S06]  /*0670*/  FMUL R11, R18, UR11 ;  /* 0x0000000b120b7c20 */ /* 0x000fcc0008400000 */
[----:B------:R-:W-:Y:S01]  /*0680*/  FRND R11, R11 ;  /* 0x0000000b000b7307 */ /* 0x000fe20000201000 */
[----:B-1----:R-:W-:Y:S01]  /*0690*/  FFMA R17, -R12, UR13, R17 ;  /* 0x0000000d0c117c23 */ /* 0x002fe20008000111 */
[----:B----4-:R-:W-:-:S04]  /*06a0*/  FADD R20, R4, -R20 ;  /* 0x8000001404147221 */ /* 0x010fc80000000000 */
[----:B------:R-:W-:-:S04]  /*06b0*/  FMUL R14, R20, UR15 ;  /* 0x0000000f140e7c20 */ /* 0x000fc80008400000 */
[----:B------:R-:W0:Y:S01]  /*06c0*/  FRND R13, R14 ;  /* 0x0000000e000d7307 */ /* 0x000e220000201000 */
[----:B------:R-:W-:Y:S01]  /*06d0*/  FADD R21, R5, -R21 ;  /* 0x8000001505157221 */ /* 0x000fe20000000000 */
[----:B------:R-:W-:-:S03]  /*06e0*/  FADD R22, R6, -R22 ;  /* 0x8000001606167221 */ /* 0x000fc60000000000 */
[----:B------:R-:W-:-:S04]  /*06f0*/  FMUL R16, R21, UR10 ;  /* 0x0000000a15107c20 */ /* 0x000fc80008400000 */
[----:B------:R-:W1:Y:S01]  /*0700*/  FRND R12, R16 ;  /* 0x00000010000c7307 */ /* 0x000e620000201000 */
[----:B0-----:R-:W-:Y:S01]  /*0710*/  FFMA R20, -R13, UR12, R20 ;  /* 0x0000000c0d147c23 */ /* 0x001fe20008000114 */
[----:B------:R-:W-:-:S06]  /*0720*/  FMUL R13, R22, UR11 ;  /* 0x0000000b160d7c20 */ /* 0x000fcc0008400000 */
[----:B------:R0:W2:Y:S01]  /*0730*/  FRND R14, R13 ;  /* 0x0000000d000e7307 */ /* 0x0000a20000201000 */
[----:B------:R-:W-:Y:S01]  /*0740*/  FFMA R18, -R11, UR14, R18 ;  /* 0x0000000e0b127c23 */ /* 0x000fe20008000112 */
[----:B------:R-:W-:Y:S01]  /*0750*/  FMUL R11, R17, R17 ;  /* 0x00000011110b7220 */ /* 0x000fe20000400000 */
[----:B-1----:R-:W-:-:S04]  /*0760*/  FFMA R12, -R12, UR13, R21 ;  /* 0x0000000d0c0c7c23 */ /* 0x002fc80008000115 */
[----:B------:R-:W-:Y:S01]  /*0770*/  FMUL R21, R12, R12 ;  /* 0x0000000c0c157220 */ /* 0x000fe20000400000 */
[----:B0-----:R-:W-:Y:S01]  /*0780*/  FFMA R13, R10, R10, R11 ;  /* 0x0000000a0a0d7223 */ /* 0x001fe2000000000b */
[----:B--2---:R-:W-:-:S03]  /*0790*/  FFMA R11, -R14, UR14, R22 ;  /* 0x0000000e0e0b7c23 */ /* 0x004fc60008000116 */
[----:B------:R-:W-:Y:S01]  /*07a0*/  FFMA R14, R18, R18, R13 ;  /* 0x00000012120e7223 */ /* 0x000fe2000000000d */
[----:B------:R-:W-:-:S04]  /*07b0*/  FFMA R22, R20, R20, R21 ;  /* 0x0000001414167223 */ /* 0x000fc80000000015 */
[----:B------:R-:W-:Y:S01]  /*07c0*/  FFMA R22, R11, R11, R22 ;  /* 0x0000000b0b167223 */ /* 0x000fe20000000016 */
[----:B------:R-:W-:-:S04]  /*07d0*/  FSETP.GEU.AND P0, PT, |R14|, 1.175494350822287508e-38, PT ;  /* 0x008000000e00780b */ /* 0x000fc80003f0e200 */
[----:B------:R-:W-:-:S09]  /*07e0*/  FSETP.GEU.AND P1, PT, |R22|, 1.175494350822287508e-38, PT ;  /* 0x008000001600780b */ /* 0x000fd20003f2e200 */
[----:B------:R-:W-:-:S04]  /*07f0*/  @!P0 FMUL R14, R14, 16777216 ;  /* 0x4b8000000e0e8820 */ /* 0x000fc80000400000 */
[----:B------:R-:W0:Y:S01]  /*0800*/  MUFU.RSQ R16, R14 ;  /* 0x0000000e00107308 */ /* 0x000e220000001400 */
[----:B------:R-:W-:-:S07]  /*0810*/  @!P1 FMUL R22, R22, 16777216 ;  /* 0x4b80000016169820 */ /* 0x000fce0000400000 */
[----:B------:R-:W1:Y:S01]  /*0820*/  MUFU.RSQ R13, R22 ;  /* 0x00000016000d7308 */ /* 0x000e620000001400 */
[----:B0-----:R-:W-:-:S04]  /*0830*/  @!P0 FMUL R16, R16, 4096 ;  /* 0x4580000010108820 */ /* 0x001fc80000400000 */
[----:B------:R-:W-:Y:S01]  /*0840*/  FMUL R21, R16, R16 ;  /* 0x0000001010157220 */ /* 0x000fe20000400000 */
[----:B-1----:R-:W-:-:S03]  /*0850*/  @!P1 FMUL R13, R13, 4096 ;  /* 0x458000000d0d9820 */ /* 0x002fc60000400000 */
[----:B------:R-:W-:Y:S01]  /*0860*/  FMUL R16, R16, R21 ;  /* 0x0000001510107220 */ /* 0x000fe20000400000 */
[----:B------:R-:W-:-:S03]  /*0870*/  FMUL R8, R13, R13 ;  /* 0x0000000d0d087220 */ /* 0x000fc60000400000 */
[----:B------:R-:W-:Y:S01]  /*0880*/  FMUL R19, R19, R16 ;  /* 0x0000001013137220 */ /* 0x000fe20000400000 */
[----:B------:R-:W-:-:S03]  /*0890*/  FMUL R8, R13, R8 ;  /* 0x000000080d087220 */ /* 0x000fc60000400000 */
[-C--:B------:R-:W-:Y:S01]  /*08a0*/  FFMA R25, R10, R19.reuse, R25 ;  /* 0x000000130a197223 */ /* 0x080fe20000000019 */
[-C--:B------:R-:W-:Y:S01]  /*08b0*/  FFMA R17, R17, R19.reuse, R24 ;  /* 0x0000001311117223 */ /* 0x080fe20000000018 */
[----:B------:R-:W-:Y:S01]  /*08c0*/  IADD3 R28, P0, PT, R28, 0x40, RZ ;  /* 0x000000401c1c7810 */ /* 0x000fe20007f1e0ff */
[----:B------:R-:W-:Y:S01]  /*08d0*/  FMUL R8, R23, R8 ;  /* 0x0000000817087220 */ /* 0x000fe20000400000 */
[----:B------:R-:W-:Y:S02]  /*08e0*/  FFMA R2, R18, R19, R7 ;  /* 0x0000001312027223 */ /* 0x000fe40000000007 */
[----:B------:R-:W-:Y:S01]  /*08f0*/  IADD3.X R29, PT, PT, RZ, R29, RZ, P0, !PT ;  /* 0x0000001dff1d7210 */ /* 0x000fe200007fe4ff */
[-C--:B------:R-:W-:Y:S01]  /*0900*/  FFMA R25, R20, R8.reuse, R25 ;  /* 0x0000000814197223 */ /* 0x080fe20000000019 */
[-C--:B------:R-:W-:Y:S01]  /*0910*/  FFMA R24, R12, R8.reuse, R17 ;  /* 0x000000080c187223 */ /* 0x080fe20000000011 */
[----:B------:R-:W-:Y:S01]  /*0920*/  FFMA R2, R11, R8, R2 ;  /* 0x000000080b027223 */ /* 0x000fe20000000002 */
[----:B------:R-:W-:Y:S06]  /*0930*/  BRA.U UP1, `(.L_x_100) ;  /* 0xfffffff901447547 */ /* 0x000fec000b83ffff */
.L_x_99:
[----:B------:R-:W-:Y:S05]  /*0940*/  BRA.U !UP0, `(.L_x_98) ;  /* 0x0000000508807547 */ /* 0x000fea000b800000 */
[----:B------:R-:W-:Y:S02]  /*0950*/  UISETP.NE.AND UP0, UPT, UR7, 0x1, UPT ;  /* 0x000000010700788c */ /* 0x000fe4000bf05270 */
[----:B------:R-:W-:-:S04]  /*0960*/  ULOP3.LUT UR4, UR6, 0x1, URZ, 0xc0, !UPT ;  /* 0x0000000106047892 */ /* 0x000fc8000f8ec0ff */
[----:B------:R-:W-:-:S03]  /*0970*/  UISETP.NE.U32.AND UP1, UPT, UR4, 0x1, UPT ;  /* 0x000000010400788c */ /* 0x000fc6000bf25070 */
[----:B------:R-:W-:Y:S08]  /*0980*/  BRA.U !UP0, `(.L_x_101) ;  /* 0x0000000108ec7547 */ /* 0x000ff0000b800000 */
[----:B------:R-:W0:Y:S01]  /*0990*/  LDC.64 R18, c[0x0][0x3b0] ;  /* 0x0000ec00ff127b82 */ /* 0x000e220000000a00 */
[----:B------:R-:W-:Y:S01]  /*09a0*/  R2UR UR4, R26 ;  /* 0x000000001a0472ca */ /* 0x000fe200000e0000 */
[----:B------:R-:W1:Y:S01]  /*09b0*/  LDCU.64 UR8, c[0x0][0x390] ;  /* 0x00007200ff0877ac */ /* 0x000e620008000a00 */
[----:B------:R-:W-:Y:S01]  /*09c0*/  R2UR UR5, R27 ;  /* 0x000000001b0572ca */ /* 0x000fe200000e0000 */
[----:B0-----:R-:W-:-:S12]  /*09d0*/  IMAD.WIDE.U32 R18, R3, 0x10, R18 ;  /* 0x0000001003127825 */ /* 0x001fd800078e0012 */
[----:B------:R-:W2:Y:S04]  /*09e0*/  LDG.E.128 R8, desc[UR4][R18.64] ;  /* 0x0000000412087981 */ /* 0x000ea8000c1e1d00 */
[----:B------:R-:W3:Y:S01]  /*09f0*/  LDG.E.128 R12, desc[UR4][R18.64+0x10] ;  /* 0x00001004120c7981 */ /* 0x000ee2000c1e1d00 */
[----:B------:R-:W0:Y:S01]  /*0a00*/  LDCU.128 UR4, c[0x0][0x380] ;  /* 0x00007000ff0477ac */ /* 0x000e220008000c00 */
[----:B------:R-:W-:Y:S01]  /*0a10*/  IADD3 R3, PT, PT, R3, 0x2, RZ ;  /* 0x0000000203037810 */ /* 0x000fe20007ffe0ff */
[----:B--2--5:R-:W-:Y:S01]  /*0a20*/  FADD R9, R5, -R9 ;  /* 0x8000000905097221 */ /* 0x024fe20000000000 */
[----:B------:R-:W-:Y:S01]  /*0a30*/  FADD R8, R4, -R8 ;  /* 0x8000000804087221 */ /* 0x000fe20000000000 */
[----:B------:R-:W-:Y:S02]  /*0a40*/  FADD R10, R6, -R10 ;  /* 0x8000000a060a7221 */ /* 0x000fe40000000000 */
[----:B-1----:R-:W-:Y:S01]  /*0a50*/  FMUL R16, R9, UR8 ;  /* 0x0000000809107c20 */ /* 0x002fe20008400000 */
[----:B---3--:R-:W-:Y:S01]  /*0a60*/  FADD R18, R5, -R13 ;  /* 0x8000000d05127221 */ /* 0x008fe20000000000 */
[----:B0-----:R-:W-:Y:S01]  /*0a70*/  FMUL R7, R8, UR7 ;  /* 0x0000000708077c20 */ /* 0x001fe20008400000 */
[----:B------:R-:W-:Y:S01]  /*0a80*/  FADD R12, R4, -R12 ;  /* 0x8000000c040c7221 */ /* 0x000fe20000000000 */
[----:B------:R-:W-:Y:S01]  /*0a90*/  FMUL R17, R10, UR9 ;  /* 0x000000090a117c20 */ /* 0x000fe20008400000 */
[----:B------:R-:W-:Y:S01]  /*0aa0*/  FMUL R20, R18, UR8 ;  /* 0x0000000812147c20 */ /* 0x000fe20008400000 */
[----:B------:R-:W0:Y:S01]  /*0ab0*/  FRND R16, R16 ;  /* 0x0000001000107307 */ /* 0x000e220000201000 */
[----:B------:R-:W-:Y:S01]  /*0ac0*/  FMUL R19, R12, UR7 ;  /* 0x000000070c137c20 */ /* 0x000fe20008400000 */
[----:B------:R-:W-:-:S04]  /*0ad0*/  FADD R14, R6, -R14 ;  /* 0x8000000e060e7221 */ /* 0x000fc80000000000 */
[----:B------:R-:W-:Y:S02]  /*0ae0*/  FMUL R22, R14, UR9 ;  /* 0x000000090e167c20 */ /* 0x000fe40008400000 */
[----:B------:R-:W1:Y:S01]  /*0af0*/  FRND R7, R7 ;  /* 0x0000000700077307 */ /* 0x000e620000201000 */
[----:B0-----:R-:W-:-:S07]  /*0b00*/  FFMA R9, -R16, UR5, R9 ;  /* 0x0000000510097c23 */ /* 0x001fce0008000109 */
[----:B------:R-:W0:Y:S01]  /*0b10*/  FRND R21, R20 ;  /* 0x0000001400157307 */ /* 0x000e220000201000 */
[----:B-1----:R-:W-:-:S07]  /*0b20*/  FFMA R8, -R7, UR4, R8 ;  /* 0x0000000407087c23 */ /* 0x002fce0008000108 */
[----:B------:R-:W1:Y:S01]  /*0b30*/  FRND R17, R17 ;  /* 0x0000001100117307 */ /* 0x000e620000201000 */
[----:B0-----:R-:W-:-:S07]  /*0b40*/  FFMA R7, -R21, UR5, R18 ;  /* 0x0000000515077c23 */ /* 0x001fce0008000112 */
[----:B------:R-:W0:Y:S01]  /*0b50*/  FRND R19, R19 ;  /* 0x0000001300137307 */ /* 0x000e220000201000 */
[----:B------:R-:W-:Y:S01]  /*0b60*/  FMUL R21, R9, R9 ;  /* 0x0000000909157220 */ /* 0x000fe20000400000 */
[----:B-1----:R-:W-:-:S06]  /*0b70*/  FFMA R17, -R17, UR6, R10 ;  /* 0x0000000611117c23 */ /* 0x002fcc000800010a */
[----:B------:R-:W1:Y:S01]  /*0b80*/  FRND R13, R22 ;  /* 0x00000016000d7307 */ /* 0x000e620000201000 */
[----:B------:R-:W-:-:S04]  /*0b90*/  FFMA R10, R8, R8, R21 ;  /* 0x00000008080a7223 */ /* 0x000fc80000000015 */
[----:B------:R-:W-:Y:S01]  /*0ba0*/  FFMA R10, R17, R17, R10 ;  /* 0x00000011110a7223 */ /* 0x000fe2000000000a */
[----:B0-----:R-:W-:Y:S01]  /*0bb0*/  FFMA R12, -R19, UR4, R12 ;  /* 0x00000004130c7c23 */ /* 0x001fe2000800010c */
[----:B------:R-:W-:-:S03]  /*0bc0*/  FMUL R19, R7, R7 ;  /* 0x0000000707137220 */ /* 0x000fc60000400000 */
[----:B------:R-:W-:Y:S01]  /*0bd0*/  FSETP.GEU.AND P0, PT, |R10|, 1.175494350822287508e-38, PT ;  /* 0x008000000a00780b */ /* 0x000fe20003f0e200 */
[----:B-1----:R-:W-:Y:S01]  /*0be0*/  FFMA R13, -R13, UR6, R14 ;  /* 0x000000060d0d7c23 */ /* 0x002fe2000800010e */
[----:B------:R-:W-:-:S04]  /*0bf0*/  FFMA R14, R12, R12, R19 ;  /* 0x0000000c0c0e7223 */ /* 0x000fc80000000013 */
[----:B------:R-:W-:-:S07]  /*0c00*/  FFMA R16, R13, R13, R14 ;  /* 0x0000000d0d107223 */ /* 0x000fce000000000e */
[----:B------:R-:W-:Y:S01]  /*0c10*/  @!P0 FMUL R10, R10, 16777216 ;  /* 0x4b8000000a0a8820 */ /* 0x000fe20000400000 */
[----:B------:R-:W-:-:S03]  /*0c20*/  FSETP.GEU.AND P1, PT, |R16|, 1.175494350822287508e-38, PT ;  /* 0x008000001000780b */ /* 0x000fc60003f2e200 */
[----:B------:R-:W0:Y:S10]  /*0c30*/  MUFU.RSQ R14, R10 ;  /* 0x0000000a000e7308 */ /* 0x000e340000001400 */
[----:B------:R-:W-:-:S04]  /*0c40*/  @!P1 FMUL R16, R16, 16777216 ;  /* 0x4b80000010109820 */ /* 0x000fc80000400000 */
[----:B------:R-:W1:Y:S01]  /*0c50*/  MUFU.RSQ R18, R16 ;  /* 0x0000001000127308 */ /* 0x000e620000001400 */
[----:B0-----:R-:W-:-:S04]  /*0c60*/  @!P0 FMUL R14, R14, 4096 ;  /* 0x458000000e0e8820 */ /* 0x001fc80000400000 */
[----:B------:R-:W-:-:S04]  /*0c70*/  FMUL R19, R14, R14 ;  /* 0x0000000e0e137220 */ /* 0x000fc80000400000 */
[----:B------:R-:W-:-:S04]  /*0c80*/  FMUL R14, R14, R19 ;  /* 0x000000130e0e7220 */ /* 0x000fc80000400000 */
[----:B------:R-:W-:Y:S01]  /*0c90*/  FMUL R11, R11, R14 ;  /* 0x0000000e0b0b7220 */ /* 0x000fe20000400000 */
[----:B-1----:R-:W-:-:S03]  /*0ca0*/  @!P1 FMUL R18, R18, 4096 ;  /* 0x4580000012129820 */ /* 0x002fc60000400000 */
[-C--:B------:R-:W-:Y:S01]  /*0cb0*/  FFMA R25, R8, R11.reuse, R25 ;  /* 0x0000000b08197223 */ /* 0x080fe20000000019 */
[-C--:B------:R-:W-:Y:S01]  /*0cc0*/  FFMA R24, R9, R11.reuse, R24 ;  /* 0x0000000b09187223 */ /* 0x080fe20000000018 */
[----:B------:R-:W-:Y:S01]  /*0cd0*/  FFMA R2, R17, R11, R2 ;  /* 0x0000000b11027223 */ /* 0x000fe20000000002 */
[----:B------:R-:W-:-:S04]  /*0ce0*/  FMUL R21, R18, R18 ;  /* 0x0000001212157220 */ /* 0x000fc80000400000 */
[----:B------:R-:W-:-:S04]  /*0cf0*/  FMUL R18, R18, R21 ;  /* 0x0000001512127220 */ /* 0x000fc80000400000 */
[----:B------:R-:W-:-:S04]  /*0d00*/  FMUL R15, R15, R18 ;  /* 0x000000120f0f7220 */ /* 0x000fc80000400000 */
[-C--:B------:R-:W-:Y:S01]  /*0d10*/  FFMA R25, R12, R15.reuse, R25 ;  /* 0x0000000f0c197223 */ /* 0x080fe20000000019 */
[-C--:B------:R-:W-:Y:S01]  /*0d20*/  FFMA R24, R7, R15.reuse, R24 ;  /* 0x0000000f07187223 */ /* 0x080fe20000000018 */
[----:B------:R-:W-:-:S07]  /*0d30*/  FFMA R2, R13, R15, R2 ;  /* 0x0000000f0d027223 */ /* 0x000fce0000000002 */
.L_x_101:
[----:B------:R-:W-:Y:S05]  /*0d40*/  BRA.U UP1, `(.L_x_98) ;  /* 0x0000000101807547 */ /* 0x000fea000b800000 */
[----:B------:R-:W0:Y:S01]  /*0d50*/  LDC.64 R8, c[0x0][0x3b0] ;  /* 0x0000ec00ff087b82 */ /* 0x000e220000000a00 */
[----:B------:R-:W-:Y:S01]  /*0d60*/  R2UR UR4, R26 ;  /* 0x000000001a0472ca */ /* 0x000fe200000e0000 */
[----:B------:R-:W1:Y:S01]  /*0d70*/  LDCU.64 UR8, c[0x0][0x390] ;  /* 0x00007200ff0877ac */ /* 0x000e620008000a00 */
[----:B------:R-:W-:Y:S01]  /*0d80*/  R2UR UR5, R27 ;  /* 0x000000001b0572ca */ /* 0x000fe200000e0000 */
[----:B0-----:R-:W-:-:S12]  /*0d90*/  IMAD.WIDE.U32 R8, R3, 0x10, R8 ;  /* 0x0000001003087825 */ /* 0x001fd800078e0008 */
[----:B------:R-:W2:Y:S01]  /*0da0*/  LDG.E.128 R8, desc[UR4][R8.64] ;  /* 0x0000000408087981 */ /* 0x000ea2000c1e1d00 */
[----:B------:R-:W0:Y:S01]  /*0db0*/  LDCU.128 UR4, c[0x0][0x380] ;  /* 0x00007000ff0477ac */ /* 0x000e220008000c00 */
[----:B--2--5:R-:W-:Y:S01]  /*0dc0*/  FADD R5, R5, -R9 ;  /* 0x8000000905057221 */ /* 0x024fe20000000000 */
[----:B------:R-:W-:Y:S01]  /*0dd0*/  FADD R4, R4, -R8 ;  /* 0x8000000804047221 */ /* 0x000fe20000000000 */
[----:B------:R-:W-:Y:S02]  /*0de0*/  FADD R10, R6, -R10 ;  /* 0x8000000a060a7221 */ /* 0x000fe40000000000 */
        /* <DEDUP_REMOVED lines=18> */
[----:B------:R-:W-:-:S04]  /*0f10*/  FMUL R8, R11, R8 ;  /* 0x000000080b087220 */ /* 0x000fc80000400000 */
[-C--:B------:R-:W-:Y:S01]  /*0f20*/  FFMA R25, R4, R8.reuse, R25 ;  /* 0x0000000804197223 */ /* 0x080fe20000000019 */
[-C--:B------:R-:W-:Y:S01]  /*0f30*/  FFMA R24, R5, R8.reuse, R24 ;  /* 0x0000000805187223 */ /* 0x080fe20000000018 */
[----:B------:R-:W-:-:S07]  /*0f40*/  FFMA R2, R9, R8, R2 ;  /* 0x0000000809027223 */ /* 0x000fce0000000002 */
.L_x_98:
[----:B------:R-:W-:Y:S01]  /*0f50*/  FMUL R24, R24, R24 ;  /* 0x0000001818187220 */ /* 0x000fe20000400000 */
[----:B------:R-:W-:Y:S03]  /*0f60*/  BSSY.RECONVERGENT B1, `(.L_x_102) ;  /* 0x000000e000017945 */ /* 0x000fe60003800200 */
[----:B------:R-:W-:-:S04]  /*0f70*/  FFMA R25, R25, R25, R24 ;  /* 0x0000001919197223 */ /* 0x000fc80000000018 */
[----:B------:R-:W-:-:S04]  /*0f80*/  FFMA R2, R2, R2, R25 ;  /* 0x0000000202027223 */ /* 0x000fc80000000019 */
[----:B------:R0:W2:Y:S01]  /*0f90*/  MUFU.RSQ R3, R2 ;  /* 0x0000000200037308 */ /* 0x0000a20000001400 */
[----:B-----5:R-:W-:-:S04]  /*0fa0*/  IADD3 R4, PT, PT, R2, -0xd000000, RZ ;  /* 0xf300000002047810 */ /* 0x020fc80007ffe0ff */
[----:B------:R-:W-:-:S13]  /*0fb0*/  ISETP.GT.U32.AND P0, PT, R4, 0x727fffff, PT ;  /* 0x727fffff0400780c */ /* 0x000fda0003f04070 */
[----:B0-2---:R-:W-:Y:S05]  /*0fc0*/  @!P0 BRA `(.L_x_103) ;  /* 0x00000000000c8947 */ /* 0x005fea0003800000 */
[----:B------:R-:W-:-:S07]  /*0fd0*/  MOV R8, 0xff0 ;  /* 0x00000ff000087802 */ /* 0x000fce0000000f00 */
[----:B-1----:R-:W-:Y:S05]  /*0fe0*/  CALL.REL.NOINC `($__internal_4_$__cuda_sm20_sqrt_rn_f32_slowpath) ;  /* 0x0000000000387944 */ /* 0x002fea0003c00000 */
[----:B------:R-:W-:Y:S05]  /*0ff0*/  BRA `(.L_x_104) ;  /* 0x0000000000107947 */ /* 0x000fea0003800000 */
.L_x_103:
[----:B------:R-:W-:Y:S01]  /*1000*/  FMUL.FTZ R5, R2, R3 ;  /* 0x0000000302057220 */ /* 0x000fe20000410000 */
[----:B------:R-:W-:-:S03]  /*1010*/  FMUL.FTZ R3, R3, 0.5 ;  /* 0x3f00000003037820 */ /* 0x000fc60000410000 */
[----:B------:R-:W-:-:S04]  /*1020*/  FFMA R2, -R5, R5, R2 ;  /* 0x0000000505027223 */ /* 0x000fc80000000102 */
[----:B------:R-:W-:-:S07]  /*1030*/  FFMA R5, R2, R3, R5 ;  /* 0x0000000302057223 */ /* 0x000fce0000000005 */
.L_x_104:
[----:B------:R-:W-:Y:S05]  /*1040*/  BSYNC.RECONVERGENT B1 ;  /* 0x0000000000017941 */ /* 0x000fea0003800200 */
.L_x_102:
[----:B------:R-:W0:Y:S01]  /*1050*/  LDC.64 R2, c[0x0][0x3b8] ;  /* 0x0000ee00ff027b82 */ /* 0x000e220000000a00 */
[----:B-1----:R-:W-:Y:S02]  /*1060*/  R2UR UR4, R26 ;  /* 0x000000001a0472ca */ /* 0x002fe400000e0000 */
[----:B------:R-:W-:Y:S01]  /*1070*/  R2UR UR5, R27 ;  /* 0x000000001b0572ca */ /* 0x000fe200000e0000 */
[----:B0-----:R-:W-:-:S12]  /*1080*/  IMAD.WIDE.U32 R2, R0, 0x4, R2 ;  /* 0x0000000400027825 */ /* 0x001fd800078e0002 */
[----:B------:R0:W-:Y:S02]  /*1090*/  STG.E desc[UR4][R2.64], R5 ;  /* 0x0000000502007986 */ /* 0x0001e4000c101904 */
.L_x_97:
[----:B------:R-:W-:Y:S05]  /*10a0*/  BSYNC.RECONVERGENT B0 ;  /* 0x0000000000007941 */ /* 0x000fea0003800200 */
.L_x_96:
[----:B------:R-:W-:Y:S06]  /*10b0*/  BAR.SYNC.DEFER_BLOCKING 0x0 ;  /* 0x0000000000007b1d */ /* 0x000fec0000010000 */
[----:B------:R-:W-:Y:S05]  /*10c0*/  EXIT ;  /* 0x000000000000794d */ /* 0x000fea0003800000 */
        .weak           $__internal_4_$__cuda_sm20_sqrt_rn_f32_slowpath
        .type           $__internal_4_$__cuda_sm20_sqrt_rn_f32_slowpath,@function
        .size           $__internal_4_$__cuda_sm20_sqrt_rn_f32_slowpath,(.L_x_120 - $__internal_4_$__cuda_sm20_sqrt_rn_f32_slowpath)
$__internal_4_$__cuda_sm20_sqrt_rn_f32_slowpath:
        /* <DEDUP_REMOVED lines=19> */
.L_x_105:
[----:B------:R-:W-:Y:S01]  /*1200*/  MOV R5, R3 ;  /* 0x0000000300057202 */ /* 0x000fe20000000f00 */
[----:B------:R-:W-:Y:S01]  /*1210*/  HFMA2 R3, -RZ, RZ, 0, 0 ;  /* 0x00000000ff037431 */ /* 0x000fe200000001ff */
[----:B------:R-:W-:-:S04]  /*1220*/  MOV R2, R8 ;  /* 0x0000000800027202 */ /* 0x000fc80000000f00 */
[----:B------:R-:W-:Y:S05]  /*1230*/  RET.REL.NODEC R2 `(_Z14efield_shl_GPUffffffiibP6float4S0_Pf) ;  /* 0xffffffec02707950 */ /* 0x000fea0003c3ffff */
.L_x_106:
        /* <DEDUP_REMOVED lines=12> */
.L_x_120:


//--------------------- .text._Z12vpol_shl_GPUffffffiibP6float4S0_S0_S0_Pf --------------------------
	.section	.text._Z12vpol_shl_GPUffffffiibP6float4S0_S0_S0_Pf,"ax",@progbits
	.align	128
        .global         _Z12vpol_shl_GPUffffffiibP6float4S0_S0_S0_Pf
        .type           _Z12vpol_shl_GPUffffffiibP6float4S0_S0_S0_Pf,@function
        .size           _Z12vpol_shl_GPUffffffiibP6float4S0_S0_S0_Pf,(.L_x_129 - _Z12vpol_shl_GPUffffffiibP6float4S0_S0_S0_Pf)
        .other          _Z12vpol_shl_GPUffffffiibP6float4S0_S0_S0_Pf,@"STO_CUDA_ENTRY STV_DEFAULT"
_Z12vpol_shl_GPUffffffiibP6float4S0_S0_S0_Pf:
.text._Z12vpol_shl_GPUffffffiibP6float4S0_S0_S0_Pf:
        /* <DEDUP_REMOVED lines=10> */
[----:B------:R-:W-:Y:S01]  /*00a0*/  HFMA2 R24, -RZ, RZ, 0, 0 ;  /* 0x00000000ff187431 */ /* 0x000fe200000001ff */
[----:B------:R-:W1:Y:S01]  /*00b0*/  LDCU.64 UR10, c[0x0][0x358] ;  /* 0x00006b00ff0a77ac */ /* 0x000e620008000a00 */
[----:B0-----:R-:W-:-:S09]  /*00c0*/  UISETP.GE.AND UP0, UPT, UR7, 0x1, UPT ;  /* 0x000000010700788c */ /* 0x001fd2000bf06270 */
[----:B-1----:R-:W-:Y:S05]  /*00d0*/  BRA.U !UP0, `(.L_x_109) ;  /* 0x0000000d08207547 */ /* 0x002fea000b800000 */
[----:B------:R-:W0:Y:S08]  /*00e0*/  LDC.64 R4, c[0x0][0x3a8] ;  /* 0x0000ea00ff047b82 */ /* 0x000e300000000a00 */
[----:B------:R-:W1:Y:S08]  /*00f0*/  LDC.64 R8, c[0x0][0x3b0] ;  /* 0x0000ec00ff087b82 */ /* 0x000e700000000a00 */
[----:B------:R-:W2:Y:S01]  /*0100*/  LDC.64 R12, c[0x0][0x3b8] ;  /* 0x0000ee00ff0c7b82 */ /* 0x000ea20000000a00 */
[----:B0-----:R-:W-:-:S06]  /*0110*/  IMAD.WIDE.U32 R4, R0, 0x10, R4 ;  /* 0x0000001000047825 */ /* 0x001fcc00078e0004 */
[----:B------:R-:W5:Y:S01]  /*0120*/  LDG.E.128 R4, desc[UR10][R4.64] ;  /* 0x0000000a04047981 */ /* 0x000f62000c1e1d00 */
[----:B-1----:R-:W-:-:S06]  /*0130*/  IMAD.WIDE.U32 R8, R0, 0x10, R8 ;  /* 0x0000001000087825 */ /* 0x002fcc00078e0008 */
[----:B------:R-:W5:Y:S01]  /*0140*/  LDG.E.128 R8, desc[UR10][R8.64] ;  /* 0x0000000a08087981 */ /* 0x000f62000c1e1d00 */
[----:B--2---:R-:W-:-:S06]  /*0150*/  IMAD.WIDE.U32 R12, R0, 0x10, R12 ;  /* 0x00000010000c7825 */ /* 0x004fcc00078e000c */
[----:B------:R-:W5:Y:S01]  /*0160*/  LDG.E.128 R12, desc[UR10][R12.64] ;  /* 0x0000000a0c0c7981 */ /* 0x000f62000c1e1d00 */
        /* <DEDUP_REMOVED lines=15> */
.L_x_111:
[----:B------:R-:W2:Y:S04]  /*0260*/  LDG.E.128 R16, desc[UR10][R2.64+-0x10] ;  /* 0xfffff00a02107981 */ /* 0x000ea8000c1e1d00 */
[----:B------:R0:W3:Y:S01]  /*0270*/  LDG.E.128 R20, desc[UR10][R2.64] ;  /* 0x0000000a02147981 */ /* 0x0000e2000c1e1d00 */
[----:B------:R-:W-:-:S04]  /*0280*/  UIADD3 UR4, UPT, UPT, UR4, 0x2, URZ ;  /* 0x0000000204047890 */ /* 0x000fc8000fffe0ff */
[----:B------:R-:W-:Y:S01]  /*0290*/  UISETP.NE.AND UP0, UPT, UR4, URZ, UPT ;  /* 0x000000ff0400728c */ /* 0x000fe2000bf05270 */
[----:B0-----:R-:W-:-:S04]  /*02a0*/  IADD3 R2, P0, PT, R2, 0x20, RZ ;  /* 0x0000002002027810 */ /* 0x001fc80007f1e0ff */
[----:B------:R-:W-:Y:S01]  /*02b0*/  IADD3.X R3, PT, PT, RZ, R3, RZ, P0, !PT ;  /* 0x00000003ff037210 */ /* 0x000fe200007fe4ff */
[--C-:B--2--5:R-:W-:Y:S01]  /*02c0*/  FADD R25, -R4, R16.reuse ;  /* 0x0000001004197221 */ /* 0x124fe20000000100 */
[--C-:B------:R-:W-:Y:S01]  /*02d0*/  FADD R26, -R9, R17.reuse ;  /* 0x00000011091a7221 */ /* 0x100fe20000000100 */
[----:B------:R-:W-:Y:S01]  /*02e0*/  FADD R29, -R5, R17 ;  /* 0x00000011051d7221 */ /* 0x000fe20000000100 */
[----:B------:R-:W-:Y:S01]  /*02f0*/  FADD R28, -R8, R16 ;  /* 0x00000010081c7221 */ /* 0x000fe20000000100 */
[----:B------:R-:W-:Y:S01]  /*0300*/  FMUL R27, R25, UR15 ;  /* 0x0000000f191b7c20 */ /* 0x000fe20008400000 */
[----:B------:R-:W-:Y:S01]  /*0310*/  FMUL R35, R26, UR16 ;  /* 0x000000101a237c20 */ /* 0x000fe20008400000 */
[----:B------:R-:W-:Y:S01]  /*0320*/  FMUL R32, R29, UR16 ;  /* 0x000000101d207c20 */ /* 0x000fe20008400000 */
[----:B------:R-:W-:Y:S01]  /*0330*/  FMUL R33, R28, UR15 ;  /* 0x0000000f1c217c20 */ /* 0x000fe20008400000 */
[----:B------:R0:W1:Y:S08]  /*0340*/  FRND R30, R27 ;  /* 0x0000001b001e7307 */ /* 0x0000700000201000 */
[----:B------:R-:W2:Y:S01]  /*0350*/  FRND R35, R35 ;  /* 0x0000002300237307 */ /* 0x000ea20000201000 */
[--C-:B0-----:R-:W-:Y:S01]  /*0360*/  FADD R27, -R6, R18.reuse ;  /* 0x00000012061b7221 */ /* 0x101fe20000000100 */
[----:B-1----:R-:W-:Y:S01]  /*0370*/  FFMA R25, -R30, UR12, R25 ;  /* 0x0000000c1e197c23 */ /* 0x002fe20008000119 */
[----:B------:R-:W-:-:S05]  /*0380*/  FADD R30, -R10, R18 ;  /* 0x000000120a1e7221 */ /* 0x000fca0000000100 */
[----:B------:R-:W0:Y:S01]  /*0390*/  FRND R32, R32 ;  /* 0x0000002000207307 */ /* 0x000e220000201000 */
[----:B------:R-:W-:Y:S01]  /*03a0*/  FADD R18, -R14, R18 ;  /* 0x000000120e127221 */ /* 0x000fe20000000100 */
[----:B------:R-:W-:Y:S01]  /*03b0*/  FMUL R36, R30, UR17 ;  /* 0x000000111e247c20 */ /* 0x000fe20008400000 */
[----:B--2---:R-:W-:Y:S01]  /*03c0*/  FFMA R34, -R35, UR13, R26 ;  /* 0x0000000d23227c23 */ /* 0x004fe2000800011a */
[----:B------:R-:W-:-:S04]  /*03d0*/  FMUL R26, R27, UR17 ;  /* 0x000000111b1a7c20 */ /* 0x000fc80008400000 */
[----:B------:R-:W1:Y:S01]  /*03e0*/  FRND R33, R33 ;  /* 0x0000002100217307 */ /* 0x000e620000201000 */
[----:B------:R-:W-:Y:S01]  /*03f0*/  FMUL R34, R34, R34 ;  /* 0x0000002222227220 */ /* 0x000fe20000400000 */
[----:B0-----:R-:W-:-:S06]  /*0400*/  FFMA R32, -R32, UR13, R29 ;  /* 0x0000000d20207c23 */ /* 0x001fcc000800011d */
[----:B------:R-:W0:Y:S01]  /*0410*/  FRND R31, R36 ;  /* 0x00000024001f7307 */ /* 0x000e220000201000 */
[----:B------:R-:W-:Y:S01]  /*0420*/  FMUL R32, R32, R32 ;  /* 0x0000002020207220 */ /* 0x000fe20000400000 */
[----:B-1----:R-:W-:-:S06]  /*0430*/  FFMA R29, -R33, UR12, R28 ;  /* 0x0000000c211d7c23 */ /* 0x002fcc000800011c */
[----:B------:R-:W1:Y:S01]  /*0440*/  FRND R26, R26 ;  /* 0x0000001a001a7307 */ /* 0x000e620000201000 */
[----:B------:R-:W-:Y:S01]  /*0450*/  FADD R28, -R12, R16 ;  /* 0x000000100c1c7221 */ /* 0x000fe20000000100 */
[----:B------:R-:W-:Y:S01]  /*0460*/  FFMA R32, R25, R25, R32 ;  /* 0x0000001919207223 */ /* 0x000fe20000000020 */
[----:B------:R-:W-:Y:S01]  /*0470*/  FFMA R34, R29, R29, R34 ;  /* 0x0000001d1d227223 */ /* 0x000fe20000000022 */
[----:B------:R-:W-:Y:S01]  /*0480*/  FADD R29, -R13, R17 ;  /* 0x000000110d1d7221 */ /* 0x000fe20000000100 */
[----:B------:R-:W-:Y:S01]  /*0490*/  FMUL R25, R11, R19 ;  /* 0x000000130b197220 */ /* 0x000fe20000400000 */
[----:B0-----:R-:W-:Y:S01]  /*04a0*/  FFMA R31, -R31, UR14, R30 ;  /* 0x0000000e1f1f7c23 */ /* 0x001fe2000800011e */
[----:B------:R-:W-:-:S03]  /*04b0*/  FMUL R30, R28, UR15 ;  /* 0x0000000f1c1e7c20 */ /* 0x000fc60008400000 */
[----:B------:R-:W-:Y:S01]  /*04c0*/  FFMA R34, R31, R31, R34 ;  /* 0x0000001f1f227223 */ /* 0x000fe20000000022 */
[----:B---3--:R-:W-:Y:S01]  /*04d0*/  FADD R31, -R4, R20 ;  /* 0x00000014041f7221 */ /* 0x008fe20000000100 */
[----:B------:R0:W2:Y:S01]  /*04e0*/  FRND R17, R30 ;  /* 0x0000001e00117307 */ /* 0x0000a20000201000 */
[----:B-1----:R-:W-:Y:S01]  /*04f0*/  FFMA R27, -R26, UR14, R27 ;  /* 0x0000000e1a1b7c23 */ /* 0x002fe2000800011b */
[----:B------:R-:W-:Y:S01]  /*0500*/  FMUL R26, R29, UR16 ;  /* 0x000000101d1a7c20 */ /* 0x000fe20008400000 */
[----:B------:R-:W-:Y:S01]  /*0510*/  FMUL R33, R34, R25 ;  /* 0x0000001922217220 */ /* 0x000fe20000400000 */
[----:B------:R-:W-:Y:S01]  /*0520*/  FMUL R25, R18, UR17 ;  /* 0x0000001112197c20 */ /* 0x000fe20008400000 */
[----:B------:R-:W-:Y:S01]  /*0530*/  FFMA R16, R27, R27, R32 ;  /* 0x0000001b1b107223 */ /* 0x000fe20000000020 */
[----:B------:R-:W-:Y:S01]  /*0540*/  FMUL R32, R31, UR15 ;  /* 0x0000000f1f207c20 */ /* 0x000fe20008400000 */
[-C--:B------:R-:W-:Y:S01]  /*0550*/  FMUL R27, R7, R19.reuse ;  /* 0x00000013071b7220 */ /* 0x080fe20000400000 */
[----:B------:R-:W1:Y:S01]  /*0560*/  FRND R26, R26 ;  /* 0x0000001a001a7307 */ /* 0x000e620000201000 */
[----:B0-----:R-:W-:Y:S01]  /*0570*/  FADD R30, -R5, R21 ;  /* 0x00000015051e7221 */ /* 0x001fe20000000100 */
[----:B------:R-:W-:Y:S01]  /*0580*/  FMUL R19, R15, R19 ;  /* 0x000000130f137220 */ /* 0x000fe20000400000 */
[----:B------:R-:W-:Y:S01]  /*0590*/  FFMA R16, R16, R27, R33 ;  /* 0x0000001b10107223 */ /* 0x000fe20000000021 */
[----:B------:R-:W-:Y:S01]  /*05a0*/  FADD R27, -R8, R20 ;  /* 0x00000014081b7221 */ /* 0x000fe20000000100 */
[----:B------:R-:W-:Y:S01]  /*05b0*/  FMUL R33, R30, UR16 ;  /* 0x000000101e217c20 */ /* 0x000fe20008400000 */
[----:B--2---:R-:W-:Y:S01]  /*05c0*/  FFMA R34, -R17, UR12, R28 ;  /* 0x0000000c11227c23 */ /* 0x004fe2000800011c */
[----:B------:R-:W-:Y:S01]  /*05d0*/  FADD R17, -R6, R22 ;  /* 0x0000001606117221 */ /* 0x000fe20000000100 */
[----:B------:R-:W0:Y:S01]  /*05e0*/  FRND R25, R25 ;  /* 0x0000001900197307 */ /* 0x000e220000201000 */
[----:B------:R-:W-:-:S02]  /*05f0*/  FADD R20, -R12, R20 ;  /* 0x000000140c147221 */ /* 0x000fc40000000100 */
[----:B------:R-:W-:Y:S01]  /*0600*/  FMUL R28, R17, UR17 ;  /* 0x00000011111c7c20 */ /* 0x000fe20008400000 */
[----:B-1----:R-:W-:-:S04]  /*0610*/  FFMA R26, -R26, UR13, R29 ;  /* 0x0000000d1a1a7c23 */ /* 0x002fc8000800011d */
[----:B------:R-:W1:Y:S01]  /*0620*/  FRND R32, R32 ;  /* 0x0000002000207307 */ /* 0x000e620000201000 */
[----:B------:R-:W-:Y:S01]  /*0630*/  FMUL R29, R26, R26 ;  /* 0x0000001a1a1d7220 */ /* 0x000fe20000400000 */
[----:B------:R-:W-:Y:S01]  /*0640*/  FADD R26, -R9, R21 ;  /* 0x00000015091a7221 */ /* 0x000fe20000000100 */
[----:B0-----:R-:W-:Y:S01]  /*0650*/  FFMA R25, -R25, UR14, R18 ;  /* 0x0000000e19197c23 */ /* 0x001fe20008000112 */
[----:B------:R-:W-:-:S04]  /*0660*/  FMUL R18, R27, UR15 ;  /* 0x0000000f1b127c20 */ /* 0x000fc80008400000 */
[----:B------:R-:W0:Y:S01]  /*0670*/  FRND R33, R33 ;  /* 0x0000002100217307 */ /* 0x000e220000201000 */
[----:B------:R-:W-:-:S04]  /*0680*/  FFMA R34, R34, R34, R29 ;  /* 0x0000002222227223 */ /* 0x000fc8000000001d */
[----:B------:R-:W-:Y:S01]  /*0690*/  FFMA R25, R25, R25, R34 ;  /* 0x0000001919197223 */ /* 0x000fe20000000022 */
[----:B-1----:R-:W-:Y:S01]  /*06a0*/  FFMA R29, -R32, UR12, R31 ;  /* 0x0000000c201d7c23 */ /* 0x002fe2000800011f */
[----:B------:R-:W-:Y:S01]  /*06b0*/  FMUL R31, R26, UR16 ;  /* 0x000000101a1f7c20 */ /* 0x000fe20008400000 */
[----:B------:R-:W1:Y:S01]  /*06c0*/  FRND R28, R28 ;  /* 0x0000001c001c7307 */ /* 0x000e620000201000 */
[----:B------:R-:W-:Y:S01]  /*06d0*/  FADD R32, -R13, R21 ;  /* 0x000000150d207221 */ /* 0x000fe20000000100 */
[----:B------:R-:W-:-:S03]  /*06e0*/  FFMA R19, R25, R19, R16 ;  /* 0x0000001319137223 */ /* 0x000fc60000000010 */
[----:B------:R-:W-:Y:S01]  /*06f0*/  FMUL R35, R32, UR16 ;  /* 0x0000001020237c20 */ /* 0x000fe20008400000 */
[----:B------:R-:W-:Y:S01]  /*0700*/  FADD R19, R19, R24 ;  /* 0x0000001813137221 */ /* 0x000fe20000000000 */
[----:B0-----:R-:W-:Y:S01]  /*0710*/  FFMA R33, -R33, UR13, R30 ;  /* 0x0000000d21217c23 */ /* 0x001fe2000800011e */
[----:B------:R-:W0:Y:S01]  /*0720*/  FRND R18, R18 ;  /* 0x0000001200127307 */ /* 0x000e220000201000 */
[--C-:B------:R-:W-:Y:S01]  /*0730*/  FADD R30, -R10, R22.reuse ;  /* 0x000000160a1e7221 */ /* 0x100fe20000000100 */
[----:B------:R-:W-:-:S03]  /*0740*/  FADD R22, -R14, R22 ;  /* 0x000000160e167221 */ /* 0x000fc60000000100 */
[----:B------:R-:W-:Y:S01]  /*0750*/  FMUL R34, R30, UR17 ;  /* 0x000000111e227c20 */ /* 0x000fe20008400000 */
[----:B-1----:R-:W-:Y:S02]  /*0760*/  FFMA R28, -R28, UR14, R17 ;  /* 0x0000000e1c1c7c23 */ /* 0x002fe40008000111 */
[----:B------:R-:W1:Y:S01]  /*0770*/  FRND R31, R31 ;  /* 0x0000001f001f7307 */ /* 0x000e620000201000 */
[----:B0-----:R-:W-:-:S07]  /*0780*/  FFMA R18, -R18, UR12, R27 ;  /* 0x0000000c12127c23 */ /* 0x001fce000800011b */
[----:B------:R-:W0:Y:S01]  /*0790*/  FRND R17, R35 ;  /* 0x0000002300117307 */ /* 0x000e220000201000 */
[----:B------:R-:W-:Y:S01]  /*07a0*/  FMUL R27, R20, UR15 ;  /* 0x0000000f141b7c20 */ /* 0x000fe20008400000 */
[----:B-1----:R-:W-:-:S06]  /*07b0*/  FFMA R26, -R31, UR13, R26 ;  /* 0x0000000d1f1a7c23 */ /* 0x002fcc000800011a */
[----:B------:R-:W1:Y:S01]  /*07c0*/  FRND R21, R34 ;  /* 0x0000002200157307 */ /* 0x000e620000201000 */
[----:B------:R-:W-:Y:S01]  /*07d0*/  FMUL R31, R22, UR17 ;  /* 0x00000011161f7c20 */ /* 0x000fe20008400000 */
[----:B0-----:R-:W-:-:S06]  /*07e0*/  FFMA R32, -R17, UR13, R32 ;  /* 0x0000000d11207c23 */ /* 0x001fcc0008000120 */
[----:B------:R-:W0:Y:S01]  /*07f0*/  FRND R27, R27 ;  /* 0x0000001b001b7307 */ /* 0x000e220000201000 */
[----:B------:R-:W-:Y:S01]  /*0800*/  FMUL R17, R26, R26 ;  /* 0x0000001a1a117220 */ /* 0x000fe20000400000 */
[----:B------:R-:W-:-:S03]  /*0810*/  FMUL R26, R33, R33 ;  /* 0x00000021211a7220 */ /* 0x000fc60000400000 */
[----:B------:R-:W-:Y:S01]  /*0820*/  FFMA R18, R18, R18, R17 ;  /* 0x0000001212127223 */ /* 0x000fe20000000011 */
[----:B------:R-:W-:Y:S01]  /*0830*/  FMUL R17, R11, R23 ;  /* 0x000000170b117220 */ /* 0x000fe20000400000 */
[----:B-1----:R-:W-:Y:S01]  /*0840*/  FFMA R21, -R21, UR14, R30 ;  /* 0x0000000e15157c23 */ /* 0x002fe2000800011e */
[----:B------:R-:W1:Y:S01]  /*0850*/  FRND R31, R31 ;  /* 0x0000001f001f7307 */ /* 0x000e620000201000 */
[----:B------:R-:W-:Y:S02]  /*0860*/  FFMA R29, R29, R29, R26 ;  /* 0x0000001d1d1d7223 */ /* 0x000fe4000000001a */
[----:B------:R-:W-:Y:S02]  /*0870*/  FFMA R18, R21, R21, R18 ;  /* 0x0000001515127223 */ /* 0x000fe40000000012 */
[----:B------:R-:W-:Y:S01]  /*0880*/  FFMA R29, R28, R28, R29 ;  /* 0x0000001c1c1d7223 */ /* 0x000fe2000000001d */
[----:B0-----:R-:W-:Y:S01]  /*0890*/  FFMA R20, -R27, UR12, R20 ;  /* 0x0000000c1b147c23 */ /* 0x001fe20008000114 */
[----:B------:R-:W-:Y:S01]  /*08a0*/  FMUL R27, R32, R32 ;  /* 0x00000020201b7220 */ /* 0x000fe20000400000 */
[----:B-1----:R-:W-:-:S03]  /*08b0*/  FFMA R31, -R31, UR14, R22 ;  /* 0x0000000e1f1f7c23 */ /* 0x002fc60008000116 */
[----:B------:R-:W-:Y:S01]  /*08c0*/  FFMA R22, R20, R20, R27 ;  /* 0x0000001414167223 */ /* 0x000fe2000000001b */
[----:B------:R-:W-:Y:S01]  /*08d0*/  FMUL R20, R18, R17 ;  /* 0x0000001112147220 */ /* 0x000fe20000400000 */
[-C--:B------:R-:W-:Y:S01]  /*08e0*/  FMUL R18, R7, R23.reuse ;  /* 0x0000001707127220 */ /* 0x080fe20000400000 */
[----:B------:R-:W-:Y:S01]  /*08f0*/  FMUL R23, R15, R23 ;  /* 0x000000170f177220 */ /* 0x000fe20000400000 */
[----:B------:R-:W-:Y:S02]  /*0900*/  FFMA R22, R31, R31, R22 ;  /* 0x0000001f1f167223 */ /* 0x000fe40000000016 */
[----:B------:R-:W-:-:S04]  /*0910*/  FFMA R29, R29, R18, R20 ;  /* 0x000000121d1d7223 */ /* 0x000fc80000000014 */
[----:B------:R-:W-:-:S04]  /*0920*/  FFMA R22, R22, R23, R29 ;  /* 0x0000001716167223 */ /* 0x000fc8000000001d */
[----:B------:R-:W-:Y:S01]  /*0930*/  FADD R24, R19, R22 ;  /* 0x0000001613187221 */ /* 0x000fe20000000000 */
[----:B------:R-:W-:Y:S06]  /*0940*/  BRA.U UP0, `(.L_x_111) ;  /* 0xfffffff900447547 */ /* 0x000fec000b83ffff */
[----:B------:R-:W-:Y:S01]  /*0950*/  ULOP3.LUT UR4, UR7, 0x7ffffffe, URZ, 0xc0, !UPT ;  /* 0x7ffffffe07047892 */ /* 0x000fe2000f8ec0ff */
[----:B------:R-:W-:-:S11]  /*0960*/  UMOV UR5, URZ ;  /* 0x000000ff00057c82 */ /* 0x000fd60008000000 */
.L_x_110:
        /* <DEDUP_REMOVED lines=15> */
[----:B-1----:R-:W-:Y:S01]  /*0a60*/  FMUL R25, R20, UR8 ;  /* 0x0000000814197c20 */ /* 0x002fe20008400000 */
[----:B0-----:R-:W-:Y:S01]  /*0a70*/  FMUL R3, R4, UR7 ;  /* 0x0000000704037c20 */ /* 0x001fe20008400000 */
[----:B------:R-:W-:Y:S01]  /*0a80*/  FMUL R2, R5, UR8 ;  /* 0x0000000805027c20 */ /* 0x000fe20008400000 */
        /* <DEDUP_REMOVED lines=10> */
[-C--:B------:R-:W-:Y:S01]  /*0b30*/  FMUL R11, R11, R19.reuse ;  /* 0x000000130b0b7220 */ /* 0x080fe20000400000 */
[----:B------:R-:W1:Y:S01]  /*0b40*/  FRND R3, R3 ;  /* 0x0000000300037307 */ /* 0x000e620000201000 */
[----:B------:R-:W-:Y:S01]  /*0b50*/  FMUL R16, R12, UR7 ;  /* 0x000000070c107c20 */ /* 0x000fe20008400000 */
[----:B------:R-:W-:Y:S01]  /*0b60*/  FMUL R18, R14, UR9 ;  /* 0x000000090e127c20 */ /* 0x000fe20008400000 */
[-C--:B------:R-:W-:Y:S01]  /*0b70*/  FMUL R7, R7, R19.reuse ;  /* 0x0000001307077220 */ /* 0x080fe20000400000 */
[----:B------:R-:W-:Y:S01]  /*0b80*/  FMUL R15, R15, R19 ;  /* 0x000000130f0f7220 */ /* 0x000fe20000400000 */
[----:B0-----:R-:W-:-:S03]  /*0b90*/  FFMA R27, -R27, UR5, R20 ;  /* 0x000000051b1b7c23 */ /* 0x001fc60008000114 */
[----:B------:R-:W0:Y:S01]  /*0ba0*/  FRND R2, R2 ;  /* 0x0000000200027307 */ /* 0x000e220000201000 */
[----:B-1----:R-:W-:-:S07]  /*0bb0*/  FFMA R3, -R3, UR4, R4 ;  /* 0x0000000403037c23 */ /* 0x002fce0008000104 */
[----:B------:R-:W1:Y:S01]  /*0bc0*/  FRND R9, R22 ;  /* 0x0000001600097307 */ /* 0x000e620000201000 */
[----:B------:R-:W-:Y:S01]  /*0bd0*/  FMUL R4, R27, R27 ;  /* 0x0000001b1b047220 */ /* 0x000fe20000400000 */
[----:B0-----:R-:W-:-:S06]  /*0be0*/  FFMA R2, -R2, UR5, R5 ;  /* 0x0000000502027c23 */ /* 0x001fcc0008000105 */
[----:B------:R-:W0:Y:S01]  /*0bf0*/  FRND R23, R23 ;  /* 0x0000001700177307 */ /* 0x000e220000201000 */
[----:B------:R-:W-:Y:S01]  /*0c00*/  FMUL R2, R2, R2 ;  /* 0x0000000202027220 */ /* 0x000fe20000400000 */
[----:B-1----:R-:W-:-:S06]  /*0c10*/  FFMA R9, -R9, UR4, R8 ;  /* 0x0000000409097c23 */ /* 0x002fcc0008000108 */
[----:B------:R-:W1:Y:S01]  /*0c20*/  FRND R26, R26 ;  /* 0x0000001a001a7307 */ /* 0x000e620000201000 */
[----:B------:R-:W-:Y:S01]  /*0c30*/  FFMA R2, R3, R3, R2 ;  /* 0x0000000303027223 */ /* 0x000fe20000000002 */
[----:B------:R-:W-:Y:S01]  /*0c40*/  FFMA R4, R9, R9, R4 ;  /* 0x0000000909047223 */ /* 0x000fe20000000004 */
[----:B0-----:R-:W-:-:S05]  /*0c50*/  FFMA R23, -R23, UR6, R10 ;  /* 0x0000000617177c23 */ /* 0x001fca000800010a */
[----:B------:R-:W0:Y:S01]  /*0c60*/  FRND R21, R21 ;  /* 0x0000001500157307 */ /* 0x000e220000201000 */
[----:B------:R-:W-:Y:S01]  /*0c70*/  FFMA R4, R23, R23, R4 ;  /* 0x0000001717047223 */ /* 0x000fe20000000004 */
[----:B-1----:R-:W-:-:S06]  /*0c80*/  FFMA R26, -R26, UR5, R17 ;  /* 0x000000051a1a7c23 */ /* 0x002fcc0008000111 */
[----:B------:R-:W1:Y:S01]  /*0c90*/  FRND R13, R16 ;  /* 0x00000010000d7307 */ /* 0x000e620000201000 */
[----:B------:R-:W-:Y:S01]  /*0ca0*/  FMUL R11, R4, R11 ;  /* 0x0000000b040b7220 */ /* 0x000fe20000400000 */
[----:B------:R-:W-:Y:S01]  /*0cb0*/  FMUL R26, R26, R26 ;  /* 0x0000001a1a1a7220 */ /* 0x000fe20000400000 */
[----:B0-----:R-:W-:-:S05]  /*0cc0*/  FFMA R21, -R21, UR6, R6 ;  /* 0x0000000615157c23 */ /* 0x001fca0008000106 */
[----:B------:R-:W0:Y:S01]  /*0cd0*/  FRND R25, R18 ;  /* 0x0000001200197307 */ /* 0x000e220000201000 */
[----:B------:R-:W-:Y:S01]  /*0ce0*/  FFMA R2, R21, R21, R2 ;  /* 0x0000001515027223 */ /* 0x000fe20000000002 */
[----:B-1----:R-:W-:-:S03]  /*0cf0*/  FFMA R13, -R13, UR4, R12 ;  /* 0x000000040d0d7c23 */ /* 0x002fc6000800010c */
[----:B------:R-:W-:Y:S01]  /*0d00*/  FFMA R7, R2, R7, R11 ;  /* 0x0000000702077223 */ /* 0x000fe2000000000b */
[----:B------:R-:W-:Y:S01]  /*0d10*/  FFMA R26, R13, R13, R26 ;  /* 0x0000000d0d1a7223 */ /* 0x000fe2000000001a */
[----:B0-----:R-:W-:-:S04]  /*0d20*/  FFMA R25, -R25, UR6, R14 ;  /* 0x0000000619197c23 */ /* 0x001fc8000800010e */
[----:B------:R-:W-:-:S04]  /*0d30*/  FFMA R26, R25, R25, R26 ;  /* 0x00000019191a7223 */ /* 0x000fc8000000001a */
[----:B------:R-:W-:-:S04]  /*0d40*/  FFMA R7, R26, R15, R7 ;  /* 0x0000000f1a077223 */ /* 0x000fc80000000007 */
[----:B------:R-:W-:-:S07]  /*0d50*/  FADD R24, R24, R7 ;  /* 0x0000000718187221 */ /* 0x000fce0000000000 */
.L_x_109:
[----:B------:R-:W0:Y:S02]  /*0d60*/  LDC.64 R2, c[0x0][0x3c8] ;  /* 0x0000f200ff027b82 */ /* 0x000e240000000a00 */
[----:B0-----:R-:W-:-:S05]  /*0d70*/  IMAD.WIDE.U32 R2, R0, 0x4, R2 ;  /* 0x0000000400027825 */ /* 0x001fca00078e0002 */
[----:B------:R0:W-:Y:S02]  /*0d80*/  STG.E desc[UR10][R2.64], R24 ;  /* 0x0000001802007986 */ /* 0x0001e4000c10190a */
.L_x_108:
[----:B------:R-:W-:Y:S05]  /*0d90*/  BSYNC.RECONVERGENT B0 ;  /* 0x0000000000007941 */ /* 0x000fea0003800200 */
.L_x_107:
[----:B------:R-:W-:Y:S06]  /*0da0*/  BAR.SYNC.DEFER_BLOCKING 0x0 ;  /* 0x0000000000007b1d */ /* 0x000fec0000010000 */
[----:B------:R-:W-:Y:S05]  /*0db0*/  EXIT ;  /* 0x000000000000794d */ /* 0x000fea0003800000 */
.L_x_112:
        /* <DEDUP_REMOVED lines=12> */
.L_x_129:


//--------------------- .text._Z12qpol_shl_GPUffffffibP6float4S0_S0_Pf --------------------------
	.section	.text._Z12qpol_shl_GPUffffffibP6float4S0_S0_Pf,"ax",@progbits
	.align	128
        .global         _Z12qpol_shl_GPUffffffibP6float4S0_S0_Pf
        .type           _Z12qpol_shl_GPUffffffibP6float4S0_S0_Pf,@function
        .size           _Z12qpol_shl_GPUffffffibP6float4S0_S0_Pf,(.L_x_130 - _Z12qpol_shl_GPUffffffibP6float4S0_S0_Pf)
        .other          _Z12qpol_shl_GPUffffffibP6float4S0_S0_Pf,@"STO_CUDA_ENTRY STV_DEFAULT"
_Z12qpol_shl_GPUffffffibP6float4S0_S0_Pf:
.text._Z12qpol_shl_GPUffffffibP6float4S0_S0_Pf:
        /* <DEDUP_REMOVED lines=13> */
[----:B------:R-:W4:Y:S07]  /*00d0*/  LDCU.128 UR8, c[0x0][0x380] ;  /* 0x00007000ff0877ac */ /* 0x000f2e0008000c00 */
[----:B------:R-:W5:Y:S01]  /*00e0*/  LDC.64 R4, c[0x0][0x3b0] ;  /* 0x0000ec00ff047b82 */ /* 0x000f620000000a00 */
[----:B0-----:R-:W-:-:S06]  /*00f0*/  IMAD.WIDE.U32 R8, R17, 0x10, R8 ;  /* 0x0000001011087825 */ /* 0x001fcc00078e0008 */
[----:B-1----:R-:W2:Y:S01]  /*0100*/  LDG.E.128 R8, desc[UR4][R8.64] ;  /* 0x0000000408087981 */ /* 0x002ea2000c1e1d00 */
[----:B---3--:R-:W-:-:S06]  /*0110*/  IMAD.WIDE.U32 R12, R17, 0x10, R12 ;  /* 0x00000010110c7825 */ /* 0x008fcc00078e000c */
[----:B------:R-:W3:Y:S01]  /*0120*/  LDG.E.128 R12, desc[UR4][R12.64] ;  /* 0x000000040c0c7981 */ /* 0x000ee2000c1e1d00 */
[----:B-----5:R-:W-:-:S06]  /*0130*/  IMAD.WIDE.U32 R4, R17, 0x10, R4 ;  /* 0x0000001011047825 */ /* 0x020fcc00078e0004 */
[----:B------:R-:W5:Y:S01]  /*0140*/  LDG.E.128 R4, desc[UR4][R4.64] ;  /* 0x0000000404047981 */ /* 0x000f62000c1e1d00 */
[----:B--2---:R-:W-:Y:S01]  /*0150*/  FMUL R0, R9, UR6 ;  /* 0x0000000609007c20 */ /* 0x004fe20008400000 */
[----:B----4-:R-:W-:Y:S01]  /*0160*/  FMUL R19, R8, UR11 ;  /* 0x0000000b08137c20 */ /* 0x010fe20008400000 */
[----:B------:R-:W-:-:S04]  /*0170*/  FMUL R3, R10, UR7 ;  /* 0x000000070a037c20 */ /* 0x000fc80008400000 */
[----:B------:R-:W0:Y:S01]  /*0180*/  FRND R0, R0 ;  /* 0x0000000000007307 */ /* 0x000e220000201000 */
[----:B---3--:R-:W-:Y:S01]  /*0190*/  FMUL R2, R13, UR6 ;  /* 0x000000060d027c20 */ /* 0x008fe20008400000 */
[----:B------:R-:W-:Y:S01]  /*01a0*/  FMUL R27, R12, UR11 ;  /* 0x0000000b0c1b7c20 */ /* 0x000fe20008400000 */
[----:B------:R-:W-:-:S05]  /*01b0*/  FMUL R23, R14, UR7 ;  /* 0x000000070e177c20 */ /* 0x000fca0008400000 */
[----:B------:R-:W1:Y:S01]  /*01c0*/  FRND R2, R2 ;  /* 0x0000000200027307 */ /* 0x000e620000201000 */
[----:B-----5:R-:W-:Y:S01]  /*01d0*/  FMUL R24, R5, UR6 ;  /* 0x0000000605187c20 */ /* 0x020fe20008400000 */
[----:B------:R-:W-:Y:S01]  /*01e0*/  FMUL R21, R4, UR11 ;  /* 0x0000000b04157c20 */ /* 0x000fe20008400000 */
[----:B------:R-:W-:Y:S01]  /*01f0*/  FMUL R25, R6, UR7 ;  /* 0x0000000706197c20 */ /* 0x000fe20008400000 */
[----:B0-----:R-:W-:-:S04]  /*0200*/  FFMA R0, -R0, UR9, R9 ;  /* 0x0000000900007c23 */ /* 0x001fc80008000109 */
[----:B------:R-:W0:Y:S01]  /*0210*/  FRND R19, R19 ;  /* 0x0000001300137307 */ /* 0x000e220000201000 */
[----:B-1----:R-:W-:-:S07]  /*0220*/  FFMA R16, -R2, UR9, R13 ;  /* 0x0000000902107c23 */ /* 0x002fce000800010d */
[----:B------:R-:W1:Y:S01]  /*0230*/  FRND R27, R27 ;  /* 0x0000001b001b7307 */ /* 0x000e620000201000 */
[----:B------:R-:W-:Y:S01]  /*0240*/  FADD R22, R0, -R16 ;  /* 0x8000001000167221 */ /* 0x000fe20000000000 */
[----:B0-----:R-:W-:-:S06]  /*0250*/  FFMA R19, -R19, UR8, R8 ;  /* 0x0000000813137c23 */ /* 0x001fcc0008000108 */
[----:B------:R-:W0:Y:S01]  /*0260*/  FRND R20, R24 ;  /* 0x0000001800147307 */ /* 0x000e220000201000 */
[----:B-1----:R-:W-:-:S07]  /*0270*/  FFMA R18, -R27, UR8, R12 ;  /* 0x000000081b127c23 */ /* 0x002fce000800010c */
[----:B------:R-:W1:Y:S01]  /*0280*/  FRND R21, R21 ;  /* 0x0000001500157307 */ /* 0x000e620000201000 */
[----:B------:R-:W-:Y:S01]  /*0290*/  FMUL R27, R22, R22 ;  /* 0x00000016161b7220 */ /* 0x000fe20000400000 */
[----:B------:R-:W-:Y:S01]  /*02a0*/  FADD R2, R19, -R18 ;  /* 0x8000001213027221 */ /* 0x000fe20000000000 */
[----:B0-----:R-:W-:-:S05]  /*02b0*/  FFMA R20, -R20, UR9, R5 ;  /* 0x0000000914147c23 */ /* 0x001fca0008000105 */
[----:B------:R-:W0:Y:S01]  /*02c0*/  FRND R3, R3 ;  /* 0x0000000300037307 */ /* 0x000e220000201000 */
[----:B------:R-:W-:Y:S01]  /*02d0*/  FFMA R2, R2, R2, R27 ;  /* 0x0000000202027223 */ /* 0x000fe2000000001b */
[----:B------:R-:W-:Y:S01]  /*02e0*/  FADD R24, R0, -R20 ;  /* 0x8000001400187221 */ /* 0x000fe20000000000 */
[----:B-1----:R-:W-:-:S05]  /*02f0*/  FFMA R21, -R21, UR8, R4 ;  /* 0x0000000815157c23 */ /* 0x002fca0008000104 */
[----:B------:R-:W1:Y:S01]  /*0300*/  FRND R23, R23 ;  /* 0x0000001700177307 */ /* 0x000e620000201000 */
[----:B------:R-:W-:Y:S01]  /*0310*/  FMUL R27, R24, R24 ;  /* 0x00000018181b7220 */ /* 0x000fe20000400000 */
[----:B------:R-:W-:Y:S01]  /*0320*/  FADD R24, R19, -R21 ;  /* 0x8000001513187221 */ /* 0x000fe20000000000 */
[----:B0-----:R-:W-:-:S05]  /*0330*/  FFMA R22, -R3, UR10, R10 ;  /* 0x0000000a03167c23 */ /* 0x001fca000800010a */
[----:B------:R-:W0:Y:S01]  /*0340*/  FRND R25, R25 ;  /* 0x0000001900197307 */ /* 0x000e220000201000 */
[----:B------:R-:W-:Y:S01]  /*0350*/  FFMA R27, R24, R24, R27 ;  /* 0x00000018181b7223 */ /* 0x000fe2000000001b */
[----:B-1----:R-:W-:-:S04]  /*0360*/  FFMA R23, -R23, UR10, R14 ;  /* 0x0000000a17177c23 */ /* 0x002fc8000800010e */
[----:B------:R-:W-:Y:S01]  /*0370*/  FADD R3, R22, -R23 ;  /* 0x8000001716037221 */ /* 0x000fe20000000000 */
[----:B0-----:R-:W-:-:S03]  /*0380*/  FFMA R25, -R25, UR10, R6 ;  /* 0x0000000a19197c23 */ /* 0x001fc60008000106 */
[----:B------:R-:W-:Y:S01]  /*0390*/  FFMA R24, R3, R3, R2 ;  /* 0x0000000303187223 */ /* 0x000fe20000000002 */
[----:B------:R-:W-:-:S04]  /*03a0*/  FADD R2, R22, -R25 ;  /* 0x8000001916027221 */ /* 0x000fc80000000000 */
[----:B------:R-:W-:Y:S01]  /*03b0*/  FSETP.GEU.AND P0, PT, |R24|, 1.175494350822287508e-38, PT ;  /* 0x008000001800780b */ /* 0x000fe20003f0e200 */
[----:B------:R-:W-:-:S05]  /*03c0*/  FFMA R27, R2, R2, R27 ;  /* 0x00000002021b7223 */ /* 0x000fca000000001b */
[----:B------:R-:W-:-:S07]  /*03d0*/  FSETP.GEU.AND P1, PT, |R27|, 1.175494350822287508e-38, PT ;  /* 0x008000001b00780b */ /* 0x000fce0003f2e200 */
[----:B------:R-:W-:-:S04]  /*03e0*/  @!P0 FMUL R24, R24, 16777216 ;  /* 0x4b80000018188820 */ /* 0x000fc80000400000 */
[----:B------:R-:W0:Y:S02]  /*03f0*/  MUFU.RSQ R2, R24 ;  /* 0x0000001800027308 */ /* 0x000e240000001400 */
[----:B------:R-:W-:-:S06]  /*0400*/  @!P1 FMUL R27, R27, 16777216 ;  /* 0x4b8000001b1b9820 */ /* 0x000fcc0000400000 */
[----:B------:R-:W1:Y:S01]  /*0410*/  MUFU.RSQ R3, R27 ;  /* 0x0000001b00037308 */ /* 0x000e620000001400 */
[----:B0-----:R-:W-:Y:S01]  /*0420*/  @!P0 FMUL R2, R2, 4096 ;  /* 0x4580000002028820 */ /* 0x001fe20000400000 */
[----:B-1----:R-:W-:-:S05]  /*0430*/  @!P1 FMUL R3, R3, 4096 ;  /* 0x4580000003039820 */ /* 0x002fca0000400000 */
[----:B------:R-:W-:-:S04]  /*0440*/  FMNMX R2, R2, R3, !PT ;  /* 0x0000000302027209 */ /* 0x000fc80007800000 */
[----:B------:R-:W-:Y:S02]  /*0450*/  FSETP.GT.AND P0, PT, R2, 0.40000000596046447754, PT ;  /* 0x3ecccccd0200780b */ /* 0x000fe40003f04000 */
[----:B------:R-:W0:Y:S02]  /*0460*/  LDC.64 R2, c[0x0][0x3b8] ;  /* 0x0000ee00ff027b82 */ /* 0x000e240000000a00 */
[----:B------:R-:W-:Y:S02]  /*0470*/  FSEL R16, R16, R13, !P0 ;  /* 0x0000000d10107208 */ /* 0x000fe40004000000 */
[----:B------:R-:W-:Y:S02]  /*0480*/  FSEL R0, R0, R9, !P0 ;  /* 0x0000000900007208 */ /* 0x000fe40004000000 */
[----:B------:R-:W-:Y:S01]  /*0490*/  FSEL R12, R18, R12, !P0 ;  /* 0x0000000c120c7208 */ /* 0x000fe20004000000 */
[----:B------:R-:W-:Y:S01]  /*04a0*/  FMUL R16, R15, R16 ;  /* 0x000000100f107220 */ /* 0x000fe20000400000 */
[----:B------:R-:W-:-:S02]  /*04b0*/  FSEL R8, R19, R8, !P0 ;  /* 0x0000000813087208 */ /* 0x000fc40004000000 */
[----:B------:R-:W-:Y:S01]  /*04c0*/  FSEL R14, R23, R14, !P0 ;  /* 0x0000000e170e7208 */ /* 0x000fe20004000000 */
[----:B------:R-:W-:Y:S01]  /*04d0*/  FFMA R16, R11, R0, R16 ;  /* 0x000000000b107223 */ /* 0x000fe20000000010 */
[----:B------:R-:W-:Y:S01]  /*04e0*/  FSEL R20, R20, R5, !P0 ;  /* 0x0000000514147208 */ /* 0x000fe20004000000 */
[C---:B------:R-:W-:Y:S01]  /*04f0*/  FMUL R5, R15.reuse, R12 ;  /* 0x0000000c0f057220 */ /* 0x040fe20000400000 */
[----:B------:R-:W-:Y:S01]  /*0500*/  FSEL R10, R22, R10, !P0 ;  /* 0x0000000a160a7208 */ /* 0x000fe20004000000 */
[----:B------:R-:W-:Y:S01]  /*0510*/  FMUL R15, R15, R14 ;  /* 0x0000000e0f0f7220 */ /* 0x000fe20000400000 */
[----:B------:R-:W-:Y:S01]  /*0520*/  FSEL R4, R21, R4, !P0 ;  /* 0x0000000415047208 */ /* 0x000fe20004000000 */
[----:B------:R-:W-:Y:S01]  /*0530*/  FFMA R5, R11, R8, R5 ;  /* 0x000000080b057223 */ /* 0x000fe20000000005 */
[----:B------:R-:W-:Y:S01]  /*0540*/  FFMA R9, R7, R20, R16 ;  /* 0x0000001407097223 */ /* 0x000fe20000000010 */
[----:B------:R-:W-:Y:S01]  /*0550*/  FSEL R6, R25, R6, !P0 ;  /* 0x0000000619067208 */ /* 0x000fe20004000000 */
[----:B------:R-:W-:Y:S01]  /*0560*/  FFMA R15, R11, R10, R15 ;  /* 0x0000000a0b0f7223 */ /* 0x000fe2000000000f */
[----:B------:R-:W-:Y:S01]  /*0570*/  FFMA R5, R7, R4, R5 ;  /* 0x0000000407057223 */ /* 0x000fe20000000005 */
[----:B------:R-:W-:-:S02]  /*0580*/  FMUL R9, R0, R9 ;  /* 0x0000000900097220 */ /* 0x000fc40000400000 */
[----:B------:R-:W-:Y:S01]  /*0590*/  FFMA R15, R7, R6, R15 ;  /* 0x00000006070f7223 */ /* 0x000fe2000000000f */
[----:B0-----:R-:W-:-:S04]  /*05a0*/  IMAD.WIDE.U32 R2, R17, 0x4, R2 ;  /* 0x0000000411027825 */ /* 0x001fc800078e0002 */
[----:B------:R-:W-:-:S04]  /*05b0*/  FFMA R5, R8, R5, R9 ;  /* 0x0000000508057223 */ /* 0x000fc80000000009 */
[----:B------:R-:W-:-:S05]  /*05c0*/  FFMA R5, R10, R15, R5 ;  /* 0x0000000f0a057223 */ /* 0x000fca0000000005 */
[----:B------:R0:W-:Y:S02]  /*05d0*/  STG.E desc[UR4][R2.64], R5 ;  /* 0x0000000502007986 */ /* 0x0001e4000c101904 */
.L_x_114:
[----:B------:R-:W-:Y:S05]  /*05e0*/  BSYNC.RECONVERGENT B0 ;  /* 0x0000000000007941 */ /* 0x000fea0003800200 */
.L_x_113:
[----:B------:R-:W-:Y:S06]  /*05f0*/  BAR.SYNC.DEFER_BLOCKING 0x0 ;  /* 0x0000000000007b1d */ /* 0x000fec0000010000 */
[----:B------:R-:W-:Y:S05]  /*0600*/  EXIT ;  /* 0x000000000000794d */ /* 0x000fea0003800000 */
.L_x_115:
        /* <DEDUP_REMOVED lines=15> */
.L_x_130:


//--------------------- .nv.shared.reserved.0     --------------------------
	.section	.nv.shared.reserved.0,"aw",@nobits
	.weak		__nv_reservedSMEM_offset_0_alias
	.size		__nv_reservedSMEM_offset_0_alias, 0, 64
	.other		__nv_reservedSMEM_offset_0_alias,@"STO_CUDA_RESERVED_SHARED STV_DEFAULT"
__nv_reservedSMEM_offset_0_alias:
	.zero		0
	.zero		64


//--------------------- .nv.constant0._Z16isFirstShell_GPUfffffffiibP6float4S0_Pi --------------------------
	.section	.nv.constant0._Z16isFirstShell_GPUfffffffiibP6float4S0_Pi,"a",@progbits
	.sectionflags	@""
	.align	4
.nv.constant0._Z16isFirstShell_GPUfffffffiibP6float4S0_Pi:
	.zero		960


//--------------------- .nv.constant0._Z19isFirstShellAll_GPUfffffffiibP6float4S0_S0_S0_Pi --------------------------
	.section	.nv.constant0._Z19isFirstShellAll_GPUfffffffiibP6float4S0_S0_S0_Pi,"a",@progbits
	.sectionflags	@""
	.align	4
.nv.constant0._Z19isFirstShellAll_GPUfffffffiibP6float4S0_S0_S0_Pi:
	.zero		976


//--------------------- .nv.constant0._Z11p2shell_GPUffffffiibP6float4S0_S0_S0_Pf --------------------------
	.section	.nv.constant0._Z11p2shell_GPUffffffiibP6float4S0_S0_S0_Pf,"a",@progbits
	.sectionflags	@""
	.align	4
.nv.constant0._Z11p2shell_GPUffffffiibP6float4S0_S0_S0_Pf:
	.zero		976


//--------------------- .nv.constant0._Z14calcProtMu_GPUifffP6float4S0_ --------------------------
	.section	.nv.constant0._Z14calcProtMu_GPUifffP6float4S0_,"a",@progbits
	.sectionflags	@""
	.align	4
.nv.constant0._Z14calcProtMu_GPUifffP6float4S0_:
	.zero		928


//--------------------- .nv.constant0._Z12cosShell_GPUiffffP6float4S0_S0_S0_ --------------------------
	.section	.nv.constant0._Z12cosShell_GPUiffffP6float4S0_S0_S0_,"a",@progbits
	.sectionflags	@""
	.align	4
.nv.constant0._Z12cosShell_GPUiffffP6float4S0_S0_S0_:
	.zero		952


//--------------------- .nv.constant0._Z12dvos_shl_GPUffffffiiibP6float4S0_S0_S0_S0_PfS1_ --------------------------
	.section	.nv.constant0._Z12dvos_shl_GPUffffffiiibP6float4S0_S0_S0_S0_PfS1_,"a",@progbits
	.sectionflags	@""
	.align	4
.nv.constant0._Z12dvos_shl_GPUffffffiiibP6float4S0_S0_S0_S0_PfS1_:
	.zero		992


//--------------------- .nv.constant0._Z11vol_shl_GPUffffffffffiiibP6float4S0_S0_S0_S0_PfS1_S1_ --------------------------
	.section	.nv.constant0._Z11vol_shl_GPUffffffffffiiibP6float4S0_S0_S0_S0_PfS1_S1_,"a",@progbits
	.sectionflags	@""
	.align	4
.nv.constant0._Z11vol_shl_GPUffffffffffiiibP6float4S0_S0_S0_S0_PfS1_S1_:
	.zero		1016


//--------------------- .nv.constant0._Z14efield_shl_GPUffffffiibP6float4S0_Pf --------------------------
	.section	.nv.constant0._Z14efield_shl_GPUffffffiibP6float4S0_Pf,"a",@progbits
	.sectionflags	@""
	.align	4
.nv.constant0._Z14efield_shl_GPUffffffiibP6float4S0_Pf:
	.zero		960


//--------------------- .nv.constant0._Z12vpol_shl_GPUffffffiibP6float4S0_S0_S0_Pf --------------------------
	.section	.nv.constant0._Z12vpol_shl_GPUffffffiibP6float4S0_S0_S0_Pf,"a",@progbits
	.sectionflags	@""
	.align	4
.nv.constant0._Z12vpol_shl_GPUffffffiibP6float4S0_S0_S0_Pf:
	.zero		976


//--------------------- .nv.constant0._Z12qpol_shl_GPUffffffibP6float4S0_S0_Pf --------------------------
	.section	.nv.constant0._Z12qpol_shl_GPUffffffibP6float4S0_S0_Pf,"a",@progbits
	.sectionflags	@""
	.align	4
.nv.constant0._Z12qpol_shl_GPUffffffibP6float4S0_S0_Pf:
	.zero		960


//--------------------- SYMBOLS --------------------------

	.type		.nv.reservedSmem.offset0,@object
	.size		.nv.reservedSmem.offset0,0x4
